def matmul_kernel(
    a_ptr,
    b_ptr,
    c_ptr,
    M,
    N,
    K,
    stride_am,
    stride_ak,
    stride_bk,
    stride_bn,
    stride_cm,
    stride_cn,
    BLOCK_M: tl.constexpr,
    BLOCK_N: tl.constexpr,
    BLOCK_K: tl.constexpr,
    GROUP_M: tl.constexpr,
):
    pid = tl.program_id(axis=0)
    num_pid_m = tl.cdiv(M, BLOCK_M)
    num_pid_n = tl.cdiv(N, BLOCK_N)
    num_pid_in_group = GROUP_M * num_pid_n
    group_id = pid // num_pid_in_group
    first_pid_m = group_id * GROUP_M
    group_size_m = min(num_pid_m - first_pid_m, GROUP_M)
    pid_m = first_pid_m + ((pid % num_pid_in_group) % group_size_m)
    pid_n = (pid % num_pid_in_group) // group_size_m

    offs_am = (pid_m * BLOCK_M + tl.arange(0, BLOCK_M)) % M
    offs_bn = (pid_n * BLOCK_N + tl.arange(0, BLOCK_N)) % N
    offs_k = tl.arange(0, BLOCK_K)
    a_ptrs = a_ptr + offs_am[:, None] * stride_am + offs_k[None, :] * stride_ak
    b_ptrs = b_ptr + offs_k[:, None] * stride_bk + offs_bn[None, :] * stride_bn

    acc = tl.zeros((BLOCK_M, BLOCK_N), dtype=tl.float32)
    for kk in range(0, tl.cdiv(K, BLOCK_K)):
        a = tl.load(a_ptrs, mask=offs_k[None, :] < K - kk * BLOCK_K, other=0.0)
        b = tl.load(b_ptrs, mask=offs_k[:, None] < K - kk * BLOCK_K, other=0.0)
        acc = tl.dot(a, b, acc)
        a_ptrs += BLOCK_K * stride_ak
        b_ptrs += BLOCK_K * stride_bk

    c = acc.to(c_ptr.dtype.element_ty)
    offs_cm = pid_m * BLOCK_M + tl.arange(0, BLOCK_M)
    offs_cn = pid_n * BLOCK_N + tl.arange(0, BLOCK_N)
    c_ptrs = c_ptr + offs_cm[:, None] * stride_cm + offs_cn[None, :] * stride_cn
    mask = (offs_cm[:, None] < M) & (offs_cn[None, :] < N)
    tl.store(c_ptrs, c, mask=mask)

# config = {"BLOCK_K": 64, "BLOCK_M": 128, "BLOCK_N": 256, "GROUP_M": 8, "arch": "sm_100", "dtype": "fp32", "num_ctas": 1, "num_stages": 7, "num_warps": 4}
# arch = sm_100


// ===== COMPILED SASS (sm_100a) =====

	.target	sm_100a

	.elftype	@"ET_EXEC"


//--------------------- .note.nv.tkinfo           --------------------------
	.section	.note.nv.tkinfo,"",@"SHT_NOTE"
	.sectionflags	@"SHF_NOTE_NV_TKINFO"
	.tkinfo
        /*0018*/ 	.word	0x00000081
        /*0030*/ 	.string	""
        /*0030*/ 	.string	"ptxas-blackwell"
        /*0030*/ 	.string	"Cuda compilation tools, release 12.9, V12.9.86"
        /*0030*/ 	.string	"Build cuda_12.9.r12.9/compiler.36037853_0"
        /*0030*/ 	.string	"-v  -suppress-debug-info  -lineinfo  -arch sm_100a "



//--------------------- .note.nv.cuver            --------------------------
	.section	.note.nv.cuver,"",@"SHT_NOTE"
	.sectionflags	@"SHF_NOTE_NV_CUVER"
        /*0018*/ 	.short	0x0001
        /*001a*/ 	.short	0x0064
        /*001c*/ 	.short	0x0001
        /*001e*/ 	.short	0x0000
        /*0020*/ 	.short	0x0001
        /*0022*/ 	.short	0x0000


//--------------------- .nv.info                  --------------------------
	.section	.nv.info,"",@"SHT_CUDA_INFO"
	.align	4


	//----- nvinfo : EIATTR_REGCOUNT
	.align		4
        /*0000*/ 	.byte	0x04, 0x2f
        /*0002*/ 	.short	(.L_4 - .L_3)
	.align		4
.L_3:
        /*0004*/ 	.word	index@(matmul_kernel)
        /*0008*/ 	.word	0x000000ff


	//----- nvinfo : EIATTR_FRAME_SIZE
	.align		4
.L_4:
        /*000c*/ 	.byte	0x04, 0x11
        /*000e*/ 	.short	(.L_6 - .L_5)
	.align		4
.L_5:
        /*0010*/ 	.word	index@($__internal_2_$__cuda_sm10x_tcgen05_guardrail_trap_unallocated_columns_being_dealloced)
        /*0014*/ 	.word	0x00000a18


	//----- nvinfo : EIATTR_FRAME_SIZE
	.align		4
.L_6:
        /*0018*/ 	.byte	0x04, 0x11
        /*001a*/ 	.short	(.L_8 - .L_7)
	.align		4
.L_7:
        /*001c*/ 	.word	index@($__internal_1_$__cuda_sm10x_tcgen05_guardrail_trap_phase_invalid_during_alloc)
        /*0020*/ 	.word	0x00000a18


	//----- nvinfo : EIATTR_FRAME_SIZE
	.align		4
.L_8:
        /*0024*/ 	.byte	0x04, 0x11
        /*0026*/ 	.short	(.L_10 - .L_9)
	.align		4
.L_9:
        /*0028*/ 	.word	index@($__internal_0_$__cuda_sm10x_tcgen05_guardrail_trap_col_being_dealloced_not_returned_by_alloc)
        /*002c*/ 	.word	0x00000a18


	//----- nvinfo : EIATTR_FRAME_SIZE
	.align		4
.L_10:
        /*0030*/ 	.byte	0x04, 0x11
        /*0032*/ 	.short	(.L_12 - .L_11)
	.align		4
.L_11:
        /*0034*/ 	.word	index@(matmul_kernel)
        /*0038*/ 	.word	0x00000a18


	//----- nvinfo : EIATTR_MIN_STACK_SIZE
	.align		4
.L_12:
        /*003c*/ 	.byte	0x04, 0x12
        /*003e*/ 	.short	(.L_14 - .L_13)
	.align		4
.L_13:
        /*0040*/ 	.word	index@(matmul_kernel)
        /*0044*/ 	.word	0x00000a18
.L_14:


//--------------------- .nv.info.matmul_kernel    --------------------------
	.section	.nv.info.matmul_kernel,"",@"SHT_CUDA_INFO"
	.sectionflags	@""
	.align	4


	//----- nvinfo : EIATTR_CUDA_API_VERSION
	.align		4
        /*0000*/ 	.byte	0x04, 0x37
        /*0002*/ 	.short	(.L_16 - .L_15)
.L_15:
        /*0004*/ 	.word	0x00000081


	//----- nvinfo : EIATTR_KPARAM_INFO
	.align		4
.L_16:
        /*0008*/ 	.byte	0x04, 0x17
        /*000a*/ 	.short	(.L_18 - .L_17)
.L_17:
        /*000c*/ 	.word	0x00000000
        /*0010*/ 	.short	0x000d
        /*0012*/ 	.short	0x0048
        /*0014*/ 	.byte	0x00, 0xf4, 0x21, 0x00


	//----- nvinfo : EIATTR_KPARAM_INFO
	.align		4
.L_18:
        /*0018*/ 	.byte	0x04, 0x17
        /*001a*/ 	.short	(.L_20 - .L_19)
.L_19:
        /*001c*/ 	.word	0x00000000
        /*0020*/ 	.short	0x000c
        /*0022*/ 	.short	0x0040
        /*0024*/ 	.byte	0x00, 0xf4, 0x21, 0x00


	//----- nvinfo : EIATTR_KPARAM_INFO
	.align		4
.L_20:
        /*0028*/ 	.byte	0x04, 0x17
        /*002a*/ 	.short	(.L_22 - .L_21)
.L_21:
        /*002c*/ 	.word	0x00000000
        /*0030*/ 	.short	0x000b
        /*0032*/ 	.short	0x0038
        /*0034*/ 	.byte	0x00, 0xf0, 0x11, 0x00


	//----- nvinfo : EIATTR_KPARAM_INFO
	.align		4
.L_22:
        /*0038*/ 	.byte	0x04, 0x17
        /*003a*/ 	.short	(.L_24 - .L_23)
.L_23:
        /*003c*/ 	.word	0x00000000
        /*0040*/ 	.short	0x000a
        /*0042*/ 	.short	0x0034
        /*0044*/ 	.byte	0x00, 0xf0, 0x11, 0x00


	//----- nvinfo : EIATTR_KPARAM_INFO
	.align		4
.L_24:
        /*0048*/ 	.byte	0x04, 0x17
        /*004a*/ 	.short	(.L_26 - .L_25)
.L_25:
        /*004c*/ 	.word	0x00000000
        /*0050*/ 	.short	0x0009
        /*0052*/ 	.short	0x0030
        /*0054*/ 	.byte	0x00, 0xf0, 0x11, 0x00


	//----- nvinfo : EIATTR_KPARAM_INFO
	.align		4
.L_26:
        /*0058*/ 	.byte	0x04, 0x17
        /*005a*/ 	.short	(.L_28 - .L_27)
.L_27:
        /*005c*/ 	.word	0x00000000
        /*0060*/ 	.short	0x0008
        /*0062*/ 	.short	0x002c
        /*0064*/ 	.byte	0x00, 0xf0, 0x11, 0x00


	//----- nvinfo : EIATTR_KPARAM_INFO
	.align		4
.L_28:
        /*0068*/ 	.byte	0x04, 0x17
        /*006a*/ 	.short	(.L_30 - .L_29)
.L_29:
        /*006c*/ 	.word	0x00000000
        /*0070*/ 	.short	0x0007
        /*0072*/ 	.short	0x0028
        /*0074*/ 	.byte	0x00, 0xf0, 0x11, 0x00


	//----- nvinfo : EIATTR_KPARAM_INFO
	.align		4
.L_30:
        /*0078*/ 	.byte	0x04, 0x17
        /*007a*/ 	.short	(.L_32 - .L_31)
.L_31:
        /*007c*/ 	.word	0x00000000
        /*0080*/ 	.short	0x0006
        /*0082*/ 	.short	0x0024
        /*0084*/ 	.byte	0x00, 0xf0, 0x11, 0x00


	//----- nvinfo : EIATTR_KPARAM_INFO
	.align		4
.L_32:
        /*0088*/ 	.byte	0x04, 0x17
        /*008a*/ 	.short	(.L_34 - .L_33)
.L_33:
        /*008c*/ 	.word	0x00000000
        /*0090*/ 	.short	0x0005
        /*0092*/ 	.short	0x0020
        /*0094*/ 	.byte	0x00, 0xf0, 0x11, 0x00


	//----- nvinfo : EIATTR_KPARAM_INFO
	.align		4
.L_34:
        /*0098*/ 	.byte	0x04, 0x17
        /*009a*/ 	.short	(.L_36 - .L_35)
.L_35:
        /*009c*/ 	.word	0x00000000
        /*00a0*/ 	.short	0x0004
        /*00a2*/ 	.short	0x001c
        /*00a4*/ 	.byte	0x00, 0xf0, 0x11, 0x00


	//----- nvinfo : EIATTR_KPARAM_INFO
	.align		4
.L_36:
        /*00a8*/ 	.byte	0x04, 0x17
        /*00aa*/ 	.short	(.L_38 - .L_37)
.L_37:
        /*00ac*/ 	.word	0x00000000
        /*00b0*/ 	.short	0x0003
        /*00b2*/ 	.short	0x0018
        /*00b4*/ 	.byte	0x00, 0xf0, 0x11, 0x00


	//----- nvinfo : EIATTR_KPARAM_INFO
	.align		4
.L_38:
        /*00b8*/ 	.byte	0x04, 0x17
        /*00ba*/ 	.short	(.L_40 - .L_39)
.L_39:
        /*00bc*/ 	.word	0x00000000
        /*00c0*/ 	.short	0x0002
        /*00c2*/ 	.short	0x0010
        /*00c4*/ 	.byte	0x00, 0xf4, 0x21, 0x00


	//----- nvinfo : EIATTR_KPARAM_INFO
	.align		4
.L_40:
        /*00c8*/ 	.byte	0x04, 0x17
        /*00ca*/ 	.short	(.L_42 - .L_41)
.L_41:
        /*00cc*/ 	.word	0x00000000
        /*00d0*/ 	.short	0x0001
        /*00d2*/ 	.short	0x0008
        /*00d4*/ 	.byte	0x00, 0xf4, 0x21, 0x00


	//----- nvinfo : EIATTR_KPARAM_INFO
	.align		4
.L_42:
        /*00d8*/ 	.byte	0x04, 0x17
        /*00da*/ 	.short	(.L_44 - .L_43)
.L_43:
        /*00dc*/ 	.word	0x00000000
        /*00e0*/ 	.short	0x0000
        /*00e2*/ 	.short	0x0000
        /*00e4*/ 	.byte	0x00, 0xf4, 0x21, 0x00


	//----- nvinfo : EIATTR_AT_ENTRY_FRAGMENTS
	.align		4
.L_44:
        /*00e8*/ 	.byte	0x04, 0x4f
        /*00ea*/ 	.short	(.L_46 - .L_45)


	//   ....[0]....
.L_45:
        /*00ec*/ 	.word	0x00000004


	//----- nvinfo : EIATTR_RESERVED_SMEM_USED
	.align		4
.L_46:
        /*00f0*/ 	.byte	0x01, 0x41
	.zero		2


	//----- nvinfo : EIATTR_SPARSE_MMA_MASK
	.align		4
        /*00f4*/ 	.byte	0x03, 0x50
        /*00f6*/ 	.short	0x0000


	//----- nvinfo : EIATTR_TCGEN05_1CTA_USED
	.align		4
        /*00f8*/ 	.byte	0x01, 0x51
	.zero		2


	//----- nvinfo : EIATTR_MAXREG_COUNT
	.align		4
        /*00fc*/ 	.byte	0x03, 0x1b
        /*00fe*/ 	.short	0x00ff


	//----- nvinfo : EIATTR_NUM_BARRIERS
	.align		4
        /*0100*/ 	.byte	0x02, 0x4c
        /*0102*/ 	.byte	0x01
	.zero		1


	//----- nvinfo : EIATTR_ANNOTATIONS
	.align		4
        /*0104*/ 	.byte	0x04, 0x55
        /*0106*/ 	.short	(.L_48 - .L_47)


	//   ....[0]....
.L_47:
        /*0108*/ 	.word	0x00000001
        /*010c*/ 	.byte	0xd0, 0x10, 0x00, 0x00, 0x01, 0x00, 0x00, 0x00, 0x80, 0x11, 0x00, 0x00, 0x01, 0x00, 0x00, 0x00
        /* <DEDUP_REMOVED lines=1305> */
        /*52ac*/ 	.byte	0x40, 0xcb, 0x02, 0x00


	//----- nvinfo : EIATTR_INT_WARP_WIDE_INSTR_OFFSETS
	.align		4
.L_48:
        /*52b0*/ 	.byte	0x04, 0x31
        /*52b2*/ 	.short	(.L_50 - .L_49)


	//   ....[0]....
.L_49:
        /*52b4*/ 	.word	0x00009f50


	//   ....[1]....
        /*52b8*/ 	.word	0x0000a090


	//   ....[2]....
        /*52bc*/ 	.word	0x0000a180


	//   ....[3]....
        /*52c0*/ 	.word	0x00032480


	//   ....[4]....
        /*52c4*/ 	.word	0x000324d0


	//----- nvinfo : EIATTR_COOP_GROUP_MASK_REGIDS
	.align		4
.L_50:
        /*52c8*/ 	.byte	0x04, 0x29
        /*52ca*/ 	.short	(.L_52 - .L_51)


	//   ....[0]....
.L_51:
        /*52cc*/ 	.word	0xffffffff


	//   ....[1]....
        /*52d0*/ 	.word	0xffffffff


	//   ....[2]....
        /*52d4*/ 	.word	0xffffffff


	//   ....[3]....
        /*52d8*/ 	.word	0xffffffff


	//----- nvinfo : EIATTR_COOP_GROUP_INSTR_OFFSETS
	.align		4
.L_52:
        /*52dc*/ 	.byte	0x04, 0x28
        /*52de*/ 	.short	(.L_54 - .L_53)


	//   ....[0]....
.L_53:
        /*52e0*/ 	.word	0x00000070


	//   ....[1]....
        /*52e4*/ 	.word	0x00000330


	//   ....[2]....
        /*52e8*/ 	.word	0x00032310


	//   ....[3]....
        /*52ec*/ 	.word	0x00032580


	//----- nvinfo : EIATTR_VRC_CTA_INIT_COUNT
	.align		4
.L_54:
        /*52f0*/ 	.byte	0x02, 0x4a
        /*52f2*/ 	.byte	0x80
	.zero		1


	//----- nvinfo : EIATTR_MBARRIER_INSTR_OFFSETS
	.align		4
        /*52f4*/ 	.byte	0x04, 0x39
        /*52f6*/ 	.short	(.L_56 - .L_55)


	//   ....[0]....
.L_55:
        /*52f8*/ 	.word	0x0000a200
        /*52fc*/ 	.word	0x000000ff
        /*5300*/ 	.word	0x00000000
        /*5304*/ 	.short	0x0100
        /*5306*/ 	.byte	0x08
	.zero		1


	//   ....[1]....
        /*5308*/ 	.word	0x0000a230
        /*530c*/ 	.word	0x000000ff
        /*5310*/ 	.word	0x000a0008
        /*5314*/ 	.short	0x0100
        /*5316*/ 	.byte	0x0a
	.zero		1


	//   ....[2]....
        /*5318*/ 	.word	0x00023760
        /*531c*/ 	.word	0x000000ff
        /*5320*/ 	.word	0x00000000
        /*5324*/ 	.short	0x010a
        /*5326*/ 	.byte	0x08
	.zero		1


	//   ....[3]....
        /*5328*/ 	.word	0x0002a720
        /*532c*/ 	.word	0x000000ff
        /*5330*/ 	.word	0x00000000
        /*5334*/ 	.short	0x010a
        /*5336*/ 	.byte	0x08
	.zero		1


	//   ....[4]....
        /*5338*/ 	.word	0x0002a8a0
        /*533c*/ 	.word	0x000000ff
        /*5340*/ 	.word	0x000a0000
        /*5344*/ 	.short	0x0108
        /*5346*/ 	.byte	0x0a
	.zero		1


	//   ....[5]....
        /*5348*/ 	.word	0x0002a920
        /*534c*/ 	.word	0x000000ff
        /*5350*/ 	.word	0x000a0008
        /*5354*/ 	.short	0x0108
        /*5356*/ 	.byte	0x0a
	.zero		1


	//   ....[6]....
        /*5358*/ 	.word	0x000325a0
        /*535c*/ 	.word	0x000000ff
        /*5360*/ 	.word	0x00000000
        /*5364*/ 	.short	0x010a
        /*5366*/ 	.byte	0x08
	.zero		1


	//   ....[7]....
        /*5368*/ 	.word	0x000325d0
        /*536c*/ 	.word	0x000000ff
        /*5370*/ 	.word	0x00000000
        /*5374*/ 	.short	0x010a
        /*5376*/ 	.byte	0x08
	.zero		1


	//----- nvinfo : EIATTR_NUM_MBARRIERS
	.align		4
.L_56:
        /*5378*/ 	.byte	0x03, 0x38
        /*537a*/ 	.short	0x0002


	//----- nvinfo : EIATTR_EXIT_INSTR_OFFSETS
	.align		4
        /*537c*/ 	.byte	0x04, 0x1c
        /*537e*/ 	.short	(.L_58 - .L_57)


	//   ....[0]....
.L_57:
        /*5380*/ 	.word	0x00032590


	//----- nvinfo : EIATTR_REQNTID
	.align		4
.L_58:
        /*5384*/ 	.byte	0x04, 0x10
        /*5386*/ 	.short	(.L_60 - .L_59)
.L_59:
        /*5388*/ 	.word	0x00000080
        /*538c*/ 	.word	0x00000001
        /*5390*/ 	.word	0x00000001


	//----- nvinfo : EIATTR_CRS_STACK_SIZE
	.align		4
.L_60:
        /*5394*/ 	.byte	0x04, 0x1e
        /*5396*/ 	.short	(.L_62 - .L_61)
.L_61:
        /*5398*/ 	.word	0x00000000


	//----- nvinfo : EIATTR_CBANK_PARAM_SIZE
	.align		4
.L_62:
        /*539c*/ 	.byte	0x03, 0x19
        /*539e*/ 	.short	0x0050


	//----- nvinfo : EIATTR_PARAM_CBANK
	.align		4
        /*53a0*/ 	.byte	0x04, 0x0a
        /*53a2*/ 	.short	(.L_64 - .L_63)
	.align		4
.L_63:
        /*53a4*/ 	.word	index@(.nv.constant0.matmul_kernel)
        /*53a8*/ 	.short	0x0380
        /*53aa*/ 	.short	0x0050


	//----- nvinfo : EIATTR_SW_WAR
	.align		4
.L_64:
        /*53ac*/ 	.byte	0x04, 0x36
        /*53ae*/ 	.short	(.L_66 - .L_65)
.L_65:
        /*53b0*/ 	.word	0x00000008
.L_66:


//--------------------- .nv.compat                --------------------------
	.section	.nv.compat,"",@"SHT_CUDA_COMPAT_INFO"
	.align	4
        /*0000*/ 	.byte	0x02, 0x02, 0x02, 0x00, 0x02, 0x05, 0x05, 0x00, 0x02, 0x03, 0x00, 0x00, 0x02, 0x06, 0x01, 0x00


//--------------------- .nv.callgraph             --------------------------
	.section	.nv.callgraph,"",@"SHT_CUDA_CALLGRAPH"
	.align	4
	.sectionentsize	8
	.align		4
        /*0000*/ 	.word	0x00000000
	.align		4
        /*0004*/ 	.word	0xffffffff
	.align		4
        /*0008*/ 	.word	0x00000000
	.align		4
        /*000c*/ 	.word	0xfffffffe
	.align		4
        /*0010*/ 	.word	0x00000000
	.align		4
        /*0014*/ 	.word	0xfffffffd
	.align		4
        /*0018*/ 	.word	0x00000000
	.align		4
        /*001c*/ 	.word	0xfffffffc


//--------------------- .text.matmul_kernel       --------------------------
	.section	.text.matmul_kernel,"ax",@progbits
	.align	128
        .global         matmul_kernel
        .type           matmul_kernel,@function
        .size           matmul_kernel,(.L_x_21 - matmul_kernel)
        .other          matmul_kernel,@"STO_CUDA_ENTRY STV_DEFAULT"
matmul_kernel:
.text.matmul_kernel:
[----:B------:R-:W1:Y:S01]  /*0000*/  LDC R1, c[0x0][0x37c] ;  /* 0x0000df00ff017b82 */ /* 0x000e620000000800 */
[----:B------:R-:W2:Y:S01]  /*0010*/  S2R R6, SR_TID.X ;  /* 0x0000000000067919 */ /* 0x000ea20000002100 */
[----:B-1----:R-:W-:Y:S01]  /*0020*/  VIADD R1, R1, 0xfffff5e8 ;  /* 0xfffff5e801017836 */ /* 0x002fe20000000000 */
[----:B--2---:R-:W-:-:S13]  /*0030*/  ISETP.GE.U32.AND P0, PT, R6, 0x20, PT ;  /* 0x000000200600780c */ /* 0x004fda0003f06070 */
[----:B------:R-:W-:Y:S02]  /*0040*/  VOTEU.ANY UP0, P0 ;  /* 0x0000000000ff7886 */ /* 0x000fe40000000100 */
[----:B------:R-:W-:Y:S05]  /*0050*/  BRA.U UP0, `(.L_x_0) ;  /* 0x0000000100b87547 */ /* 0x000fea000b800000 */
[----:B------:R-:W1:Y:S01]  /*0060*/  S2UR UR6, SR_CgaCtaId ;  /* 0x00000000000679c3 */ /* 0x000e620000008800 */
[----:B------:R-:W-:Y:S01]  /*0070*/  NOP ;  /* 0x0000000000007918 */ /* 0x000fe20000000000 */
[----:B------:R-:W-:Y:S02]  /*0080*/  UMOV UR4, 0x40 ;  /* 0x0000004000047882 */ /* 0x000fe40000000000 */
[----:B-1----:R-:W-:-:S09]  /*0090*/  ULEA UR4, UR6, UR4, 0x18 ;  /* 0x0000000406047291 */ /* 0x002fd2000f8ec0ff */
[----:B------:R-:W1:Y:S01]  /*00a0*/  LDS.U8 R0, [UR4] ;  /* 0x00000004ff007984 */ /* 0x000e620008000000 */
[----:B------:R-:W-:Y:S02]  /*00b0*/  UMOV UR4, 0x400 ;  /* 0x0000040000047882 */ /* 0x000fe40000000000 */
[----:B------:R-:W-:Y:S01]  /*00c0*/  ULEA UR4, UR6, UR4, 0x18 ;  /* 0x0000000406047291 */ /* 0x000fe2000f8ec0ff */
[----:B-1----:R-:W-:-:S13]  /*00d0*/  ISETP.NE.AND P0, PT, R0, RZ, PT ;  /* 0x000000ff0000720c */ /* 0x002fda0003f05270 */
[----:B------:R-:W-:Y:S05]  /*00e0*/  @P0 BRA `(.L_x_1) ;  /* 0x00000000007c0947 */ /* 0x000fea0003800000 */
[----:B------:R-:W-:-:S13]  /*00f0*/  ELECT P0, URZ, PT ;  /* 0x0000000000ff782f */ /* 0x000fda0003800000 */
[----:B------:R-:W-:Y:S05]  /*0100*/  @!P0 BRA `(.L_x_2) ;  /* 0x0000000000848947 */ /* 0x000fea0003800000 */
[----:B------:R-:W-:Y:S01]  /*0110*/  UMOV UR5, 0x10 ;  /* 0x0000001000057882 */ /* 0x000fe20000000000 */
[----:B------:R-:W-:Y:S02]  /*0120*/  IMAD.MOV.U32 R4, RZ, RZ, 0x1 ;  /* 0x00000001ff047424 */ /* 0x000fe400078e00ff */
[----:B------:R-:W-:Y:S02]  /*0130*/  IMAD.MOV.U32 R5, RZ, RZ, 0xffff ;  /* 0x0000ffffff057424 */ /* 0x000fe400078e00ff */
[----:B------:R-:W-:Y:S04]  /*0140*/  DEPBAR.LE SB1, 0x36 ;  /* 0x00009d800000791a */ /* 0x000fe80000000000 */
[----:B------:R-:W1:Y:S02]  /*0150*/  UTCATOMSWS.FIND_AND_SET.ALIGN UP1, UR5, UR5 ;  /* 0x00000005000575e3 */ /* 0x000e640008020800 */
[----:B-1----:R-:W-:-:S04]  /*0160*/  PLOP3.LUT P0, PT, PT, PT, UP1, 0x80, 0x8 ;  /* 0x000000000008781c */ /* 0x002fc80003f0f018 */
[----:B------:R-:W-:-:S04]  /*0170*/  SEL R0, RZ, 0xffffffff, !P0 ;  /* 0xffffffffff007807 */ /* 0x000fc80004000000 */
[----:B------:R-:W-:Y:S01]  /*0180*/  ISETP.NE.AND P0, PT, R0, RZ, PT ;  /* 0x000000ff0000720c */ /* 0x000fe20003f05270 */
[----:B------:R-:W-:-:S12]  /*0190*/  IMAD.U32 R0, RZ, RZ, UR5 ;  /* 0x00000005ff007e24 */ /* 0x000fd8000f8e00ff */
[----:B------:R-:W-:Y:S05]  /*01a0*/  @P0 BRA `(.L_x_3) ;  /* 0x0000000000240947 */ /* 0x000fea0003800000 */
.L_x_4:
[----:B------:R-:W-:Y:S05]  /*01b0*/  NANOSLEEP 0x64 ;  /* 0x000000640000795d */ /* 0x000fea0003800000 */
[----:B------:R-:W-:-:S05]  /*01c0*/  UMOV UR5, 0x10 ;  /* 0x0000001000057882 */ /* 0x000fca0000000000 */
[----:B------:R-:W-:Y:S04]  /*01d0*/  DEPBAR.LE SB1, 0x36 ;  /* 0x00009d800000791a */ /* 0x000fe80000000000 */
[----:B------:R-:W1:Y:S02]  /*01e0*/  UTCATOMSWS.FIND_AND_SET.ALIGN UP1, UR5, UR5 ;  /* 0x00000005000575e3 */ /* 0x000e640008020800 */
[----:B-1----:R-:W-:-:S04]  /*01f0*/  PLOP3.LUT P0, PT, PT, PT, UP1, 0x80, 0x8 ;  /* 0x000000000008781c */ /* 0x002fc80003f0f018 */
[----:B------:R-:W-:-:S04]  /*0200*/  SEL R0, RZ, 0xffffffff, !P0 ;  /* 0xffffffffff007807 */ /* 0x000fc80004000000 */
[----:B------:R-:W-:Y:S01]  /*0210*/  ISETP.NE.AND P0, PT, R0, RZ, PT ;  /* 0x000000ff0000720c */ /* 0x000fe20003f05270 */
[----:B------:R-:W-:-:S12]  /*0220*/  IMAD.U32 R0, RZ, RZ, UR5 ;  /* 0x00000005ff007e24 */ /* 0x000fd8000f8e00ff */
[----:B------:R-:W-:Y:S05]  /*0230*/  @!P0 BRA `(.L_x_4) ;  /* 0xfffffffc00dc8947 */ /* 0x000fea000383ffff */
.L_x_3:
[C---:B------:R-:W-:Y:S01]  /*0240*/  VIADD R3, R0.reuse, 0x10 ;  /* 0x0000001000037836 */ /* 0x040fe20000000000 */
[----:B------:R-:W-:Y:S01]  /*0250*/  UMOV UR5, 0x50 ;  /* 0x0000005000057882 */ /* 0x000fe20000000000 */
[----:B------:R-:W-:Y:S01]  /*0260*/  SHF.L.U32 R2, R5, R0, RZ ;  /* 0x0000000005027219 */ /* 0x000fe200000006ff */
[----:B------:R-:W-:Y:S01]  /*0270*/  ULEA UR5, UR6, UR5, 0x18 ;  /* 0x0000000506057291 */ /* 0x000fe2000f8ec0ff */
[----:B------:R-:W-:Y:S01]  /*0280*/  IMAD.SHL.U32 R0, R0, 0x20, RZ ;  /* 0x0000002000007824 */ /* 0x000fe200078e00ff */
[----:B------:R-:W-:-:S04]  /*0290*/  SHF.L.U32 R3, R4, R3, RZ ;  /* 0x0000000304037219 */ /* 0x000fc800000006ff */
[----:B------:R-:W-:-:S05]  /*02a0*/  LOP3.LUT R2, R3, R2, RZ, 0xfc, !PT ;  /* 0x0000000203027212 */ /* 0x000fca00078efcff */
[----:B------:R1:W-:Y:S04]  /*02b0*/  ATOMS.OR RZ, [UR5], R2 ;  /* 0x00000002ffff798c */ /* 0x0003e8000b000005 */
[----:B------:R1:W-:Y:S01]  /*02c0*/  STS [UR4], R0 ;  /* 0x00000000ff007988 */ /* 0x0003e20008000804 */
[----:B------:R-:W-:Y:S05]  /*02d0*/  BRA `(.L_x_2) ;  /* 0x0000000000107947 */ /* 0x000fea0003800000 */
.L_x_1:
[----:B------:R-:W-:Y:S01]  /*02e0*/  IMAD.MOV.U32 R0, RZ, RZ, -0x1 ;  /* 0xffffffffff007424 */ /* 0x000fe200078e00ff */
[----:B------:R-:W-:-:S04]  /*02f0*/  MOV R2, 0x320 ;  /* 0x0000032000027802 */ /* 0x000fc80000000f00 */
[----:B------:R1:W-:Y:S03]  /*0300*/  STS [UR4], R0 ;  /* 0x00000000ff007988 */ /* 0x0003e60008000804 */
[----:B-1----:R-:W-:Y:S05]  /*0310*/  CALL.REL.NOINC `($__internal_1_$__cuda_sm10x_tcgen05_guardrail_trap_phase_invalid_during_alloc) ;  /* 0x0000032000c47944 */ /* 0x002fea0003c00000 */
.L_x_2:
[----:B------:R-:W-:Y:S05]  /*0320*/  WARPSYNC.ALL ;  /* 0x0000000000007948 */ /* 0x000fea0003800000 */
[----:B------:R-:W-:Y:S01]  /*0330*/  NOP ;  /* 0x0000000000007918 */ /* 0x000fe20000000000 */
.L_x_0:
[----:B------:R-:W2:Y:S01]  /*0340*/  LDC.64 R8, c[0x0][0x398] ;  /* 0x0000e600ff087b82 */ /* 0x000ea20000000a00 */
[----:B------:R-:W3:Y:S01]  /*0350*/  S2R R5, SR_CTAID.X ;  /* 0x0000000000057919 */ /* 0x000ee20000002500 */
[----:B------:R-:W-:Y:S01]  /*0360*/  UMOV UR10, 0x400 ;  /* 0x00000400000a7882 */ /* 0x000fe20000000000 */
[----:B------:R-:W-:Y:S01]  /*0370*/  SHF.R.U32.HI R17, RZ, 0x5, R6 ;  /* 0x00000005ff117819 */ /* 0x000fe20000011606 */
[----:B------:R-:W4:Y:S03]  /*0380*/  LDCU.64 UR4, c[0x0][0x3a8] ;  /* 0x00007500ff0477ac */ /* 0x000f260008000a00 */
[----:B------:R-:W-:Y:S01]  /*0390*/  R2UR UR9, R17 ;  /* 0x00000000110972ca */ /* 0x000fe200000e0000 */
[----:B------:R-:W1:Y:S01]  /*03a0*/  S2UR UR6, SR_CgaCtaId ;  /* 0x00000000000679c3 */ /* 0x000e620000008800 */
[----:B------:R-:W1:Y:S01]  /*03b0*/  LDCU UR7, c[0x0][0x3a4] ;  /* 0x00007480ff0777ac */ /* 0x000e620008000800 */
[----:B------:R-:W1:Y:S06]  /*03c0*/  LDCU UR16, c[0x0][0x3b0] ;  /* 0x00007600ff1077ac */ /* 0x000e6c0008000800 */
[----:B------:R-:W1:Y:S01]  /*03d0*/  LDC R36, c[0x0][0x3a0] ;  /* 0x0000e800ff247b82 */ /* 0x000e620000000800 */
[----:B------:R-:W1:Y:S01]  /*03e0*/  LDCU.128 UR12, c[0x0][0x380] ;  /* 0x00007000ff0c77ac */ /* 0x000e620008000c00 */
[----:B----4-:R-:W-:-:S02]  /*03f0*/  USHF.L.U32 UR18, UR4, 0x1, URZ ;  /* 0x0000000104127899 */ /* 0x010fc400080006ff */
[----:B------:R-:W-:Y:S01]  /*0400*/  IMAD.U32 R72, RZ, RZ, UR4 ;  /* 0x00000004ff487e24 */ /* 0x000fe2000f8e00ff */
[----:B------:R-:W-:Y:S01]  /*0410*/  UIMAD UR19, UR4, 0x3, URZ ;  /* 0x00000003041378a4 */ /* 0x000fe2000f8e02ff */
[----:B-12---:R-:W-:Y:S01]  /*0420*/  VIADD R0, R9, 0xff ;  /* 0x000000ff09007836 */ /* 0x006fe20000000000 */
[----:B------:R-:W-:Y:S01]  /*0430*/  UIMAD UR30, UR4, 0xc, URZ ;  /* 0x0000000c041e78a4 */ /* 0x000fe2000f8e02ff */
[C---:B------:R-:W-:Y:S01]  /*0440*/  IMAD R168, R72.reuse, 0x44, RZ ;  /* 0x0000004448a87824 */ /* 0x040fe200078e02ff */
[----:B------:R-:W-:Y:S01]  /*0450*/  USHF.L.U32 UR29, UR4, 0x2, URZ ;  /* 0x00000002041d7899 */ /* 0x000fe200080006ff */
[C---:B------:R-:W-:Y:S01]  /*0460*/  IMAD R162, R72.reuse, 0x48, RZ ;  /* 0x0000004848a27824 */ /* 0x040fe200078e02ff */
[----:B------:R-:W-:Y:S01]  /*0470*/  SHF.R.S32.HI R3, RZ, 0x1f, R0 ;  /* 0x0000001fff037819 */ /* 0x000fe20000011400 */
[----:B------:R-:W-:Y:S01]  /*0480*/  UIMAD UR67, UR4, 0x5, URZ ;  /* 0x00000005044378a4 */ /* 0x000fe2000f8e02ff */
[----:B------:R-:W-:Y:S01]  /*0490*/  IMAD.U32 R174, RZ, RZ, UR30 ;  /* 0x0000001effae7e24 */ /* 0x000fe2000f8e00ff */
[----:B---3--:R-:W-:Y:S01]  /*04a0*/  IABS R12, R5 ;  /* 0x00000005000c7213 */ /* 0x008fe20000000000 */
[----:B------:R-:W-:Y:S01]  /*04b0*/  ULEA UR10, UR6, UR10, 0x18 ;  /* 0x0000000a060a7291 */ /* 0x000fe2000f8ec0ff */
[----:B------:R-:W-:Y:S01]  /*04c0*/  LEA.HI R3, R3, R0, RZ, 0x8 ;  /* 0x0000000003037211 */ /* 0x000fe200078f40ff */
[----:B------:R-:W-:Y:S01]  /*04d0*/  UIMAD UR28, UR4, 0x14, URZ ;  /* 0x00000014041c78a4 */ /* 0x000fe2000f8e02ff */
[C---:B------:R-:W-:Y:S01]  /*04e0*/  IMAD R154, R72.reuse, 0x4c, RZ ;  /* 0x0000004c489a7824 */ /* 0x040fe200078e02ff */
[----:B------:R-:W-:Y:S01]  /*04f0*/  UIMAD UR66, UR4, 0x6, URZ ;  /* 0x00000006044278a4 */ /* 0x000fe2000f8e02ff */
[----:B------:R-:W-:Y:S01]  /*0500*/  SHF.R.S32.HI R3, RZ, 0x8, R3 ;  /* 0x00000008ff037819 */ /* 0x000fe20000011403 */
[----:B------:R-:W-:Y:S01]  /*0510*/  UIMAD UR27, UR4, 0x18, URZ ;  /* 0x00000018041b78a4 */ /* 0x000fe2000f8e02ff */
[C---:B------:R-:W-:Y:S01]  /*0520*/  IMAD R146, R72.reuse, 0x50, RZ ;  /* 0x0000005048927824 */ /* 0x040fe200078e02ff */
[----:B------:R-:W-:Y:S01]  /*0530*/  UIMAD UR65, UR4, 0x7, URZ ;  /* 0x00000007044178a4 */ /* 0x000fe2000f8e02ff */
[C---:B------:R-:W-:Y:S01]  /*0540*/  IMAD R138, R72.reuse, 0x54, RZ ;  /* 0x00000054488a7824 */ /* 0x040fe200078e02ff */
[----:B------:R-:W-:Y:S01]  /*0550*/  UIMAD UR26, UR4, 0x1c, URZ ;  /* 0x0000001c041a78a4 */ /* 0x000fe2000f8e02ff */
[----:B------:R-:W-:Y:S01]  /*0560*/  IMAD.SHL.U32 R4, R3, 0x8, RZ ;  /* 0x0000000803047824 */ /* 0x000fe200078e00ff */
[----:B------:R-:W-:Y:S01]  /*0570*/  USHF.L.U32 UR64, UR4, 0x3, URZ ;  /* 0x0000000304407899 */ /* 0x000fe200080006ff */
[----:B------:R-:W-:Y:S01]  /*0580*/  IMAD.U32 R126, RZ, RZ, UR28 ;  /* 0x0000001cff7e7e24 */ /* 0x000fe2000f8e00ff */
[----:B------:R-:W-:Y:S01]  /*0590*/  UIMAD UR63, UR4, 0x9, URZ ;  /* 0x00000009043f78a4 */ /* 0x000fe2000f8e02ff */
[----:B------:R-:W-:Y:S01]  /*05a0*/  IMAD.U32 R188, RZ, RZ, UR65 ;  /* 0x00000041ffbc7e24 */ /* 0x000fe2000f8e00ff */
[-C--:B------:R-:W-:Y:S01]  /*05b0*/  IABS R7, R4.reuse ;  /* 0x0000000400077213 */ /* 0x080fe20000000000 */
[----:B------:R-:W-:Y:S01]  /*05c0*/  UIMAD UR25, UR4, 0x24, URZ ;  /* 0x00000024041978a4 */ /* 0x000fe2000f8e02ff */
[----:B------:R-:W-:Y:S01]  /*05d0*/  IABS R13, R4 ;  /* 0x00000004000d7213 */ /* 0x000fe20000000000 */
[----:B------:R-:W-:Y:S01]  /*05e0*/  IMAD.U32 R184, RZ, RZ, UR64 ;  /* 0x00000040ffb87e24 */ /* 0x000fe2000f8e00ff */
[----:B------:R-:W1:Y:S01]  /*05f0*/  I2F.RP R0, R7 ;  /* 0x0000000700007306 */ /* 0x000e620000209400 */
[----:B------:R-:W-:Y:S01]  /*0600*/  IMAD.U32 R180, RZ, RZ, UR63 ;  /* 0x0000003fffb47e24 */ /* 0x000fe2000f8e00ff */
[----:B------:R-:W-:Y:S01]  /*0610*/  UIMAD UR62, UR4, 0xa, URZ ;  /* 0x0000000a043e78a4 */ /* 0x000fe2000f8e02ff */
[C---:B------:R-:W-:Y:S01]  /*0620*/  IMAD R130, R72.reuse, 0x58, RZ ;  /* 0x0000005848827824 */ /* 0x040fe200078e02ff */
[----:B------:R-:W-:Y:S01]  /*0630*/  UIMAD UR24, UR4, 0x28, URZ ;  /* 0x00000028041878a4 */ /* 0x000fe2000f8e02ff */
[C---:B------:R-:W-:Y:S01]  /*0640*/  IMAD R122, R72.reuse, 0x5c, RZ ;  /* 0x0000005c487a7824 */ /* 0x040fe200078e02ff */
[----:B------:R-:W-:Y:S01]  /*0650*/  UIMAD UR61, UR4, 0xb, URZ ;  /* 0x0000000b043d78a4 */ /* 0x000fe2000f8e02ff */
[C---:B------:R-:W-:Y:S01]  /*0660*/  IMAD R114, R72.reuse, 0x60, RZ ;  /* 0x0000006048727824 */ /* 0x040fe200078e02ff */
[----:B------:R-:W-:Y:S01]  /*0670*/  UIMAD UR23, UR4, 0x2c, URZ ;  /* 0x0000002c041778a4 */ /* 0x000fe2000f8e02ff */
[----:B------:R-:W-:Y:S01]  /*0680*/  IMAD.U32 R178, RZ, RZ, UR62 ;  /* 0x0000003effb27e24 */ /* 0x000fe2000f8e00ff */
[----:B------:R-:W-:Y:S01]  /*0690*/  UIMAD UR22, UR4, 0x30, URZ ;  /* 0x00000030041678a4 */ /* 0x000fe2000f8e02ff */
[C---:B------:R-:W-:Y:S01]  /*06a0*/  IMAD R106, R72.reuse, 0x64, RZ ;  /* 0x00000064486a7824 */ /* 0x040fe200078e02ff */
[----:B------:R-:W-:Y:S01]  /*06b0*/  UIMAD UR60, UR4, 0xd, URZ ;  /* 0x0000000d043c78a4 */ /* 0x000fe2000f8e02ff */
[----:B------:R-:W-:Y:S01]  /*06c0*/  IMAD.U32 R176, RZ, RZ, UR61 ;  /* 0x0000003dffb07e24 */ /* 0x000fe2000f8e00ff */
[----:B------:R-:W-:Y:S01]  /*06d0*/  UIMAD UR21, UR4, 0x34, URZ ;  /* 0x00000034041578a4 */ /* 0x000fe2000f8e02ff */
[----:B-1----:R-:W1:Y:S01]  /*06e0*/  MUFU.RCP R0, R0 ;  /* 0x0000000000007308 */ /* 0x002e620000001000 */
[----:B------:R-:W-:Y:S01]  /*06f0*/  UIMAD UR59, UR4, 0xe, URZ ;  /* 0x0000000e043b78a4 */ /* 0x000fe2000f8e02ff */
[----:B------:R-:W-:Y:S01]  /*0700*/  IMAD.U32 R96, RZ, RZ, UR27 ;  /* 0x0000001bff607e24 */ /* 0x000fe2000f8e00ff */
[----:B------:R-:W-:Y:S01]  /*0710*/  UIMAD UR20, UR4, 0x38, URZ ;  /* 0x00000038041478a4 */ /* 0x000fe2000f8e02ff */
[----:B------:R-:W-:Y:S01]  /*0720*/  IMAD.U32 R172, RZ, RZ, UR60 ;  /* 0x0000003cffac7e24 */ /* 0x000fe2000f8e00ff */
[----:B------:R-:W-:Y:S01]  /*0730*/  UIMAD UR58, UR4, 0xf, URZ ;  /* 0x0000000f043a78a4 */ /* 0x000fe2000f8e02ff */
[C---:B------:R-:W-:Y:S01]  /*0740*/  IMAD R98, R72.reuse, 0x68, RZ ;  /* 0x0000006848627824 */ /* 0x040fe200078e02ff */
[----:B------:R-:W-:Y:S01]  /*0750*/  UIMAD UR17, UR4, 0x3c, URZ ;  /* 0x0000003c041178a4 */ /* 0x000fe2000f8e02ff */
[----:B------:R-:W-:Y:S01]  /*0760*/  IMAD.U32 R170, RZ, RZ, UR59 ;  /* 0x0000003bffaa7e24 */ /* 0x000fe2000f8e00ff */
[----:B------:R-:W-:Y:S01]  /*0770*/  USHF.L.U32 UR57, UR4, 0x4, URZ ;  /* 0x0000000404397899 */ /* 0x000fe200080006ff */
[C---:B------:R-:W-:Y:S01]  /*0780*/  IMAD R94, R72.reuse, 0x6c, RZ ;  /* 0x0000006c485e7824 */ /* 0x040fe200078e02ff */
[----:B------:R-:W-:Y:S01]  /*0790*/  UIMAD UR56, UR4, 0x11, URZ ;  /* 0x00000011043878a4 */ /* 0x000fe2000f8e02ff */
[----:B------:R-:W-:Y:S01]  /*07a0*/  IMAD.U32 R166, RZ, RZ, UR58 ;  /* 0x0000003affa67e24 */ /* 0x000fe2000f8e00ff */
[----:B------:R-:W-:Y:S01]  /*07b0*/  UIMAD UR55, UR4, 0x12, URZ ;  /* 0x00000012043778a4 */ /* 0x000fe2000f8e02ff */
[----:B------:R-:W-:Y:S01]  /*07c0*/  IMAD R90, R72, 0x70, RZ ;  /* 0x00000070485a7824 */ /* 0x000fe200078e02ff */
[----:B------:R-:W-:Y:S01]  /*07d0*/  UIMAD UR54, UR4, 0x13, URZ ;  /* 0x00000013043678a4 */ /* 0x000fe2000f8e02ff */
[----:B------:R-:W-:Y:S01]  /*07e0*/  IMAD.U32 R158, RZ, RZ, UR57 ;  /* 0x00000039ff9e7e24 */ /* 0x000fe2000f8e00ff */
[----:B------:R-:W-:Y:S01]  /*07f0*/  UIMAD UR53, UR4, 0x15, URZ ;  /* 0x00000015043578a4 */ /* 0x000fe2000f8e02ff */
[----:B-1----:R-:W-:Y:S01]  /*0800*/  VIADD R2, R0, 0xffffffe ;  /* 0x0ffffffe00027836 */ /* 0x002fe20000000000 */
[----:B------:R-:W-:Y:S01]  /*0810*/  UIMAD UR52, UR4, 0x16, URZ ;  /* 0x00000016043478a4 */ /* 0x000fe2000f8e02ff */
[----:B------:R-:W-:Y:S01]  /*0820*/  IMAD.MOV R0, RZ, RZ, -R13 ;  /* 0x000000ffff007224 */ /* 0x000fe200078e0a0d */
[----:B------:R-:W-:Y:S01]  /*0830*/  IABS R13, R8 ;  /* 0x00000008000d7213 */ /* 0x000fe20000000000 */
[----:B------:R1:W2:Y:S01]  /*0840*/  F2I.FTZ.U32.TRUNC.NTZ R3, R2 ;  /* 0x0000000200037305 */ /* 0x0002a2000021f000 */
[----:B------:R-:W-:Y:S01]  /*0850*/  IMAD.U32 R150, RZ, RZ, UR56 ;  /* 0x00000038ff967e24 */ /* 0x000fe2000f8e00ff */
[----:B------:R-:W-:Y:S01]  /*0860*/  UIMAD UR51, UR4, 0x17, URZ ;  /* 0x00000017043378a4 */ /* 0x000fe2000f8e02ff */
[----:B------:R-:W-:Y:S01]  /*0870*/  IMAD.U32 R142, RZ, RZ, UR55 ;  /* 0x00000037ff8e7e24 */ /* 0x000fe2000f8e00ff */
[----:B------:R-:W-:Y:S01]  /*0880*/  UIMAD UR50, UR4, 0x19, URZ ;  /* 0x00000019043278a4 */ /* 0x000fe2000f8e02ff */
[----:B------:R-:W-:Y:S01]  /*0890*/  IMAD.U32 R134, RZ, RZ, UR54 ;  /* 0x00000036ff867e24 */ /* 0x000fe2000f8e00ff */
[----:B------:R-:W-:Y:S01]  /*08a0*/  UIMAD UR49, UR4, 0x1a, URZ ;  /* 0x0000001a043178a4 */ /* 0x000fe2000f8e02ff */
[----:B------:R-:W-:Y:S01]  /*08b0*/  IMAD.U32 R118, RZ, RZ, UR53 ;  /* 0x00000035ff767e24 */ /* 0x000fe2000f8e00ff */
[----:B------:R-:W-:Y:S01]  /*08c0*/  UIMAD UR48, UR4, 0x1b, URZ ;  /* 0x0000001b043078a4 */ /* 0x000fe2000f8e02ff */
[----:B-1----:R-:W-:Y:S01]  /*08d0*/  IMAD.MOV.U32 R2, RZ, RZ, RZ ;  /* 0x000000ffff027224 */ /* 0x002fe200078e00ff */
[----:B------:R-:W-:Y:S01]  /*08e0*/  UIMAD UR47, UR4, 0x1d, URZ ;  /* 0x0000001d042f78a4 */ /* 0x000fe2000f8e02ff */
[----:B------:R-:W-:Y:S01]  /*08f0*/  IMAD.U32 R110, RZ, RZ, UR52 ;  /* 0x00000034ff6e7e24 */ /* 0x000fe2000f8e00ff */
[----:B------:R-:W-:Y:S01]  /*0900*/  UIMAD UR46, UR4, 0x1e, URZ ;  /* 0x0000001e042e78a4 */ /* 0x000fe2000f8e02ff */
[----:B------:R-:W-:Y:S01]  /*0910*/  IMAD.U32 R102, RZ, RZ, UR51 ;  /* 0x00000033ff667e24 */ /* 0x000fe2000f8e00ff */
[----:B------:R-:W-:Y:S01]  /*0920*/  UIMAD UR45, UR4, 0x1f, URZ ;  /* 0x0000001f042d78a4 */ /* 0x000fe2000f8e02ff */
[--C-:B--2---:R-:W-:Y:S01]  /*0930*/  IMAD.MOV R10, RZ, RZ, -R3.reuse ;  /* 0x000000ffff0a7224 */ /* 0x104fe200078e0a03 */
[----:B------:R-:W-:Y:S01]  /*0940*/  USHF.L.U32 UR44, UR4, 0x5, URZ ;  /* 0x00000005042c7899 */ /* 0x000fe200080006ff */
[----:B------:R-:W-:Y:S01]  /*0950*/  IMAD.U32 R92, RZ, RZ, UR50 ;  /* 0x00000032ff5c7e24 */ /* 0x000fe2000f8e00ff */
[----:B------:R-:W-:Y:S01]  /*0960*/  MOV R74, UR46 ;  /* 0x0000002e004a7c02 */ /* 0x000fe20008000f00 */
[----:B------:R-:W-:Y:S01]  /*0970*/  IMAD R11, R10, R7, RZ ;  /* 0x000000070a0b7224 */ /* 0x000fe200078e02ff */
[----:B------:R-:W-:Y:S01]  /*0980*/  UIMAD UR43, UR4, 0x21, URZ ;  /* 0x00000021042b78a4 */ /* 0x000fe2000f8e02ff */
[----:B------:R-:W-:Y:S01]  /*0990*/  IMAD.MOV.U32 R10, RZ, RZ, R12 ;  /* 0x000000ffff0a7224 */ /* 0x000fe200078e000c */
[----:B------:R-:W-:Y:S01]  /*09a0*/  UIMAD UR42, UR4, 0x22, URZ ;  /* 0x00000022042a78a4 */ /* 0x000fe2000f8e02ff */
[----:B------:R-:W-:Y:S01]  /*09b0*/  IMAD.HI.U32 R3, R3, R11, R2 ;  /* 0x0000000b03037227 */ /* 0x000fe200078e0002 */
[----:B------:R-:W-:-:S02]  /*09c0*/  UIMAD UR41, UR4, 0x23, URZ ;  /* 0x00000023042978a4 */ /* 0x000fc4000f8e02ff */
[----:B------:R-:W-:Y:S01]  /*09d0*/  UIMAD UR40, UR4, 0x25, URZ ;  /* 0x00000025042878a4 */ /* 0x000fe2000f8e02ff */
[----:B------:R-:W-:Y:S01]  /*09e0*/  IMAD.U32 R88, RZ, RZ, UR49 ;  /* 0x00000031ff587e24 */ /* 0x000fe2000f8e00ff */
[----:B------:R-:W-:Y:S01]  /*09f0*/  UIMAD UR39, UR4, 0x26, URZ ;  /* 0x00000026042778a4 */ /* 0x000fe2000f8e02ff */
[----:B------:R-:W-:Y:S01]  /*0a00*/  IMAD.HI.U32 R3, R3, R10, RZ ;  /* 0x0000000a03037227 */ /* 0x000fe200078e00ff */
[----:B------:R-:W-:Y:S02]  /*0a10*/  UIMAD UR38, UR4, 0x27, URZ ;  /* 0x00000027042678a4 */ /* 0x000fe4000f8e02ff */
[----:B------:R-:W-:Y:S01]  /*0a20*/  UIMAD UR37, UR4, 0x29, URZ ;  /* 0x00000029042578a4 */ /* 0x000fe2000f8e02ff */
[----:B------:R-:W-:Y:S01]  /*0a30*/  IMAD R0, R3, R0, R10 ;  /* 0x0000000003007224 */ /* 0x000fe200078e020a */
[----:B------:R-:W-:Y:S01]  /*0a40*/  UIMAD UR36, UR4, 0x2a, URZ ;  /* 0x0000002a042478a4 */ /* 0x000fe2000f8e02ff */
[----:B------:R-:W-:Y:S01]  /*0a50*/  IMAD.U32 R84, RZ, RZ, UR48 ;  /* 0x00000030ff547e24 */ /* 0x000fe2000f8e00ff */
[----:B------:R-:W-:Y:S01]  /*0a60*/  UIMAD UR35, UR4, 0x2b, URZ ;  /* 0x0000002b042378a4 */ /* 0x000fe2000f8e02ff */
[C---:B------:R-:W-:Y:S01]  /*0a70*/  IMAD R86, R72.reuse, 0x74, RZ ;  /* 0x0000007448567824 */ /* 0x040fe200078e02ff */
[----:B------:R-:W-:Y:S01]  /*0a80*/  ISETP.GT.U32.AND P1, PT, R7, R0, PT ;  /* 0x000000000700720c */ /* 0x000fe20003f24070 */
[----:B------:R-:W-:Y:S01]  /*0a90*/  IMAD.U32 R80, RZ, RZ, UR26 ;  /* 0x0000001aff507e24 */ /* 0x000fe2000f8e00ff */
[----:B------:R-:W-:Y:S01]  /*0aa0*/  UIMAD UR34, UR4, 0x2d, URZ ;  /* 0x0000002d042278a4 */ /* 0x000fe2000f8e02ff */
[----:B------:R-:W-:Y:S01]  /*0ab0*/  IMAD.U32 R76, RZ, RZ, UR47 ;  /* 0x0000002fff4c7e24 */ /* 0x000fe2000f8e00ff */
[----:B------:R-:W-:Y:S01]  /*0ac0*/  UIMAD UR33, UR4, 0x2e, URZ ;  /* 0x0000002e042178a4 */ /* 0x000fe2000f8e02ff */
[C---:B------:R-:W-:Y:S01]  /*0ad0*/  IMAD R82, R72.reuse, 0x78, RZ ;  /* 0x0000007848527824 */ /* 0x040fe200078e02ff */
[----:B------:R-:W-:Y:S01]  /*0ae0*/  UIMAD UR32, UR4, 0x2f, URZ ;  /* 0x0000002f042078a4 */ /* 0x000fe2000f8e02ff */
[C---:B------:R-:W-:Y:S01]  /*0af0*/  IMAD R78, R72.reuse, 0x7c, RZ ;  /* 0x0000007c484e7824 */ /* 0x040fe200078e02ff */
[----:B------:R-:W-:Y:S01]  /*0b00*/  UIMAD UR31, UR4, 0x31, URZ ;  /* 0x00000031041f78a4 */ /* 0x000fe2000f8e02ff */
[----:B------:R-:W-:Y:S01]  /*0b10*/  IMAD.U32 R64, RZ, RZ, UR45 ;  /* 0x0000002dff407e24 */ /* 0x000fe2000f8e00ff */
[----:B------:R-:W-:Y:S01]  /*0b20*/  UIMAD UR68, UR4, 0x37, URZ ;  /* 0x00000037044478a4 */ /* 0x000fe2000f8e02ff */
[----:B------:R-:W-:Y:S01]  /*0b30*/  IMAD R66, R72, 0x84, RZ ;  /* 0x0000008448427824 */ /* 0x000fe200078e02ff */
[----:B------:R-:W-:Y:S01]  /*0b40*/  UIMAD UR70, UR4, 0x3a, URZ ;  /* 0x0000003a044678a4 */ /* 0x000fe2000f8e02ff */
[----:B------:R-:W-:Y:S01]  /*0b50*/  @!P1 IMAD.IADD R0, R0, 0x1, -R7 ;  /* 0x0000000100009824 */ /* 0x000fe200078e0a07 */
[----:B------:R-:W-:Y:S01]  /*0b60*/  UIMAD UR71, UR4, 0x3b, URZ ;  /* 0x0000003b044778a4 */ /* 0x000fe2000f8e02ff */
[----:B------:R-:W-:Y:S01]  /*0b70*/  @!P1 VIADD R3, R3, 0x1 ;  /* 0x0000000103039836 */ /* 0x000fe20000000000 */
[----:B------:R-:W-:Y:S01]  /*0b80*/  ISETP.NE.AND P1, PT, R4, RZ, PT ;  /* 0x000000ff0400720c */ /* 0x000fe20003f25270 */
[----:B------:R-:W-:Y:S01]  /*0b90*/  IMAD.U32 R60, RZ, RZ, UR44 ;  /* 0x0000002cff3c7e24 */ /* 0x000fe2000f8e00ff */
[----:B------:R-:W-:Y:S01]  /*0ba0*/  ISETP.GE.U32.AND P0, PT, R0, R7, PT ;  /* 0x000000070000720c */ /* 0x000fe20003f06070 */
[----:B------:R-:W-:Y:S01]  /*0bb0*/  IMAD.U32 R56, RZ, RZ, UR43 ;  /* 0x0000002bff387e24 */ /* 0x000fe2000f8e00ff */
[----:B------:R-:W-:Y:S01]  /*0bc0*/  LOP3.LUT R0, R5, R4, RZ, 0x3c, !PT ;  /* 0x0000000405007212 */ /* 0x000fe200078e3cff */
[C---:B------:R-:W-:Y:S01]  /*0bd0*/  IMAD R62, R72.reuse, 0x88, RZ ;  /* 0x00000088483e7824 */ /* 0x040fe200078e02ff */
[----:B------:R-:W-:Y:S01]  /*0be0*/  UIMAD UR72, UR4, 0x3d, URZ ;  /* 0x0000003d044878a4 */ /* 0x000fe2000f8e02ff */
[----:B------:R-:W-:Y:S01]  /*0bf0*/  IMAD R58, R72, 0x8c, RZ ;  /* 0x0000008c483a7824 */ /* 0x000fe200078e02ff */
[----:B------:R-:W-:Y:S01]  /*0c00*/  ISETP.GE.AND P2, PT, R0, RZ, PT ;  /* 0x000000ff0000720c */ /* 0x000fe20003f46270 */
[----:B------:R-:W-:Y:S01]  /*0c10*/  VIADD R0, R8, 0x7f ;  /* 0x0000007f08007836 */ /* 0x000fe20000000000 */
[----:B------:R-:W-:Y:S01]  /*0c20*/  UIMAD UR73, UR4, 0x3e, URZ ;  /* 0x0000003e044978a4 */ /* 0x000fe2000f8e02ff */
[----:B------:R-:W-:Y:S01]  /*0c30*/  IMAD.U32 R54, RZ, RZ, UR42 ;  /* 0x0000002aff367e24 */ /* 0x000fe2000f8e00ff */
[----:B------:R-:W-:Y:S01]  /*0c40*/  UIMAD UR74, UR4, 0x3f, URZ ;  /* 0x0000003f044a78a4 */ /* 0x000fe2000f8e02ff */
[----:B------:R-:W-:Y:S01]  /*0c50*/  IMAD R250, R72, 0x90, RZ ;  /* 0x0000009048fa7824 */ /* 0x000fe200078e02ff */
[----:B------:R-:W-:Y:S01]  /*0c60*/  UIMAD UR69, UR4, 0x39, URZ ;  /* 0x00000039044578a4 */ /* 0x000fe2000f8e02ff */
[----:B------:R-:W-:Y:S01]  /*0c70*/  @P0 VIADD R3, R3, 0x1 ;  /* 0x0000000103030836 */ /* 0x000fe20000000000 */
[----:B------:R-:W-:Y:S01]  /*0c80*/  UIADD3 UR8, UPT, UPT, UR10, 0xa0000, URZ ;  /* 0x000a00000a087890 */ /* 0x000fe2000fffe0ff */
[----:B------:R-:W-:-:S02]  /*0c90*/  IMAD.U32 R52, RZ, RZ, UR41 ;  /* 0x00000029ff347e24 */ /* 0x000fc4000f8e00ff */
[----:B------:R-:W-:Y:S01]  /*0ca0*/  IMAD.MOV.U32 R2, RZ, RZ, R3 ;  /* 0x000000ffff027224 */ /* 0x000fe200078e0003 */
[----:B------:R-:W-:Y:S01]  /*0cb0*/  SHF.R.S32.HI R3, RZ, 0x1f, R0 ;  /* 0x0000001fff037819 */ /* 0x000fe20000011400 */
[C---:B------:R-:W-:Y:S02]  /*0cc0*/  IMAD R248, R72.reuse, 0x94, RZ ;  /* 0x0000009448f87824 */ /* 0x040fe400078e02ff */
[----:B------:R-:W-:Y:S01]  /*0cd0*/  @!P2 IMAD.MOV R2, RZ, RZ, -R2 ;  /* 0x000000ffff02a224 */ /* 0x000fe200078e0a02 */
[----:B------:R-:W-:Y:S01]  /*0ce0*/  @!P1 LOP3.LUT R2, RZ, R4, RZ, 0x33, !PT ;  /* 0x00000004ff029212 */ /* 0x000fe200078e33ff */
[----:B------:R-:W-:Y:S01]  /*0cf0*/  IMAD.U32 R50, RZ, RZ, UR25 ;  /* 0x00000019ff327e24 */ /* 0x000fe2000f8e00ff */
[----:B------:R-:W-:Y:S01]  /*0d00*/  LEA.HI R3, R3, R0, RZ, 0x7 ;  /* 0x0000000003037211 */ /* 0x000fe200078f38ff */
[----:B------:R-:W-:Y:S02]  /*0d10*/  IMAD R246, R72, 0x98, RZ ;  /* 0x0000009848f67824 */ /* 0x000fe400078e02ff */
[----:B------:R-:W-:-:S02]  /*0d20*/  IMAD.SHL.U32 R12, R2, 0x8, RZ ;  /* 0x00000008020c7824 */ /* 0x000fc400078e00ff */
[----:B------:R-:W-:Y:S02]  /*0d30*/  IMAD.MOV R2, RZ, RZ, -R2 ;  /* 0x000000ffff027224 */ /* 0x000fe400078e0a02 */
[----:B------:R-:W-:Y:S01]  /*0d40*/  IMAD.U32 R48, RZ, RZ, UR40 ;  /* 0x00000028ff307e24 */ /* 0x000fe2000f8e00ff */
[----:B------:R-:W-:Y:S01]  /*0d50*/  LEA.HI.SX32 R3, R3, -R12, 0x19 ;  /* 0x8000000c03037211 */ /* 0x000fe200078fcaff */
[----:B------:R-:W-:Y:S02]  /*0d60*/  IMAD R14, R4, R2, R5 ;  /* 0x00000002040e7224 */ /* 0x000fe400078e0205 */
[C---:B------:R-:W-:Y:S01]  /*0d70*/  IMAD R244, R72.reuse, 0x9c, RZ ;  /* 0x0000009c48f47824 */ /* 0x040fe200078e02ff */
[----:B------:R-:W-:Y:S01]  /*0d80*/  VIMNMX R15, PT, PT, R3, 0x8, PT ;  /* 0x00000008030f7848 */ /* 0x000fe20003fe0100 */
[C---:B------:R-:W-:Y:S01]  /*0d90*/  IMAD R46, R72.reuse, 0xa0, RZ ;  /* 0x000000a0482e7824 */ /* 0x040fe200078e02ff */
[----:B------:R-:W-:Y:S01]  /*0da0*/  IABS R11, R14 ;  /* 0x0000000e000b7213 */ /* 0x000fe20000000000 */
[C---:B------:R-:W-:Y:S01]  /*0db0*/  IMAD R44, R72.reuse, 0xa4, RZ ;  /* 0x000000a4482c7824 */ /* 0x040fe200078e02ff */
[-C--:B------:R-:W-:Y:S01]  /*0dc0*/  IABS R7, R15.reuse ;  /* 0x0000000f00077213 */ /* 0x080fe20000000000 */
[----:B------:R-:W-:Y:S01]  /*0dd0*/  IMAD R38, R72, 0xe0, RZ ;  /* 0x000000e048267824 */ /* 0x000fe200078e02ff */
[----:B------:R-:W-:-:S02]  /*0de0*/  IABS R4, R15 ;  /* 0x0000000f00047213 */ /* 0x000fc40000000000 */
[----:B------:R-:W1:Y:S08]  /*0df0*/  I2F.RP R0, R7 ;  /* 0x0000000700007306 */ /* 0x000e700000209400 */
[----:B-1----:R-:W1:Y:S02]  /*0e00*/  MUFU.RCP R0, R0 ;  /* 0x0000000000007308 */ /* 0x002e640000001000 */
[----:B-1----:R-:W-:-:S02]  /*0e10*/  VIADD R3, R0, 0xffffffe ;  /* 0x0ffffffe00037836 */ /* 0x002fc40000000000 */
[----:B------:R-:W-:Y:S01]  /*0e20*/  IMAD.MOV R0, RZ, RZ, -R4 ;  /* 0x000000ffff007224 */ /* 0x000fe200078e0a04 */
[----:B------:R-:W-:-:S03]  /*0e30*/  IABS R4, R9 ;  /* 0x0000000900047213 */ /* 0x000fc60000000000 */
[----:B------:R-:W1:Y:S02]  /*0e40*/  F2I.FTZ.U32.TRUNC.NTZ R3, R3 ;  /* 0x0000000300037305 */ /* 0x000e64000021f000 */
[----:B-1----:R-:W-:-:S04]  /*0e50*/  IMAD.MOV R10, RZ, RZ, -R3 ;  /* 0x000000ffff0a7224 */ /* 0x002fc800078e0a03 */
[----:B------:R-:W-:-:S04]  /*0e60*/  IMAD.MOV.U32 R2, RZ, RZ, R10 ;  /* 0x000000ffff027224 */ /* 0x000fc800078e000a */
[----:B------:R-:W-:Y:S02]  /*0e70*/  IMAD R5, R2, R7, RZ ;  /* 0x0000000702057224 */ /* 0x000fe400078e02ff */
[----:B------:R-:W-:-:S04]  /*0e80*/  IMAD.MOV.U32 R2, RZ, RZ, RZ ;  /* 0x000000ffff027224 */ /* 0x000fc800078e00ff */
[----:B------:R-:W-:Y:S02]  /*0e90*/  IMAD.HI.U32 R2, R3, R5, R2 ;  /* 0x0000000503027227 */ /* 0x000fe400078e0002 */
[----:B------:R-:W1:Y:S04]  /*0ea0*/  I2F.RP R3, R13 ;  /* 0x0000000d00037306 */ /* 0x000e680000209400 */
[----:B------:R-:W-:-:S04]  /*0eb0*/  IMAD.HI.U32 R2, R2, R11, RZ ;  /* 0x0000000b02027227 */ /* 0x000fc800078e00ff */
[----:B------:R-:W-:Y:S01]  /*0ec0*/  IMAD R0, R2, R0, R11 ;  /* 0x0000000002007224 */ /* 0x000fe200078e020b */
[----:B------:R-:W2:Y:S01]  /*0ed0*/  I2F.RP R5, R4 ;  /* 0x0000000400057306 */ /* 0x000ea20000209400 */
[----:B------:R-:W-:Y:S03]  /*0ee0*/  BAR.SYNC.DEFER_BLOCKING 0x0 ;  /* 0x0000000000007b1d */ /* 0x000fe60000010000 */
[----:B------:R-:W-:-:S04]  /*0ef0*/  ISETP.GT.U32.AND P1, PT, R7, R0, PT ;  /* 0x000000000700720c */ /* 0x000fc80003f24070 */
[----:B-1----:R-:W-:Y:S08]  /*0f00*/  MUFU.RCP R3, R3 ;  /* 0x0000000300037308 */ /* 0x002ff00000001000 */
[----:B--2---:R-:W1:Y:S01]  /*0f10*/  MUFU.RCP R5, R5 ;  /* 0x0000000500057308 */ /* 0x004e620000001000 */
[----:B------:R-:W-:Y:S02]  /*0f20*/  @!P1 IMAD.IADD R0, R0, 0x1, -R7 ;  /* 0x0000000100009824 */ /* 0x000fe400078e0a07 */
[----:B------:R-:W-:Y:S01]  /*0f30*/  @!P1 VIADD R2, R2, 0x1 ;  /* 0x0000000102029836 */ /* 0x000fe20000000000 */
[----:B------:R-:W-:-:S02]  /*0f40*/  ISETP.NE.AND P1, PT, R15, RZ, PT ;  /* 0x000000ff0f00720c */ /* 0x000fc40003f25270 */
[----:B------:R-:W-:Y:S02]  /*0f50*/  ISETP.GE.U32.AND P0, PT, R0, R7, PT ;  /* 0x000000070000720c */ /* 0x000fe40003f06070 */
[----:B------:R-:W-:-:S04]  /*0f60*/  LOP3.LUT R0, R14, R15, RZ, 0x3c, !PT ;  /* 0x0000000f0e007212 */ /* 0x000fc800078e3cff */
[----:B------:R-:W-:Y:S01]  /*0f70*/  ISETP.GE.AND P2, PT, R0, RZ, PT ;  /* 0x000000ff0000720c */ /* 0x000fe20003f46270 */
[----:B-1----:R-:W-:-:S06]  /*0f80*/  VIADD R10, R5, 0xffffffe ;  /* 0x0ffffffe050a7836 */ /* 0x002fcc0000000000 */
[----:B------:R-:W-:Y:S01]  /*0f90*/  @P0 VIADD R2, R2, 0x1 ;  /* 0x0000000102020836 */ /* 0x000fe20000000000 */
[----:B------:R1:W-:Y:S03]  /*0fa0*/  F2I.FTZ.U32.TRUNC.NTZ R11, R10 ;  /* 0x0000000a000b7305 */ /* 0x0003e6000021f000 */
[----:B------:R-:W-:Y:S02]  /*0fb0*/  IMAD.MOV.U32 R7, RZ, RZ, R2 ;  /* 0x000000ffff077224 */ /* 0x000fe400078e0002 */
[----:B------:R-:W-:Y:S02]  /*0fc0*/  VIADD R2, R3, 0xffffffe ;  /* 0x0ffffffe03027836 */ /* 0x000fe40000000000 */
[----:B------:R-:W-:Y:S01]  /*0fd0*/  @!P2 IMAD.MOV R7, RZ, RZ, -R7 ;  /* 0x000000ffff07a224 */ /* 0x000fe200078e0a07 */
[----:B------:R-:W-:Y:S01]  /*0fe0*/  @!P1 LOP3.LUT R7, RZ, R15, RZ, 0x33, !PT ;  /* 0x0000000fff079212 */ /* 0x000fe200078e33ff */
[----:B------:R-:W2:Y:S01]  /*0ff0*/  F2I.FTZ.U32.TRUNC.NTZ R3, R2 ;  /* 0x0000000200037305 */ /* 0x000ea2000021f000 */
[----:B-1----:R-:W-:-:S03]  /*1000*/  IMAD.MOV.U32 R10, RZ, RZ, RZ ;  /* 0x000000ffff0a7224 */ /* 0x002fc600078e00ff */
[----:B------:R-:W-:-:S04]  /*1010*/  IMAD.MOV R0, RZ, RZ, -R7 ;  /* 0x000000ffff007224 */ /* 0x000fc800078e0a07 */
[----:B------:R-:W-:Y:S02]  /*1020*/  IMAD R0, R15, R0, R14 ;  /* 0x000000000f007224 */ /* 0x000fe400078e020e */
[----:B------:R-:W1:Y:S02]  /*1030*/  LDS R15, [UR10] ;  /* 0x0000000aff0f7984 */ /* 0x000e640008000800 */
[----:B------:R-:W-:Y:S01]  /*1040*/  IMAD.IADD R5, R12, 0x1, R0 ;  /* 0x000000010c057824 */ /* 0x000fe200078e0200 */
[----:B------:R-:W-:Y:S01]  /*1050*/  LOP3.LUT R0, R6, 0x7f, RZ, 0xc0, !PT ;  /* 0x0000007f06007812 */ /* 0x000fe200078ec0ff */
[----:B--2---:R-:W-:Y:S01]  /*1060*/  IMAD.MOV R2, RZ, RZ, -R3 ;  /* 0x000000ffff027224 */ /* 0x004fe200078e0a03 */
[----:B------:R-:W-:-:S03]  /*1070*/  SHF.R.U32.HI R12, RZ, 0x6, R6 ;  /* 0x00000006ff0c7819 */ /* 0x000fc60000011606 */
[----:B------:R-:W-:Y:S02]  /*1080*/  IMAD R18, R5, 0x80, R0 ;  /* 0x0000008005127824 */ /* 0x000fe400078e0200 */
[----:B------:R-:W-:Y:S01]  /*1090*/  IMAD R5, R2, R13, RZ ;  /* 0x0000000d02057224 */ /* 0x000fe200078e02ff */
[----:B------:R-:W-:Y:S01]  /*10a0*/  SGXT.U32 R12, R12, 0x1 ;  /* 0x000000010c0c781a */ /* 0x000fe20000000000 */
[----:B------:R-:W-:Y:S01]  /*10b0*/  IMAD.MOV.U32 R2, RZ, RZ, RZ ;  /* 0x000000ffff027224 */ /* 0x000fe200078e00ff */
[----:B------:R-:W-:Y:S01]  /*10c0*/  IABS R14, R18 ;  /* 0x00000012000e7213 */ /* 0x000fe20000000000 */
[----:B------:R2:W-:Y:S01]  /*10d0*/  STL [R1+0x5c4], R18 ;  /* 0x0005c41201007387 */ /* 0x0005e20000100800 */
[----:B------:R-:W-:Y:S01]  /*10e0*/  BAR.SYNC.DEFER_BLOCKING 0x0 ;  /* 0x0000000000007b1d */ /* 0x000fe20000010000 */
[----:B------:R-:W-:Y:S01]  /*10f0*/  IMAD.HI.U32 R2, R3, R5, R2 ;  /* 0x0000000503027227 */ /* 0x000fe200078e0002 */
[----:B------:R-:W-:-:S03]  /*1100*/  ISETP.GE.AND P4, PT, R18, RZ, PT ;  /* 0x000000ff1200720c */ /* 0x000fc60003f86270 */
[----:B------:R-:W-:Y:S02]  /*1110*/  IMAD.MOV R5, RZ, RZ, -R11 ;  /* 0x000000ffff057224 */ /* 0x000fe400078e0a0b */
[----:B------:R-:W-:-:S04]  /*1120*/  IMAD.HI.U32 R2, R2, R14, RZ ;  /* 0x0000000e02027227 */ /* 0x000fc800078e00ff */
[----:B------:R-:W-:Y:S02]  /*1130*/  IMAD R5, R5, R4, RZ ;  /* 0x0000000405057224 */ /* 0x000fe400078e02ff */
[----:B------:R-:W-:Y:S02]  /*1140*/  IMAD.SHL.U32 R3, R7, 0x100, RZ ;  /* 0x0000010007037824 */ /* 0x000fe400078e00ff */
[----:B------:R-:W-:Y:S02]  /*1150*/  IMAD.MOV R2, RZ, RZ, -R2 ;  /* 0x000000ffff027224 */ /* 0x000fe400078e0a02 */
[----:B------:R-:W-:Y:S01]  /*1160*/  IMAD.HI.U32 R5, R11, R5, R10 ;  /* 0x000000050b057227 */ /* 0x000fe200078e000a */
[----:B------:R-:W-:Y:S01]  /*1170*/  LOP3.LUT R7, R3, R12, RZ, 0xfc, !PT ;  /* 0x0000000c03077212 */ /* 0x000fe200078efcff */
[----:B------:R-:W-:Y:S01]  /*1180*/  STL [R1+0x5e8], R3 ;  /* 0x0005e80301007387 */ /* 0x000fe20000100800 */
[----:B------:R-:W-:Y:S01]  /*1190*/  SHF.R.S32.HI R10, RZ, 0x6, R6 ;  /* 0x00000006ff0a7819 */ /* 0x000fe20000011406 */
[----:B------:R-:W-:Y:S01]  /*11a0*/  IMAD R2, R13, R2, R14 ;  /* 0x000000020d027224 */ /* 0x000fe200078e020e */
[----:B------:R-:W-:Y:S01]  /*11b0*/  LOP3.LUT R16, R7, 0xfe, RZ, 0xfc, !PT ;  /* 0x000000fe07107812 */ /* 0x000fe200078efcff */
[----:B------:R-:W-:Y:S01]  /*11c0*/  IMAD.SHL.U32 R11, R6, 0x4, RZ ;  /* 0x00000004060b7824 */ /* 0x000fe200078e00ff */
[----:B------:R-:W-:-:S02]  /*11d0*/  SGXT R10, R10, 0x1 ;  /* 0x000000010a0a781a */ /* 0x000fc40000000200 */
[----:B------:R-:W-:Y:S02]  /*11e0*/  ISETP.GT.U32.AND P0, PT, R13, R2, PT ;  /* 0x000000020d00720c */ /* 0x000fe40003f04070 */
[----:B------:R-:W-:Y:S02]  /*11f0*/  IABS R95, R16 ;  /* 0x00000010005f7213 */ /* 0x000fe40000000000 */
[----:B------:R-:W-:Y:S02]  /*1200*/  LOP3.LUT R12, R10, 0x90, RZ, 0xc0, !PT ;  /* 0x000000900a0c7812 */ /* 0x000fe400078ec0ff */
[----:B------:R-:W-:Y:S02]  /*1210*/  IABS R37, R7 ;  /* 0x0000000700257213 */ /* 0x000fe40000000000 */
[----:B------:R-:W-:Y:S01]  /*1220*/  LOP3.LUT R0, R12, 0x7c, R11, 0x78, !PT ;  /* 0x0000007c0c007812 */ /* 0x000fe200078e780b */
[----:B------:R-:W-:Y:S01]  /*1230*/  IMAD.HI.U32 R11, R5, R95, RZ ;  /* 0x0000005f050b7227 */ /* 0x000fe200078e00ff */
[----:B------:R-:W-:-:S02]  /*1240*/  LOP3.LUT R14, R7, 0x2, RZ, 0xfc, !PT ;  /* 0x00000002070e7812 */ /* 0x000fc400078efcff */
[----:B------:R-:W-:Y:S01]  /*1250*/  LOP3.LUT R12, R7, 0x4, RZ, 0xfc, !PT ;  /* 0x00000004070c7812 */ /* 0x000fe200078efcff */
[----:B------:R-:W-:Y:S01]  /*1260*/  IMAD.MOV R11, RZ, RZ, -R11 ;  /* 0x000000ffff0b7224 */ /* 0x000fe200078e0a0b */
[----:B------:R-:W-:Y:S01]  /*1270*/  IABS R39, R14 ;  /* 0x0000000e00277213 */ /* 0x000fe20000000000 */
[----:B------:R-:W-:Y:S01]  /*1280*/  IMAD.HI.U32 R10, R5, R37, RZ ;  /* 0x00000025050a7227 */ /* 0x000fe200078e00ff */
[----:B------:R-:W-:Y:S01]  /*1290*/  IABS R41, R12 ;  /* 0x0000000c00297213 */ /* 0x000fe20000000000 */
[----:B------:R3:W-:Y:S01]  /*12a0*/  STL [R1+0x234], R0 ;  /* 0x0002340001007387 */ /* 0x0007e20000100800 */
[----:B------:R-:W-:Y:S01]  /*12b0*/  ISETP.GE.AND P5, PT, R16, RZ, PT ;  /* 0x000000ff1000720c */ /* 0x000fe20003fa6270 */
[----:B------:R-:W-:Y:S01]  /*12c0*/  @!P0 IMAD.IADD R2, R2, 0x1, -R13 ;  /* 0x0000000102028824 */ /* 0x000fe200078e0a0d */
[----:B------:R-:W-:Y:S01]  /*12d0*/  ISETP.GE.AND P3, PT, R12, RZ, PT ;  /* 0x000000ff0c00720c */ /* 0x000fe20003f66270 */
[----:B------:R-:W-:Y:S01]  /*12e0*/  IMAD R95, R4, R11, R95 ;  /* 0x0000000b045f7224 */ /* 0x000fe200078e025f */
[----:B------:R-:W-:Y:S01]  /*12f0*/  LOP3.LUT R11, R7, 0x6, RZ, 0xfc, !PT ;  /* 0x00000006070b7812 */ /* 0x000fe200078efcff */
[----:B------:R-:W-:Y:S01]  /*1300*/  IMAD.MOV R10, RZ, RZ, -R10 ;  /* 0x000000ffff0a7224 */ /* 0x000fe200078e0a0a */
[----:B------:R-:W-:-:S02]  /*1310*/  ISETP.GT.U32.AND P2, PT, R13, R2, PT ;  /* 0x000000020d00720c */ /* 0x000fc40003f44070 */
[C---:B------:R-:W-:Y:S01]  /*1320*/  ISETP.GT.U32.AND P0, PT, R4.reuse, R95, PT ;  /* 0x0000005f0400720c */ /* 0x040fe20003f04070 */
[----:B------:R-:W-:Y:S01]  /*1330*/  IMAD R37, R4, R10, R37 ;  /* 0x0000000a04257224 */ /* 0x000fe200078e0225 */
[----:B------:R-:W-:Y:S01]  /*1340*/  IABS R43, R11 ;  /* 0x0000000b002b7213 */ /* 0x000fe20000000000 */
[----:B------:R-:W-:Y:S01]  /*1350*/  IMAD.HI.U32 R10, R5, R39, RZ ;  /* 0x00000027050a7227 */ /* 0x000fe200078e00ff */
[----:B------:R-:W-:Y:S02]  /*1360*/  ISETP.GE.AND P6, PT, R14, RZ, PT ;  /* 0x000000ff0e00720c */ /* 0x000fe40003fc6270 */
[C---:B------:R-:W-:Y:S01]  /*1370*/  ISETP.GT.U32.AND P1, PT, R4.reuse, R37, PT ;  /* 0x000000250400720c */ /* 0x040fe20003f24070 */
[----:B------:R-:W-:Y:S01]  /*1380*/  IMAD.MOV R10, RZ, RZ, -R10 ;  /* 0x000000ffff0a7224 */ /* 0x000fe200078e0a0a */
[C---:B------:R-:W-:Y:S02]  /*1390*/  LOP3.LUT R12, R7.reuse, 0x8, RZ, 0xfc, !PT ;  /* 0x00000008070c7812 */ /* 0x040fe400078efcff */
[----:B------:R-:W-:Y:S01]  /*13a0*/  LOP3.LUT R14, R7, 0x18, RZ, 0xfc, !PT ;  /* 0x00000018070e7812 */ /* 0x000fe200078efcff */
[----:B------:R-:W-:Y:S01]  /*13b0*/  IMAD R39, R4, R10, R39 ;  /* 0x0000000a04277224 */ /* 0x000fe200078e0227 */
[----:B------:R-:W-:Y:S01]  /*13c0*/  IABS R45, R12 ;  /* 0x0000000c002d7213 */ /* 0x000fe20000000000 */
[----:B------:R-:W-:Y:S01]  /*13d0*/  @!P2 IMAD.IADD R2, R2, 0x1, -R13 ;  /* 0x000000010202a824 */ /* 0x000fe200078e0a0d */
[----:B------:R-:W-:Y:S01]  /*13e0*/  ISETP.NE.AND P2, PT, R8, RZ, PT ;  /* 0x000000ff0800720c */ /* 0x000fe20003f45270 */
[----:B------:R-:W-:Y:S01]  /*13f0*/  IMAD.HI.U32 R10, R5, R41, RZ ;  /* 0x00000029050a7227 */ /* 0x000fe200078e00ff */
[----:B------:R-:W-:-:S02]  /*1400*/  LOP3.LUT R13, R7, 0xa, RZ, 0xfc, !PT ;  /* 0x0000000a070d7812 */ /* 0x000fc400078efcff */
[----:B------:R-:W-:Y:S01]  /*1410*/  IABS R61, R14 ;  /* 0x0000000e003d7213 */ /* 0x000fe20000000000 */
[----:B------:R-:W-:Y:S01]  /*1420*/  @!P0 IMAD.IADD R95, R95, 0x1, -R4 ;  /* 0x000000015f5f8824 */ /* 0x000fe200078e0a04 */
[C---:B------:R-:W-:Y:S01]  /*1430*/  ISETP.GT.U32.AND P0, PT, R4.reuse, R39, PT ;  /* 0x000000270400720c */ /* 0x040fe20003f04070 */
[----:B------:R-:W-:Y:S01]  /*1440*/  IMAD.MOV R10, RZ, RZ, -R10 ;  /* 0x000000ffff0a7224 */ /* 0x000fe200078e0a0a */
[----:B------:R-:W-:Y:S01]  /*1450*/  IABS R47, R13 ;  /* 0x0000000d002f7213 */ /* 0x000fe20000000000 */
[----:B------:R-:W-:Y:S01]  /*1460*/  @!P4 IMAD.MOV R2, RZ, RZ, -R2 ;  /* 0x000000ffff02c224 */ /* 0x000fe200078e0a02 */
[C---:B------:R-:W-:Y:S01]  /*1470*/  ISETP.GT.U32.AND P4, PT, R4.reuse, R95, PT ;  /* 0x0000005f0400720c */ /* 0x040fe20003f84070 */
[C---:B------:R-:W-:Y:S01]  /*1480*/  IMAD R41, R4.reuse, R10, R41 ;  /* 0x0000000a04297224 */ /* 0x040fe200078e0229 */
[----:B-1----:R-:W-:Y:S01]  /*1490*/  R2UR UR11, R15 ;  /* 0x000000000f0b72ca */ /* 0x002fe200000e0000 */
[----:B------:R-:W-:Y:S01]  /*14a0*/  @!P1 IMAD.IADD R37, R37, 0x1, -R4 ;  /* 0x0000000125259824 */ /* 0x000fe200078e0a04 */
[----:B------:R-:W-:Y:S01]  /*14b0*/  @!P2 LOP3.LUT R2, RZ, R8, RZ, 0x33, !PT ;  /* 0x00000008ff02a212 */ /* 0x000fe200078e33ff */
[----:B------:R-:W-:Y:S01]  /*14c0*/  IMAD.HI.U32 R8, R5, R43, RZ ;  /* 0x0000002b05087227 */ /* 0x000fe200078e00ff */
[----:B------:R-:W-:-:S02]  /*14d0*/  ISETP.GT.U32.AND P2, PT, R4, R41, PT ;  /* 0x000000290400720c */ /* 0x000fc40003f44070 */
[C---:B------:R-:W-:Y:S01]  /*14e0*/  ISETP.GT.U32.AND P1, PT, R4.reuse, R37, PT ;  /* 0x000000250400720c */ /* 0x040fe20003f24070 */
[----:B------:R-:W-:Y:S01]  /*14f0*/  @!P0 IMAD.IADD R39, R39, 0x1, -R4 ;  /* 0x0000000127278824 */ /* 0x000fe200078e0a04 */
[C---:B------:R-:W-:Y:S01]  /*1500*/  LOP3.LUT R15, R7.reuse, 0x2c, RZ, 0xfc, !PT ;  /* 0x0000002c070f7812 */ /* 0x040fe200078efcff */
[----:B------:R-:W-:Y:S01]  /*1510*/  IMAD.MOV R8, RZ, RZ, -R8 ;  /* 0x000000ffff087224 */ /* 0x000fe200078e0a08 */
[----:B------:R-:W-:Y:S01]  /*1520*/  LOP3.LUT R17, R7, 0x30, RZ, 0xfc, !PT ;  /* 0x0000003007117812 */ /* 0x000fe200078efcff */
[----:B------:R-:W-:Y:S01]  /*1530*/  @!P4 IMAD.IADD R95, R95, 0x1, -R4 ;  /* 0x000000015f5fc824 */ /* 0x000fe200078e0a04 */
[C---:B------:R-:W-:Y:S01]  /*1540*/  ISETP.GT.U32.AND P0, PT, R4.reuse, R39, PT ;  /* 0x000000270400720c */ /* 0x040fe20003f04070 */
[----:B------:R-:W-:Y:S01]  /*1550*/  IMAD R43, R4, R8, R43 ;  /* 0x00000008042b7224 */ /* 0x000fe200078e022b */
[----:B------:R-:W-:Y:S01]  /*1560*/  ISETP.GE.AND P4, PT, R11, RZ, PT ;  /* 0x000000ff0b00720c */ /* 0x000fe20003f86270 */
[----:B------:R-:W-:Y:S01]  /*1570*/  IMAD.HI.U32 R10, R5, R47, RZ ;  /* 0x0000002f050a7227 */ /* 0x000fe200078e00ff */
[----:B------:R-:W-:-:S02]  /*1580*/  LOP3.LUT R11, R7, 0xc, RZ, 0xfc, !PT ;  /* 0x0000000c070b7812 */ /* 0x000fc400078efcff */
[----:B------:R-:W-:Y:S01]  /*1590*/  IABS R85, R15 ;  /* 0x0000000f00557213 */ /* 0x000fe20000000000 */
[----:B------:R-:W-:Y:S01]  /*15a0*/  @!P2 IMAD.IADD R41, R41, 0x1, -R4 ;  /* 0x000000012929a824 */ /* 0x000fe200078e0a04 */
[----:B------:R-:W-:Y:S01]  /*15b0*/  IABS R49, R11 ;  /* 0x0000000b00317213 */ /* 0x000fe20000000000 */
[----:B------:R-:W-:Y:S01]  /*15c0*/  @!P5 IMAD.MOV R95, RZ, RZ, -R95 ;  /* 0x000000ffff5fd224 */ /* 0x000fe200078e0a5f */
[C---:B------:R-:W-:Y:S01]  /*15d0*/  ISETP.GT.U32.AND P5, PT, R4.reuse, R43, PT ;  /* 0x0000002b0400720c */ /* 0x040fe20003fa4070 */
[----:B------:R-:W-:Y:S01]  /*15e0*/  IMAD.MOV R10, RZ, RZ, -R10 ;  /* 0x000000ffff0a7224 */ /* 0x000fe200078e0a0a */
[C---:B------:R-:W-:Y:S01]  /*15f0*/  ISETP.GT.U32.AND P2, PT, R4.reuse, R41, PT ;  /* 0x000000290400720c */ /* 0x040fe20003f44070 */
[----:B------:R-:W-:Y:S01]  /*1600*/  IMAD.HI.U32 R8, R5, R45, RZ ;  /* 0x0000002d05087227 */ /* 0x000fe200078e00ff */
[----:B------:R-:W-:Y:S02]  /*1610*/  IABS R89, R17 ;  /* 0x0000001100597213 */ /* 0x000fe40000000000 */
[----:B------:R-:W-:Y:S01]  /*1620*/  LOP3.LUT R16, R7, 0x2e, RZ, 0xfc, !PT ;  /* 0x0000002e07107812 */ /* 0x000fe200078efcff */
[--C-:B------:R-:W-:Y:S01]  /*1630*/  @!P0 IMAD.IADD R39, R39, 0x1, -R4.reuse ;  /* 0x0000000127278824 */ /* 0x100fe200078e0a04 */
[----:B------:R-:W-:Y:S01]  /*1640*/  ISETP.GE.AND P0, PT, R13, RZ, PT ;  /* 0x000000ff0d00720c */ /* 0x000fe20003f06270 */
[C---:B------:R-:W-:Y:S01]  /*1650*/  IMAD R47, R4.reuse, R10, R47 ;  /* 0x0000000a042f7224 */ /* 0x040fe200078e022f */
[----:B------:R-:W-:Y:S01]  /*1660*/  LOP3.LUT R10, R7, 0xe, RZ, 0xfc, !PT ;  /* 0x0000000e070a7812 */ /* 0x000fe200078efcff */
[----:B------:R-:W-:Y:S01]  /*1670*/  @!P1 IMAD.IADD R37, R37, 0x1, -R4 ;  /* 0x0000000125259824 */ /* 0x000fe200078e0a04 */
[C---:B------:R-:W-:Y:S01]  /*1680*/  ISETP.GE.AND P1, PT, R7.reuse, RZ, PT ;  /* 0x000000ff0700720c */ /* 0x040fe20003f26270 */
[----:B------:R-:W-:Y:S01]  /*1690*/  IMAD.MOV R8, RZ, RZ, -R8 ;  /* 0x000000ffff087224 */ /* 0x000fe200078e0a08 */
[----:B------:R-:W-:Y:S01]  /*16a0*/  IABS R51, R10 ;  /* 0x0000000a00337213 */ /* 0x000fe20000000000 */
[----:B------:R-:W-:Y:S01]  /*16b0*/  @!P6 IMAD.MOV R39, RZ, RZ, -R39 ;  /* 0x000000ffff27e224 */ /* 0x000fe200078e0a27 */
[C---:B------:R-:W-:Y:S01]  /*16c0*/  ISETP.GT.U32.AND P6, PT, R4.reuse, R47, PT ;  /* 0x0000002f0400720c */ /* 0x040fe20003fc4070 */
[C---:B------:R-:W-:Y:S01]  /*16d0*/  IMAD R45, R4.reuse, R8, R45 ;  /* 0x00000008042d7224 */ /* 0x040fe200078e022d */
[----:B------:R-:W-:Y:S01]  /*16e0*/  LOP3.LUT R13, R7, 0x16, RZ, 0xfc, !PT ;  /* 0x00000016070d7812 */ /* 0x000fe200078efcff */
[--C-:B------:R-:W-:Y:S01]  /*16f0*/  @!P5 IMAD.IADD R43, R43, 0x1, -R4.reuse ;  /* 0x000000012b2bd824 */ /* 0x100fe200078e0a04 */
[----:B------:R-:W-:Y:S01]  /*1700*/  IABS R87, R16 ;  /* 0x0000001000577213 */ /* 0x000fe20000000000 */
[----:B------:R-:W-:Y:S01]  /*1710*/  @!P2 IMAD.IADD R41, R41, 0x1, -R4 ;  /* 0x000000012929a824 */ /* 0x000fe200078e0a04 */
[C---:B------:R-:W-:Y:S01]  /*1720*/  ISETP.GT.U32.AND P2, PT, R4.reuse, R45, PT ;  /* 0x0000002d0400720c */ /* 0x040fe20003f44070 */
[----:B------:R-:W-:Y:S01]  /*1730*/  IMAD.HI.U32 R8, R5, R49, RZ ;  /* 0x0000003105087227 */ /* 0x000fe200078e00ff */
[----:B------:R-:W-:-:S02]  /*1740*/  ISETP.GT.U32.AND P5, PT, R4, R43, PT ;  /* 0x0000002b0400720c */ /* 0x000fc40003fa4070 */
[----:B------:R-:W-:Y:S01]  /*1750*/  IABS R59, R13 ;  /* 0x0000000d003b7213 */ /* 0x000fe20000000000 */
[----:B------:R-:W-:Y:S01]  /*1760*/  @!P1 IMAD.MOV R37, RZ, RZ, -R37 ;  /* 0x000000ffff259224 */ /* 0x000fe200078e0a25 */
[----:B------:R-:W-:Y:S01]  /*1770*/  ISETP.GE.AND P1, PT, R12, RZ, PT ;  /* 0x000000ff0c00720c */ /* 0x000fe20003f26270 */
[----:B------:R-:W-:Y:S01]  /*1780*/  @!P6 IMAD.IADD R47, R47, 0x1, -R4 ;  /* 0x000000012f2fe824 */ /* 0x000fe200078e0a04 */
[----:B------:R-:W-:Y:S01]  /*1790*/  LOP3.LUT R12, R7, 0x10, RZ, 0xfc, !PT ;  /* 0x00000010070c7812 */ /* 0x000fe200078efcff */
[----:B------:R-:W-:Y:S01]  /*17a0*/  @!P3 IMAD.MOV R41, RZ, RZ, -R41 ;  /* 0x000000ffff29b224 */ /* 0x000fe200078e0a29 */
[----:B------:R-:W-:Y:S01]  /*17b0*/  ISETP.GE.AND P3, PT, R11, RZ, PT ;  /* 0x000000ff0b00720c */ /* 0x000fe20003f66270 */
[----:B------:R-:W-:Y:S01]  /*17c0*/  IMAD.MOV R11, RZ, RZ, -R8 ;  /* 0x000000ffff0b7224 */ /* 0x000fe200078e0a08 */
[----:B------:R-:W-:Y:S01]  /*17d0*/  IABS R53, R12 ;  /* 0x0000000c00357213 */ /* 0x000fe20000000000 */
[--C-:B------:R-:W-:Y:S01]  /*17e0*/  @!P2 IMAD.IADD R45, R45, 0x1, -R4.reuse ;  /* 0x000000012d2da824 */ /* 0x100fe200078e0a04 */
[----:B------:R-:W-:Y:S01]  /*17f0*/  ISETP.GT.U32.AND P6, PT, R4, R47, PT ;  /* 0x0000002f0400720c */ /* 0x000fe20003fc4070 */
[----:B------:R-:W-:Y:S01]  /*1800*/  @!P5 IMAD.IADD R43, R43, 0x1, -R4 ;  /* 0x000000012b2bd824 */ /* 0x000fe200078e0a04 */
[----:B------:R-:W-:Y:S01]  /*1810*/  ISETP.GE.AND P5, PT, R10, RZ, PT ;  /* 0x000000ff0a00720c */ /* 0x000fe20003fa6270 */
[----:B------:R-:W-:Y:S01]  /*1820*/  IMAD.HI.U32 R10, R5, R53, RZ ;  /* 0x00000035050a7227 */ /* 0x000fe200078e00ff */
[----:B------:R-:W-:-:S02]  /*1830*/  ISETP.GT.U32.AND P2, PT, R4, R45, PT ;  /* 0x0000002d0400720c */ /* 0x000fc40003f44070 */
[C---:B------:R-:W-:Y:S01]  /*1840*/  LOP3.LUT R20, R7.reuse, 0xec, RZ, 0xfc, !PT ;  /* 0x000000ec07147812 */ /* 0x040fe200078efcff */
[----:B------:R-:W-:Y:S01]  /*1850*/  IMAD.MOV R10, RZ, RZ, -R10 ;  /* 0x000000ffff0a7224 */ /* 0x000fe200078e0a0a */
[C---:B------:R-:W-:Y:S01]  /*1860*/  LOP3.LUT R22, R7.reuse, 0xee, RZ, 0xfc, !PT ;  /* 0x000000ee07167812 */ /* 0x040fe200078efcff */
[C---:B------:R-:W-:Y:S01]  /*1870*/  IMAD R49, R4.reuse, R11, R49 ;  /* 0x0000000b04317224 */ /* 0x040fe200078e0231 */
[----:B------:R-:W-:Y:S01]  /*1880*/  IABS R21, R20 ;  /* 0x0000001400157213 */ /* 0x000fe20000000000 */
[----:B------:R-:W-:Y:S01]  /*1890*/  IMAD R53, R4, R10, R53 ;  /* 0x0000000a04357224 */ /* 0x000fe200078e0235 */
[----:B------:R-:W-:Y:S01]  /*18a0*/  LOP3.LUT R24, R7, 0xf0, RZ, 0xfc, !PT ;  /* 0x000000f007187812 */ /* 0x000fe200078efcff */
[----:B------:R-:W-:Y:S01]  /*18b0*/  @!P6 IMAD.IADD R47, R47, 0x1, -R4 ;  /* 0x000000012f2fe824 */ /* 0x000fe200078e0a04 */
[----:B------:R-:W-:Y:S01]  /*18c0*/  LOP3.LUT R26, R7, 0xf2, RZ, 0xfc, !PT ;  /* 0x000000f2071a7812 */ /* 0x000fe200078efcff */
[----:B------:R-:W-:Y:S01]  /*18d0*/  IMAD.HI.U32 R8, R5, R51, RZ ;  /* 0x0000003305087227 */ /* 0x000fe200078e00ff */
[----:B------:R-:W-:-:S02]  /*18e0*/  LOP3.LUT R28, R7, 0xf4, RZ, 0xfc, !PT ;  /* 0x000000f4071c7812 */ /* 0x000fc400078efcff */
[----:B------:R-:W-:Y:S01]  /*18f0*/  IABS R19, R26 ;  /* 0x0000001a00137213 */ /* 0x000fe20000000000 */
[----:B------:R-:W-:Y:S01]  /*1900*/  @!P0 IMAD.MOV R47, RZ, RZ, -R47 ;  /* 0x000000ffff2f8224 */ /* 0x000fe200078e0a2f */
[----:B------:R-:W-:Y:S01]  /*1910*/  ISETP.GT.U32.AND P0, PT, R4, R53, PT ;  /* 0x000000350400720c */ /* 0x000fe20003f04070 */
[----:B------:R-:W-:Y:S01]  /*1920*/  @!P4 IMAD.MOV R43, RZ, RZ, -R43 ;  /* 0x000000ffff2bc224 */ /* 0x000fe200078e0a2b */
[----:B------:R-:W-:Y:S01]  /*1930*/  ISETP.GE.AND P4, PT, R12, RZ, PT ;  /* 0x000000ff0c00720c */ /* 0x000fe20003f86270 */
[----:B------:R-:W-:Y:S01]  /*1940*/  @!P2 IMAD.IADD R45, R45, 0x1, -R4 ;  /* 0x000000012d2da824 */ /* 0x000fe200078e0a04 */
[C---:B------:R-:W-:Y:S01]  /*1950*/  ISETP.GT.U32.AND P2, PT, R4.reuse, R49, PT ;  /* 0x000000310400720c */ /* 0x040fe20003f44070 */
[----:B------:R-:W-:Y:S01]  /*1960*/  IMAD.MOV R8, RZ, RZ, -R8 ;  /* 0x000000ffff087224 */ /* 0x000fe200078e0a08 */
[----:B------:R-:W-:Y:S02]  /*1970*/  LOP3.LUT R12, R7, 0x14, RZ, 0xfc, !PT ;  /* 0x00000014070c7812 */ /* 0x000fe400078efcff */
[----:B------:R-:W-:Y:S01]  /*1980*/  @!P1 IADD3 R45, PT, PT, -R45, RZ, RZ ;  /* 0x000000ff2d2d9210 */ /* 0x000fe20007ffe1ff */
[----:B------:R-:W-:Y:S01]  /*1990*/  IMAD R51, R4, R8, R51 ;  /* 0x0000000804337224 */ /* 0x000fe200078e0233 */
[----:B------:R-:W-:-:S02]  /*19a0*/  IABS R57, R12 ;  /* 0x0000000c00397213 */ /* 0x000fc40000000000 */
[----:B------:R-:W-:Y:S01]  /*19b0*/  LOP3.LUT R8, R7, 0x12, RZ, 0xfc, !PT ;  /* 0x0000001207087812 */ /* 0x000fe200078efcff */
[--C-:B------:R-:W-:Y:S01]  /*19c0*/  @!P0 IMAD.IADD R53, R53, 0x1, -R4.reuse ;  /* 0x0000000135358824 */ /* 0x100fe200078e0a04 */
[C---:B------:R-:W-:Y:S01]  /*19d0*/  ISETP.GT.U32.AND P1, PT, R4.reuse, R51, PT ;  /* 0x000000330400720c */ /* 0x040fe20003f24070 */
[----:B------:R-:W-:Y:S01]  /*19e0*/  IMAD.HI.U32 R10, R5, R57, RZ ;  /* 0x00000039050a7227 */ /* 0x000fe200078e00ff */
[----:B------:R-:W-:Y:S02]  /*19f0*/  IABS R55, R8 ;  /* 0x0000000800377213 */ /* 0x000fe40000000000 */
[----:B------:R-:W-:Y:S01]  /*1a00*/  ISETP.GT.U32.AND P0, PT, R4, R53, PT ;  /* 0x000000350400720c */ /* 0x000fe20003f04070 */
[----:B------:R-:W-:Y:S01]  /*1a10*/  @!P2 IMAD.IADD R49, R49, 0x1, -R4 ;  /* 0x000000013131a824 */ /* 0x000fe200078e0a04 */
[----:B------:R-:W-:Y:S01]  /*1a20*/  ISETP.GE.AND P6, PT, R8, RZ, PT ;  /* 0x000000ff0800720c */ /* 0x000fe20003fc6270 */
[----:B------:R-:W-:Y:S01]  /*1a30*/  IMAD.MOV R10, RZ, RZ, -R10 ;  /* 0x000000ffff0a7224 */ /* 0x000fe200078e0a0a */
[----:B------:R-:W-:Y:S01]  /*1a40*/  LOP3.LUT R32, R7, 0xf8, RZ, 0xfc, !PT ;  /* 0x000000f807207812 */ /* 0x000fe200078efcff */
[----:B------:R-:W-:Y:S01]  /*1a50*/  IMAD.HI.U32 R8, R5, R55, RZ ;  /* 0x0000003705087227 */ /* 0x000fe200078e00ff */
[----:B------:R-:W-:-:S02]  /*1a60*/  ISETP.GT.U32.AND P2, PT, R4, R49, PT ;  /* 0x000000310400720c */ /* 0x000fc40003f44070 */
[----:B------:R-:W-:Y:S01]  /*1a70*/  LOP3.LUT R30, R7, 0xf6, RZ, 0xfc, !PT ;  /* 0x000000f6071e7812 */ /* 0x000fe200078efcff */
[----:B------:R-:W-:Y:S01]  /*1a80*/  IMAD R57, R4, R10, R57 ;  /* 0x0000000a04397224 */ /* 0x000fe200078e0239 */
[----:B--2---:R-:W-:Y:S01]  /*1a90*/  IABS R18, R32 ;  /* 0x0000002000127213 */ /* 0x004fe20000000000 */
[----:B------:R-:W-:Y:S01]  /*1aa0*/  IMAD.HI.U32 R10, R5, R61, RZ ;  /* 0x0000003d050a7227 */ /* 0x000fe200078e00ff */
[----:B------:R-:W-:Y:S02]  /*1ab0*/  LOP3.LUT R34, R7, 0xfa, RZ, 0xfc, !PT ;  /* 0x000000fa07227812 */ /* 0x000fe400078efcff */
[----:B---3--:R-:W-:Y:S01]  /*1ac0*/  LOP3.LUT R0, R6, 0x3f, RZ, 0xc0, !PT ;  /* 0x0000003f06007812 */ /* 0x008fe200078ec0ff */
[----:B------:R-:W-:Y:S02]  /*1ad0*/  IMAD.MOV R10, RZ, RZ, -R10 ;  /* 0x000000ffff0a7224 */ /* 0x000fe400078e0a0a */
[----:B------:R-:W-:Y:S02]  /*1ae0*/  @!P1 IMAD.IADD R51, R51, 0x1, -R4 ;  /* 0x0000000133339824 */ /* 0x000fe400078e0a04 */
[----:B------:R-:W-:-:S02]  /*1af0*/  IMAD R61, R4, R10, R61 ;  /* 0x0000000a043d7224 */ /* 0x000fc400078e023d */
[----:B------:R-:W-:Y:S01]  /*1b00*/  @!P0 IMAD.IADD R53, R53, 0x1, -R4 ;  /* 0x0000000135358824 */ /* 0x000fe200078e0a04 */
[----:B------:R-:W-:Y:S01]  /*1b10*/  ISETP.GT.U32.AND P1, PT, R4, R51, PT ;  /* 0x000000330400720c */ /* 0x000fe20003f24070 */
[----:B------:R-:W-:Y:S02]  /*1b20*/  IMAD.MOV R11, RZ, RZ, -R8 ;  /* 0x000000ffff0b7224 */ /* 0x000fe400078e0a08 */
[----:B------:R-:W-:Y:S01]  /*1b30*/  @!P2 IMAD.IADD R49, R49, 0x1, -R4 ;  /* 0x000000013131a824 */ /* 0x000fe200078e0a04 */
[----:B------:R-:W-:Y:S01]  /*1b40*/  ISETP.GE.AND P2, PT, R12, RZ, PT ;  /* 0x000000ff0c00720c */ /* 0x000fe20003f46270 */
[----:B------:R-:W-:Y:S01]  /*1b50*/  @!P4 IMAD.MOV R53, RZ, RZ, -R53 ;  /* 0x000000ffff35c224 */ /* 0x000fe200078e0a35 */
[C---:B------:R-:W-:Y:S01]  /*1b60*/  ISETP.GT.U32.AND P4, PT, R4.reuse, R61, PT ;  /* 0x0000003d0400720c */ /* 0x040fe20003f84070 */
[----:B------:R-:W-:Y:S01]  /*1b70*/  IMAD R55, R4, R11, R55 ;  /* 0x0000000b04377224 */ /* 0x000fe200078e0237 */
[----:B------:R-:W-:Y:S01]  /*1b80*/  LOP3.LUT R11, R7, 0x1a, RZ, 0xfc, !PT ;  /* 0x0000001a070b7812 */ /* 0x000fe200078efcff */
[----:B------:R-:W-:Y:S01]  /*1b90*/  IMAD.HI.U32 R8, R5, R59, RZ ;  /* 0x0000003b05087227 */ /* 0x000fe200078e00ff */
[----:B------:R-:W-:-:S02]  /*1ba0*/  LOP3.LUT R12, R7, 0x1c, RZ, 0xfc, !PT ;  /* 0x0000001c070c7812 */ /* 0x000fc400078efcff */
[----:B------:R-:W-:Y:S01]  /*1bb0*/  IABS R63, R11 ;  /* 0x0000000b003f7213 */ /* 0x000fe20000000000 */
[----:B------:R-:W-:Y:S01]  /*1bc0*/  @!P3 IMAD.MOV R49, RZ, RZ, -R49 ;  /* 0x000000ffff31b224 */ /* 0x000fe200078e0a31 */
[C---:B------:R-:W-:Y:S01]  /*1bd0*/  ISETP.GT.U32.AND P3, PT, R4.reuse, R57, PT ;  /* 0x000000390400720c */ /* 0x040fe20003f64070 */
[----:B------:R-:W-:Y:S01]  /*1be0*/  IMAD.MOV R8, RZ, RZ, -R8 ;  /* 0x000000ffff087224 */ /* 0x000fe200078e0a08 */
[----:B------:R-:W-:Y:S01]  /*1bf0*/  IABS R65, R12 ;  /* 0x0000000c00417213 */ /* 0x000fe20000000000 */
[----:B------:R-:W-:Y:S01]  /*1c00*/  @!P1 IMAD.IADD R51, R51, 0x1, -R4 ;  /* 0x0000000133339824 */ /* 0x000fe200078e0a04 */
[C---:B------:R-:W-:Y:S01]  /*1c10*/  ISETP.GT.U32.AND P1, PT, R4.reuse, R55, PT ;  /* 0x000000370400720c */ /* 0x040fe20003f24070 */
[----:B------:R-:W-:Y:S02]  /*1c20*/  IMAD R59, R4, R8, R59 ;  /* 0x00000008043b7224 */ /* 0x000fe400078e023b */
[----:B------:R-:W-:-:S03]  /*1c30*/  IMAD.HI.U32 R8, R5, R63, RZ ;  /* 0x0000003f05087227 */ /* 0x000fc600078e00ff */
[C---:B------:R-:W-:Y:S01]  /*1c40*/  ISETP.GT.U32.AND P0, PT, R4.reuse, R59, PT ;  /* 0x0000003b0400720c */ /* 0x040fe20003f04070 */
[----:B------:R-:W-:Y:S02]  /*1c50*/  @!P4 IMAD.IADD R61, R61, 0x1, -R4 ;  /* 0x000000013d3dc824 */ /* 0x000fe400078e0a04 */
[----:B------:R-:W-:Y:S02]  /*1c60*/  IMAD.MOV R8, RZ, RZ, -R8 ;  /* 0x000000ffff087224 */ /* 0x000fe400078e0a08 */
[----:B------:R-:W-:Y:S01]  /*1c70*/  @!P3 IMAD.IADD R57, R57, 0x1, -R4 ;  /* 0x000000013939b824 */ /* 0x000fe200078e0a04 */
[C---:B------:R-:W-:Y:S01]  /*1c80*/  ISETP.GT.U32.AND P4, PT, R4.reuse, R61, PT ;  /* 0x0000003d0400720c */ /* 0x040fe20003f84070 */
[C---:B------:R-:W-:Y:S02]  /*1c90*/  IMAD R63, R4.reuse, R8, R63 ;  /* 0x00000008043f7224 */ /* 0x040fe400078e023f */
[----:B------:R-:W-:Y:S01]  /*1ca0*/  IMAD.HI.U32 R8, R5, R65, RZ ;  /* 0x0000004105087227 */ /* 0x000fe200078e00ff */
[----:B------:R-:W-:-:S03]  /*1cb0*/  ISETP.GT.U32.AND P3, PT, R4, R57, PT ;  /* 0x000000390400720c */ /* 0x000fc60003f64070 */
[----:B------:R-:W-:Y:S02]  /*1cc0*/  IMAD.MOV R8, RZ, RZ, -R8 ;  /* 0x000000ffff087224 */ /* 0x000fe400078e0a08 */
[--C-:B------:R-:W-:Y:S02]  /*1cd0*/  @!P1 IMAD.IADD R55, R55, 0x1, -R4.reuse ;  /* 0x0000000137379824 */ /* 0x100fe400078e0a04 */
[--C-:B------:R-:W-:Y:S02]  /*1ce0*/  @!P0 IMAD.IADD R59, R59, 0x1, -R4.reuse ;  /* 0x000000013b3b8824 */ /* 0x100fe400078e0a04 */
[C---:B------:R-:W-:Y:S01]  /*1cf0*/  IMAD R65, R4.reuse, R8, R65 ;  /* 0x0000000804417224 */ /* 0x040fe200078e0241 */
[C---:B------:R-:W-:Y:S01]  /*1d00*/  ISETP.GT.U32.AND P1, PT, R4.reuse, R55, PT ;  /* 0x000000370400720c */ /* 0x040fe20003f24070 */
[----:B------:R-:W-:Y:S01]  /*1d10*/  @!P5 IMAD.MOV R51, RZ, RZ, -R51 ;  /* 0x000000ffff33d224 */ /* 0x000fe200078e0a33 */
[----:B------:R-:W-:Y:S01]  /*1d20*/  ISETP.GE.AND P5, PT, R13, RZ, PT ;  /* 0x000000ff0d00720c */ /* 0x000fe20003fa6270 */
[--C-:B------:R-:W-:Y:S01]  /*1d30*/  @!P4 IMAD.IADD R61, R61, 0x1, -R4.reuse ;  /* 0x000000013d3dc824 */ /* 0x100fe200078e0a04 */
[----:B------:R-:W-:Y:S01]  /*1d40*/  LOP3.LUT R13, R7, 0x1e, RZ, 0xfc, !PT ;  /* 0x0000001e070d7812 */ /* 0x000fe200078efcff */
[----:B------:R-:W-:Y:S01]  /*1d50*/  @!P3 IMAD.IADD R57, R57, 0x1, -R4 ;  /* 0x000000013939b824 */ /* 0x000fe200078e0a04 */
[----:B------:R-:W-:Y:S01]  /*1d60*/  ISETP.GT.U32.AND P0, PT, R4, R59, PT ;  /* 0x0000003b0400720c */ /* 0x000fe20003f04070 */
[----:B------:R-:W-:Y:S01]  /*1d70*/  IMAD R68, R0, UR5, RZ ;  /* 0x0000000500447c24 */ /* 0x000fe2000f8e02ff */
[----:B------:R-:W-:Y:S01]  /*1d80*/  ISETP.GT.U32.AND P4, PT, R4, R65, PT ;  /* 0x000000410400720c */ /* 0x000fe20003f84070 */
[----:B------:R-:W-:Y:S01]  /*1d90*/  @!P2 IMAD.MOV R57, RZ, RZ, -R57 ;  /* 0x000000ffff39a224 */ /* 0x000fe200078e0a39 */
[----:B------:R-:W-:-:S02]  /*1da0*/  IABS R67, R13 ;  /* 0x0000000d00437213 */ /* 0x000fc40000000000 */
[----:B------:R-:W-:Y:S01]  /*1db0*/  ISETP.GT.U32.AND P3, PT, R4, R63, PT ;  /* 0x0000003f0400720c */ /* 0x000fe20003f64070 */
[----:B------:R-:W-:Y:S01]  /*1dc0*/  @!P1 IMAD.IADD R55, R55, 0x1, -R4 ;  /* 0x0000000137379824 */ /* 0x000fe200078e0a04 */
[----:B------:R-:W-:Y:S01]  /*1dd0*/  LOP3.LUT R8, R7, 0x20, RZ, 0xfc, !PT ;  /* 0x0000002007087812 */ /* 0x000fe200078efcff */
[----:B------:R-:W-:Y:S01]  /*1de0*/  IMAD.HI.U32 R10, R5, R67, RZ ;  /* 0x00000043050a7227 */ /* 0x000fe200078e00ff */
[----:B------:R-:W-:Y:S02]  /*1df0*/  ISETP.GE.AND P1, PT, R14, RZ, PT ;  /* 0x000000ff0e00720c */ /* 0x000fe40003f26270 */
[----:B------:R-:W-:Y:S01]  /*1e00*/  IABS R73, R8 ;  /* 0x0000000800497213 */ /* 0x000fe20000000000 */
[----:B------:R-:W-:Y:S01]  /*1e10*/  IMAD.MOV R10, RZ, RZ, -R10 ;  /* 0x000000ffff0a7224 */ /* 0x000fe200078e0a0a */
[----:B------:R-:W-:Y:S01]  /*1e20*/  ISETP.GE.AND P2, PT, R12, RZ, PT ;  /* 0x000000ff0c00720c */ /* 0x000fe20003f46270 */
[--C-:B------:R-:W-:Y:S01]  /*1e30*/  @!P0 IMAD.IADD R59, R59, 0x1, -R4.reuse ;  /* 0x000000013b3b8824 */ /* 0x100fe200078e0a04 */
[----:B------:R-:W-:Y:S01]  /*1e40*/  LOP3.LUT R12, R7, 0x26, RZ, 0xfc, !PT ;  /* 0x00000026070c7812 */ /* 0x000fe200078efcff */
[--C-:B------:R-:W-:Y:S01]  /*1e50*/  @!P4 IMAD.IADD R65, R65, 0x1, -R4.reuse ;  /* 0x000000014141c824 */ /* 0x100fe200078e0a04 */
[----:B------:R-:W-:Y:S01]  /*1e60*/  ISETP.GE.AND P0, PT, R13, RZ, PT ;  /* 0x000000ff0d00720c */ /* 0x000fe20003f06270 */
[----:B------:R-:W-:Y:S01]  /*1e70*/  @!P3 IMAD.IADD R63, R63, 0x1, -R4 ;  /* 0x000000013f3fb824 */ /* 0x000fe200078e0a04 */
[----:B------:R-:W-:Y:S01]  /*1e80*/  IABS R79, R12 ;  /* 0x0000000c004f7213 */ /* 0x000fe20000000000 */
[----:B------:R-:W-:Y:S01]  /*1e90*/  IMAD R67, R4, R10, R67 ;  /* 0x0000000a04437224 */ /* 0x000fe200078e0243 */
[----:B------:R-:W-:Y:S01]  /*1ea0*/  LOP3.LUT R10, R7, 0x22, RZ, 0xfc, !PT ;  /* 0x00000022070a7812 */ /* 0x000fe200078efcff */
[----:B------:R-:W-:Y:S01]  /*1eb0*/  @!P5 IMAD.MOV R59, RZ, RZ, -R59 ;  /* 0x000000ffff3bd224 */ /* 0x000fe200078e0a3b */
[----:B------:R-:W-:Y:S01]  /*1ec0*/  ISETP.GE.AND P5, PT, R8, RZ, PT ;  /* 0x000000ff0800720c */ /* 0x000fe20003fa6270 */
[----:B------:R-:W-:Y:S01]  /*1ed0*/  IMAD.HI.U32 R8, R5, R73, RZ ;  /* 0x0000004905087227 */ /* 0x000fe200078e00ff */
[----:B------:R-:W-:-:S02]  /*1ee0*/  ISETP.GT.U32.AND P4, PT, R4, R65, PT ;  /* 0x000000410400720c */ /* 0x000fc40003f84070 */
[----:B------:R-:W-:Y:S01]  /*1ef0*/  ISETP.GT.U32.AND P3, PT, R4, R63, PT ;  /* 0x0000003f0400720c */ /* 0x000fe20003f64070 */
[----:B------:R-:W-:Y:S01]  /*1f00*/  IMAD.MOV R8, RZ, RZ, -R8 ;  /* 0x000000ffff087224 */ /* 0x000fe200078e0a08 */
[----:B------:R-:W-:Y:S01]  /*1f10*/  IABS R75, R10 ;  /* 0x0000000a004b7213 */ /* 0x000fe20000000000 */
[----:B------:R-:W-:Y:S01]  /*1f20*/  @!P6 IMAD.MOV R55, RZ, RZ, -R55 ;  /* 0x000000ffff37e224 */ /* 0x000fe200078e0a37 */
[----:B------:R-:W-:Y:S01]  /*1f30*/  ISETP.GE.AND P6, PT, R11, RZ, PT ;  /* 0x000000ff0b00720c */ /* 0x000fe20003fc6270 */
[----:B------:R-:W-:Y:S01]  /*1f40*/  @!P1 IMAD.MOV R61, RZ, RZ, -R61 ;  /* 0x000000ffff3d9224 */ /* 0x000fe200078e0a3d */
[----:B------:R-:W-:Y:S01]  /*1f50*/  ISETP.GE.AND P1, PT, R10, RZ, PT ;  /* 0x000000ff0a00720c */ /* 0x000fe20003f26270 */
[----:B------:R-:W-:Y:S01]  /*1f60*/  IMAD.HI.U32 R10, R5, R75, RZ ;  /* 0x0000004b050a7227 */ /* 0x000fe200078e00ff */
[C---:B------:R-:W-:Y:S02]  /*1f70*/  LOP3.LUT R11, R7.reuse, 0x24, RZ, 0xfc, !PT ;  /* 0x00000024070b7812 */ /* 0x040fe400078efcff */
[----:B------:R-:W-:Y:S01]  /*1f80*/  LOP3.LUT R13, R7, 0x28, RZ, 0xfc, !PT ;  /* 0x00000028070d7812 */ /* 0x000fe200078efcff */
[C---:B------:R-:W-:Y:S01]  /*1f90*/  IMAD R73, R4.reuse, R8, R73 ;  /* 0x0000000804497224 */ /* 0x040fe200078e0249 */
[----:B------:R-:W-:Y:S01]  /*1fa0*/  IABS R77, R11 ;  /* 0x0000000b004d7213 */ /* 0x000fe20000000000 */
[----:B------:R-:W-:Y:S01]  /*1fb0*/  IMAD.MOV R10, RZ, RZ, -R10 ;  /* 0x000000ffff0a7224 */ /* 0x000fe200078e0a0a */
[----:B------:R-:W-:Y:S01]  /*1fc0*/  IABS R81, R13 ;  /* 0x0000000d00517213 */ /* 0x000fe20000000000 */
[--C-:B------:R-:W-:Y:S01]  /*1fd0*/  @!P4 IMAD.IADD R65, R65, 0x1, -R4.reuse ;  /* 0x000000014141c824 */ /* 0x100fe200078e0a04 */
[C---:B------:R-:W-:Y:S01]  /*1fe0*/  ISETP.GT.U32.AND P4, PT, R4.reuse, R73, PT ;  /* 0x000000490400720c */ /* 0x040fe20003f84070 */
[----:B------:R-:W-:Y:S01]  /*1ff0*/  @!P3 IMAD.IADD R63, R63, 0x1, -R4 ;  /* 0x000000013f3fb824 */ /* 0x000fe200078e0a04 */
[C---:B------:R-:W-:Y:S01]  /*2000*/  ISETP.GT.U32.AND P3, PT, R4.reuse, R67, PT ;  /* 0x000000430400720c */ /* 0x040fe20003f64070 */
[----:B------:R-:W-:Y:S01]  /*2010*/  IMAD R75, R4, R10, R75 ;  /* 0x0000000a044b7224 */ /* 0x000fe200078e024b */
[----:B------:R-:W-:Y:S01]  /*2020*/  LOP3.LUT R14, R7, 0x2a, RZ, 0xfc, !PT ;  /* 0x0000002a070e7812 */ /* 0x000fe200078efcff */
[----:B------:R-:W-:-:S02]  /*2030*/  @!P6 IMAD.MOV R63, RZ, RZ, -R63 ;  /* 0x000000ffff3fe224 */ /* 0x000fc400078e0a3f */
[----:B------:R-:W-:Y:S01]  /*2040*/  IMAD.HI.U32 R8, R5, R77, RZ ;  /* 0x0000004d05087227 */ /* 0x000fe200078e00ff */
[C---:B------:R-:W-:Y:S02]  /*2050*/  ISETP.GT.U32.AND P6, PT, R4.reuse, R75, PT ;  /* 0x0000004b0400720c */ /* 0x040fe40003fc4070 */
[----:B------:R-:W-:Y:S01]  /*2060*/  IABS R83, R14 ;  /* 0x0000000e00537213 */ /* 0x000fe20000000000 */
[----:B------:R-:W-:Y:S02]  /*2070*/  IMAD.MOV R8, RZ, RZ, -R8 ;  /* 0x000000ffff087224 */ /* 0x000fe400078e0a08 */
[--C-:B------:R-:W-:Y:S02]  /*2080*/  @!P4 IMAD.IADD R73, R73, 0x1, -R4.reuse ;  /* 0x000000014949c824 */ /* 0x100fe400078e0a04 */
[----:B------:R-:W-:Y:S02]  /*2090*/  @!P3 IMAD.IADD R67, R67, 0x1, -R4 ;  /* 0x000000014343b824 */ /* 0x000fe400078e0a04 */
[----:B------:R-:W-:Y:S01]  /*20a0*/  IMAD.HI.U32 R10, R5, R79, RZ ;  /* 0x0000004f050a7227 */ /* 0x000fe200078e00ff */
[----:B------:R-:W-:-:S02]  /*20b0*/  ISETP.GT.U32.AND P4, PT, R4, R73, PT ;  /* 0x000000490400720c */ /* 0x000fc40003f84070 */
[C---:B------:R-:W-:Y:S01]  /*20c0*/  ISETP.GT.U32.AND P3, PT, R4.reuse, R67, PT ;  /* 0x000000430400720c */ /* 0x040fe20003f64070 */
[----:B------:R-:W-:Y:S02]  /*20d0*/  @!P6 IMAD.IADD R75, R75, 0x1, -R4 ;  /* 0x000000014b4be824 */ /* 0x000fe400078e0a04 */
[C---:B------:R-:W-:Y:S02]  /*20e0*/  IMAD R77, R4.reuse, R8, R77 ;  /* 0x00000008044d7224 */ /* 0x040fe400078e024d */
[----:B------:R-:W-:Y:S01]  /*20f0*/  IMAD.MOV R10, RZ, RZ, -R10 ;  /* 0x000000ffff0a7224 */ /* 0x000fe200078e0a0a */
[----:B------:R-:W-:Y:S01]  /*2100*/  ISETP.GT.U32.AND P6, PT, R4, R75, PT ;  /* 0x0000004b0400720c */ /* 0x000fe20003fc4070 */
[----:B------:R-:W-:-:S04]  /*2110*/  IMAD.HI.U32 R8, R5, R81, RZ ;  /* 0x0000005105087227 */ /* 0x000fc800078e00ff */
[----:B------:R-:W-:Y:S01]  /*2120*/  @!P4 IMAD.IADD R73, R73, 0x1, -R4 ;  /* 0x000000014949c824 */ /* 0x000fe200078e0a04 */
[C---:B------:R-:W-:Y:S01]  /*2130*/  ISETP.GT.U32.AND P4, PT, R4.reuse, R77, PT ;  /* 0x0000004d0400720c */ /* 0x040fe20003f84070 */
[----:B------:R-:W-:Y:S01]  /*2140*/  @!P2 IMAD.MOV R65, RZ, RZ, -R65 ;  /* 0x000000ffff41a224 */ /* 0x000fe200078e0a41 */
[----:B------:R-:W-:Y:S01]  /*2150*/  ISETP.GE.AND P2, PT, R11, RZ, PT ;  /* 0x000000ff0b00720c */ /* 0x000fe20003f46270 */
[C---:B------:R-:W-:Y:S02]  /*2160*/  IMAD R79, R4.reuse, R10, R79 ;  /* 0x0000000a044f7224 */ /* 0x040fe400078e024f */
[----:B------:R-:W-:Y:S02]  /*2170*/  IMAD.MOV R11, RZ, RZ, -R8 ;  /* 0x000000ffff0b7224 */ /* 0x000fe400078e0a08 */
[----:B------:R-:W-:Y:S01]  /*2180*/  @!P6 IMAD.IADD R75, R75, 0x1, -R4 ;  /* 0x000000014b4be824 */ /* 0x000fe200078e0a04 */
[----:B------:R-:W-:Y:S01]  /*2190*/  ISETP.GT.U32.AND P6, PT, R4, R79, PT ;  /* 0x0000004f0400720c */ /* 0x000fe20003fc4070 */
[----:B------:R-:W-:-:S04]  /*21a0*/  IMAD.HI.U32 R8, R5, R83, RZ ;  /* 0x0000005305087227 */ /* 0x000fc800078e00ff */
[----:B------:R-:W-:Y:S02]  /*21b0*/  IMAD R81, R4, R11, R81 ;  /* 0x0000000b04517224 */ /* 0x000fe400078e0251 */
[----:B------:R-:W-:Y:S01]  /*21c0*/  @!P3 IMAD.IADD R67, R67, 0x1, -R4 ;  /* 0x000000014343b824 */ /* 0x000fe200078e0a04 */
[----:B------:R-:W-:Y:S01]  /*21d0*/  ISETP.GE.AND P3, PT, R12, RZ, PT ;  /* 0x000000ff0c00720c */ /* 0x000fe20003f66270 */
[----:B------:R-:W-:Y:S02]  /*21e0*/  IMAD.MOV R12, RZ, RZ, -R8 ;  /* 0x000000ffff0c7224 */ /* 0x000fe400078e0a08 */
[--C-:B------:R-:W-:Y:S01]  /*21f0*/  @!P4 IMAD.IADD R77, R77, 0x1, -R4.reuse ;  /* 0x000000014d4dc824 */ /* 0x100fe200078e0a04 */
[C---:B------:R-:W-:Y:S01]  /*2200*/  ISETP.GT.U32.AND P4, PT, R4.reuse, R81, PT ;  /* 0x000000510400720c */ /* 0x040fe20003f84070 */
[----:B------:R-:W-:Y:S01]  /*2210*/  IMAD R83, R4, R12, R83 ;  /* 0x0000000c04537224 */ /* 0x000fe200078e0253 */
[----:B------:R-:W-:Y:S01]  /*2220*/  LOP3.LUT R12, R7, 0x34, RZ, 0xfc, !PT ;  /* 0x00000034070c7812 */ /* 0x000fe200078efcff */
[----:B------:R-:W-:-:S02]  /*2230*/  @!P6 IMAD.IADD R79, R79, 0x1, -R4 ;  /* 0x000000014f4fe824 */ /* 0x000fc400078e0a04 */
[----:B------:R-:W-:Y:S01]  /*2240*/  IMAD.HI.U32 R10, R5, R85, RZ ;  /* 0x00000055050a7227 */ /* 0x000fe200078e00ff */
[C---:B------:R-:W-:Y:S02]  /*2250*/  ISETP.GT.U32.AND P6, PT, R4.reuse, R83, PT ;  /* 0x000000530400720c */ /* 0x040fe40003fc4070 */
[----:B------:R-:W-:Y:S01]  /*2260*/  IABS R93, R12 ;  /* 0x0000000c005d7213 */ /* 0x000fe20000000000 */
[----:B------:R-:W-:Y:S02]  /*2270*/  IMAD.MOV R10, RZ, RZ, -R10 ;  /* 0x000000ffff0a7224 */ /* 0x000fe400078e0a0a */
[----:B------:R-:W-:Y:S02]  /*2280*/  @!P5 IMAD.MOV R73, RZ, RZ, -R73 ;  /* 0x000000ffff49d224 */ /* 0x000fe400078e0a49 */
[----:B------:R-:W-:Y:S01]  /*2290*/  @!P4 IMAD.IADD R81, R81, 0x1, -R4 ;  /* 0x000000015151c824 */ /* 0x000fe200078e0a04 */
[----:B------:R-:W-:Y:S01]  /*22a0*/  ISETP.GT.U32.AND P4, PT, R4, R79, PT ;  /* 0x0000004f0400720c */ /* 0x000fe20003f84070 */
[----:B------:R-:W-:-:S03]  /*22b0*/  IMAD.HI.U32 R8, R5, R89, RZ ;  /* 0x0000005905087227 */ /* 0x000fc600078e00ff */
[C---:B------:R-:W-:Y:S01]  /*22c0*/  ISETP.GT.U32.AND P5, PT, R4.reuse, R81, PT ;  /* 0x000000510400720c */ /* 0x040fe20003fa4070 */
[C---:B------:R-:W-:Y:S02]  /*22d0*/  IMAD R85, R4.reuse, R10, R85 ;  /* 0x0000000a04557224 */ /* 0x040fe400078e0255 */
[----:B------:R-:W-:Y:S02]  /*22e0*/  @!P6 IMAD.IADD R83, R83, 0x1, -R4 ;  /* 0x000000015353e824 */ /* 0x000fe400078e0a04 */
[----:B------:R-:W-:Y:S02]  /*22f0*/  IMAD.MOV R8, RZ, RZ, -R8 ;  /* 0x000000ffff087224 */ /* 0x000fe400078e0a08 */
[----:B------:R-:W-:Y:S01]  /*2300*/  IMAD.HI.U32 R11, R5, R87, RZ ;  /* 0x00000057050b7227 */ /* 0x000fe200078e00ff */
[----:B------:R-:W-:-:S03]  /*2310*/  ISETP.GT.U32.AND P6, PT, R4, R83, PT ;  /* 0x000000530400720c */ /* 0x000fc60003fc4070 */
[----:B------:R-:W-:Y:S01]  /*2320*/  @!P0 IMAD.MOV R67, RZ, RZ, -R67 ;  /* 0x000000ffff438224 */ /* 0x000fe200078e0a43 */
[C---:B------:R-:W-:Y:S01]  /*2330*/  ISETP.GT.U32.AND P0, PT, R4.reuse, R77, PT ;  /* 0x0000004d0400720c */ /* 0x040fe20003f04070 */
[----:B------:R-:W-:Y:S01]  /*2340*/  @!P1 IMAD.MOV R75, RZ, RZ, -R75 ;  /* 0x000000ffff4b9224 */ /* 0x000fe200078e0a4b */
[C---:B------:R-:W-:Y:S01]  /*2350*/  ISETP.GT.U32.AND P1, PT, R4.reuse, R85, PT ;  /* 0x000000550400720c */ /* 0x040fe20003f24070 */
[C---:B------:R-:W-:Y:S02]  /*2360*/  IMAD R89, R4.reuse, R8, R89 ;  /* 0x0000000804597224 */ /* 0x040fe400078e0259 */
[----:B------:R-:W-:Y:S02]  /*2370*/  IMAD.MOV R11, RZ, RZ, -R11 ;  /* 0x000000ffff0b7224 */ /* 0x000fe400078e0a0b */
[----:B------:R-:W-:Y:S01]  /*2380*/  @!P5 IMAD.IADD R81, R81, 0x1, -R4 ;  /* 0x000000015151d824 */ /* 0x000fe200078e0a04 */
[C---:B------:R-:W-:Y:S01]  /*2390*/  ISETP.GT.U32.AND P5, PT, R4.reuse, R89, PT ;  /* 0x000000590400720c */ /* 0x040fe20003fa4070 */
[----:B------:R-:W-:Y:S01]  /*23a0*/  IMAD R87, R4, R11, R87 ;  /* 0x0000000b04577224 */ /* 0x000fe200078e0257 */
[----:B------:R-:W-:Y:S01]  /*23b0*/  LOP3.LUT R11, R7, 0x32, RZ, 0xfc, !PT ;  /* 0x00000032070b7812 */ /* 0x000fe200078efcff */
[----:B------:R-:W-:-:S03]  /*23c0*/  IMAD.HI.U32 R10, R5, R93, RZ ;  /* 0x0000005d050a7227 */ /* 0x000fc600078e00ff */
[----:B------:R-:W-:Y:S01]  /*23d0*/  IABS R91, R11 ;  /* 0x0000000b005b7213 */ /* 0x000fe20000000000 */
[--C-:B------:R-:W-:Y:S01]  /*23e0*/  @!P0 IMAD.IADD R77, R77, 0x1, -R4.reuse ;  /* 0x000000014d4d8824 */ /* 0x100fe200078e0a04 */
[----:B------:R-:W-:Y:S01]  /*23f0*/  ISETP.GT.U32.AND P0, PT, R4, R87, PT ;  /* 0x000000570400720c */ /* 0x000fe20003f04070 */
[--C-:B------:R-:W-:Y:S01]  /*2400*/  @!P6 IMAD.IADD R83, R83, 0x1, -R4.reuse ;  /* 0x000000015353e824 */ /* 0x100fe200078e0a04 */
[----:B------:R-:W-:Y:S01]  /*2410*/  ISETP.GE.AND P6, PT, R14, RZ, PT ;  /* 0x000000ff0e00720c */ /* 0x000fe20003fc6270 */
[--C-:B------:R-:W-:Y:S01]  /*2420*/  @!P1 IMAD.IADD R85, R85, 0x1, -R4.reuse ;  /* 0x0000000155559824 */ /* 0x100fe200078e0a04 */
[----:B------:R-:W-:Y:S01]  /*2430*/  ISETP.GE.AND P1, PT, R15, RZ, PT ;  /* 0x000000ff0f00720c */ /* 0x000fe20003f26270 */
[----:B------:R-:W-:Y:S01]  /*2440*/  @!P4 IMAD.IADD R79, R79, 0x1, -R4 ;  /* 0x000000014f4fc824 */ /* 0x000fe200078e0a04 */
[----:B------:R-:W-:Y:S01]  /*2450*/  ISETP.GE.AND P4, PT, R13, RZ, PT ;  /* 0x000000ff0d00720c */ /* 0x000fe20003f86270 */
[----:B------:R-:W-:Y:S01]  /*2460*/  IMAD.MOV R10, RZ, RZ, -R10 ;  /* 0x000000ffff0a7224 */ /* 0x000fe200078e0a0a */
[----:B------:R-:W-:Y:S01]  /*2470*/  LOP3.LUT R13, R7, 0x38, RZ, 0xfc, !PT ;  /* 0x00000038070d7812 */ /* 0x000fe200078efcff */
[----:B------:R-:W-:Y:S01]  /*2480*/  IMAD.HI.U32 R8, R5, R91, RZ ;  /* 0x0000005b05087227 */ /* 0x000fe200078e00ff */
[----:B------:R-:W-:-:S02]  /*2490*/  LOP3.LUT R14, R7, 0x46, RZ, 0xfc, !PT ;  /* 0x00000046070e7812 */ /* 0x000fc400078efcff */
[----:B------:R-:W-:Y:S01]  /*24a0*/  IABS R69, R13 ;  /* 0x0000000d00457213 */ /* 0x000fe20000000000 */
[----:B------:R-:W-:Y:S01]  /*24b0*/  @!P2 IMAD.MOV R77, RZ, RZ, -R77 ;  /* 0x000000ffff4da224 */ /* 0x000fe200078e0a4d */
[C---:B------:R-:W-:Y:S01]  /*24c0*/  ISETP.GT.U32.AND P2, PT, R4.reuse, R85, PT ;  /* 0x000000550400720c */ /* 0x040fe20003f44070 */
[C---:B------:R-:W-:Y:S01]  /*24d0*/  IMAD R93, R4.reuse, R10, R93 ;  /* 0x0000000a045d7224 */ /* 0x040fe200078e025d */
[----:B------:R-:W-:Y:S01]  /*24e0*/  LOP3.LUT R10, R7, 0x36, RZ, 0xfc, !PT ;  /* 0x00000036070a7812 */ /* 0x000fe200078efcff */
[----:B------:R-:W-:Y:S01]  /*24f0*/  @!P5 IMAD.IADD R89, R89, 0x1, -R4 ;  /* 0x000000015959d824 */ /* 0x000fe200078e0a04 */
[----:B------:R-:W-:Y:S01]  /*2500*/  IABS R111, R14 ;  /* 0x0000000e006f7213 */ /* 0x000fe20000000000 */
[----:B------:R-:W-:Y:S01]  /*2510*/  IMAD.MOV R8, RZ, RZ, -R8 ;  /* 0x000000ffff087224 */ /* 0x000fe200078e0a08 */
[----:B------:R-:W-:Y:S01]  /*2520*/  IABS R71, R10 ;  /* 0x0000000a00477213 */ /* 0x000fe20000000000 */
[----:B------:R-:W-:Y:S01]  /*2530*/  @!P6 IMAD.MOV R83, RZ, RZ, -R83 ;  /* 0x000000ffff53e224 */ /* 0x000fe200078e0a53 */
[C---:B------:R-:W-:Y:S01]  /*2540*/  ISETP.GT.U32.AND P5, PT, R4.reuse, R89, PT ;  /* 0x000000590400720c */ /* 0x040fe20003fa4070 */
[C---:B------:R-:W-:Y:S01]  /*2550*/  IMAD R91, R4.reuse, R8, R91 ;  /* 0x00000008045b7224 */ /* 0x040fe200078e025b */
[----:B------:R-:W-:Y:S01]  /*2560*/  ISETP.GE.AND P6, PT, R17, RZ, PT ;  /* 0x000000ff1100720c */ /* 0x000fe20003fc6270 */
[----:B------:R-:W-:Y:S01]  /*2570*/  @!P4 IMAD.MOV R81, RZ, RZ, -R81 ;  /* 0x000000ffff51c224 */ /* 0x000fe200078e0a51 */
[----:B------:R-:W-:Y:S01]  /*2580*/  LOP3.LUT R15, R7, 0x5a, RZ, 0xfc, !PT ;  /* 0x0000005a070f7812 */ /* 0x000fe200078efcff */
[----:B------:R-:W-:Y:S01]  /*2590*/  IMAD.HI.U32 R8, R5, R71, RZ ;  /* 0x0000004705087227 */ /* 0x000fe200078e00ff */
[----:B------:R-:W-:-:S02]  /*25a0*/  ISETP.GT.U32.AND P4, PT, R4, R91, PT ;  /* 0x0000005b0400720c */ /* 0x000fc40003f84070 */
[----:B------:R-:W-:Y:S01]  /*25b0*/  IABS R131, R15 ;  /* 0x0000000f00837213 */ /* 0x000fe20000000000 */
[--C-:B------:R-:W-:Y:S01]  /*25c0*/  @!P2 IMAD.IADD R85, R85, 0x1, -R4.reuse ;  /* 0x000000015555a824 */ /* 0x100fe200078e0a04 */
[----:B------:R-:W-:Y:S01]  /*25d0*/  ISETP.GT.U32.AND P2, PT, R4, R93, PT ;  /* 0x0000005d0400720c */ /* 0x000fe20003f44070 */
[----:B------:R-:W-:Y:S01]  /*25e0*/  @!P0 IMAD.IADD R87, R87, 0x1, -R4 ;  /* 0x0000000157578824 */ /* 0x000fe200078e0a04 */
[----:B------:R-:W-:Y:S01]  /*25f0*/  ISETP.GE.AND P0, PT, R16, RZ, PT ;  /* 0x000000ff1000720c */ /* 0x000fe20003f06270 */
[----:B------:R-:W-:Y:S01]  /*2600*/  IMAD.MOV R8, RZ, RZ, -R8 ;  /* 0x000000ffff087224 */ /* 0x000fe200078e0a08 */
[----:B------:R-:W-:Y:S01]  /*2610*/  LOP3.LUT R16, R7, 0x86, RZ, 0xfc, !PT ;  /* 0x0000008607107812 */ /* 0x000fe200078efcff */
[----:B------:R-:W-:Y:S01]  /*2620*/  @!P3 IMAD.MOV R79, RZ, RZ, -R79 ;  /* 0x000000ffff4fb224 */ /* 0x000fe200078e0a4f */
[----:B------:R-:W-:Y:S01]  /*2630*/  ISETP.GT.U32.AND P3, PT, R4, R87, PT ;  /* 0x000000570400720c */ /* 0x000fe20003f64070 */
[--C-:B------:R-:W-:Y:S01]  /*2640*/  @!P5 IMAD.IADD R89, R89, 0x1, -R4.reuse ;  /* 0x000000015959d824 */ /* 0x100fe200078e0a04 */
[----:B------:R-:W-:Y:S01]  /*2650*/  ISETP.GE.AND P5, PT, R12, RZ, PT ;  /* 0x000000ff0c00720c */ /* 0x000fe20003fa6270 */
[C---:B------:R-:W-:Y:S01]  /*2660*/  IMAD R71, R4.reuse, R8, R71 ;  /* 0x0000000804477224 */ /* 0x040fe200078e0247 */
[----:B------:R-:W-:Y:S01]  /*2670*/  @!P4 IADD3 R91, PT, PT, R91, -R4, RZ ;  /* 0x800000045b5bc210 */ /* 0x000fe20007ffe0ff */
[----:B------:R-:W-:Y:S01]  /*2680*/  @!P6 IMAD.MOV R89, RZ, RZ, -R89 ;  /* 0x000000ffff59e224 */ /* 0x000fe200078e0a59 */
[----:B------:R-:W-:Y:S01]  /*2690*/  LOP3.LUT R8, R7, 0x3a, RZ, 0xfc, !PT ;  /* 0x0000003a07087812 */ /* 0x000fe200078efcff */
[----:B------:R-:W-:Y:S01]  /*26a0*/  @!P2 IMAD.IADD R93, R93, 0x1, -R4 ;  /* 0x000000015d5da824 */ /* 0x000fe200078e0a04 */
[C---:B------:R-:W-:Y:S01]  /*26b0*/  ISETP.GT.U32.AND P6, PT, R4.reuse, R71, PT ;  /* 0x000000470400720c */ /* 0x040fe20003fc4070 */
[----:B------:R-:W-:Y:S01]  /*26c0*/  @!P1 IMAD.MOV R85, RZ, RZ, -R85 ;  /* 0x000000ffff559224 */ /* 0x000fe200078e0a55 */
[----:B------:R-:W-:-:S02]  /*26d0*/  ISETP.GT.U32.AND P2, PT, R4, R91, PT ;  /* 0x0000005b0400720c */ /* 0x000fc40003f44070 */
[----:B------:R-:W-:Y:S01]  /*26e0*/  ISETP.GE.AND P4, PT, R10, RZ, PT ;  /* 0x000000ff0a00720c */ /* 0x000fe20003f86270 */
[--C-:B------:R-:W-:Y:S01]  /*26f0*/  @!P3 IMAD.IADD R87, R87, 0x1, -R4.reuse ;  /* 0x000000015757b824 */ /* 0x100fe200078e0a04 */
[----:B------:R-:W-:Y:S01]  /*2700*/  IABS R99, R8 ;  /* 0x0000000800637213 */ /* 0x000fe20000000000 */
[----:B------:R-:W-:Y:S01]  /*2710*/  IMAD.HI.U32 R10, R5, R69, RZ ;  /* 0x00000045050a7227 */ /* 0x000fe200078e00ff */
[----:B------:R-:W-:Y:S02]  /*2720*/  LOP3.LUT R12, R7, 0x3e, RZ, 0xfc, !PT ;  /* 0x0000003e070c7812 */ /* 0x000fe400078efcff */
[----:B------:R-:W-:Y:S01]  /*2730*/  ISETP.GE.AND P3, PT, R11, RZ, PT ;  /* 0x000000ff0b00720c */ /* 0x000fe20003f66270 */
[----:B------:R-:W-:Y:S01]  /*2740*/  @!P0 IMAD.MOV R87, RZ, RZ, -R87 ;  /* 0x000000ffff578224 */ /* 0x000fe200078e0a57 */
[----:B------:R-:W-:Y:S01]  /*2750*/  ISETP.GT.U32.AND P0, PT, R4, R93, PT ;  /* 0x0000005d0400720c */ /* 0x000fe20003f04070 */
[--C-:B------:R-:W-:Y:S01]  /*2760*/  @!P6 IMAD.IADD R71, R71, 0x1, -R4.reuse ;  /* 0x000000014747e824 */ /* 0x100fe200078e0a04 */
[----:B------:R-:W-:Y:S01]  /*2770*/  IABS R103, R12 ;  /* 0x0000000c00677213 */ /* 0x000fe20000000000 */
[----:B------:R-:W-:Y:S01]  /*2780*/  @!P2 IMAD.IADD R91, R91, 0x1, -R4 ;  /* 0x000000015b5ba824 */ /* 0x000fe200078e0a04 */
[----:B------:R-:W-:Y:S01]  /*2790*/  ISETP.GE.AND P2, PT, R8, RZ, PT ;  /* 0x000000ff0800720c */ /* 0x000fe20003f46270 */
[----:B------:R-:W-:Y:S01]  /*27a0*/  IMAD.MOV R10, RZ, RZ, -R10 ;  /* 0x000000ffff0a7224 */ /* 0x000fe200078e0a0a */
[----:B------:R-:W-:Y:S01]  /*27b0*/  ISETP.GT.U32.AND P6, PT, R4, R71, PT ;  /* 0x000000470400720c */ /* 0x000fe20003fc4070 */
[----:B------:R-:W-:Y:S01]  /*27c0*/  IMAD.HI.U32 R8, R5, R99, RZ ;  /* 0x0000006305087227 */ /* 0x000fe200078e00ff */
[----:B------:R-:W-:-:S02]  /*27d0*/  ISETP.GE.AND P1, PT, R13, RZ, PT ;  /* 0x000000ff0d00720c */ /* 0x000fc40003f26270 */
[C---:B------:R-:W-:Y:S01]  /*27e0*/  LOP3.LUT R13, R7.reuse, 0x44, RZ, 0xfc, !PT ;  /* 0x00000044070d7812 */ /* 0x040fe200078efcff */
[C---:B------:R-:W-:Y:S01]  /*27f0*/  IMAD R69, R4.reuse, R10, R69 ;  /* 0x0000000a04457224 */ /* 0x040fe200078e0245 */
[----:B------:R-:W-:Y:S01]  /*2800*/  LOP3.LUT R10, R7, 0x3c, RZ, 0xfc, !PT ;  /* 0x0000003c070a7812 */ /* 0x000fe200078efcff */
[----:B------:R-:W-:Y:S01]  /*2810*/  IMAD.MOV R8, RZ, RZ, -R8 ;  /* 0x000000ffff087224 */ /* 0x000fe200078e0a08 */
[----:B------:R-:W-:Y:S01]  /*2820*/  IABS R105, R13 ;  /* 0x0000000d00697213 */ /* 0x000fe20000000000 */
[--C-:B------:R-:W-:Y:S01]  /*2830*/  @!P0 IMAD.IADD R93, R93, 0x1, -R4.reuse ;  /* 0x000000015d5d8824 */ /* 0x100fe200078e0a04 */
[C---:B------:R-:W-:Y:S01]  /*2840*/  ISETP.GT.U32.AND P0, PT, R4.reuse, R69, PT ;  /* 0x000000450400720c */ /* 0x040fe20003f04070 */
[C---:B------:R-:W-:Y:S01]  /*2850*/  IMAD R99, R4.reuse, R8, R99 ;  /* 0x0000000804637224 */ /* 0x040fe200078e0263 */
[----:B------:R-:W-:Y:S01]  /*2860*/  IABS R97, R10 ;  /* 0x0000000a00617213 */ /* 0x000fe20000000000 */
[----:B------:R-:W-:Y:S01]  /*2870*/  @!P6 IMAD.IADD R71, R71, 0x1, -R4 ;  /* 0x000000014747e824 */ /* 0x000fe200078e0a04 */
[----:B------:R-:W-:Y:S01]  /*2880*/  IABS R175, R16 ;  /* 0x0000001000af7213 */ /* 0x000fe20000000000 */
[----:B------:R-:W-:Y:S01]  /*2890*/  IMAD.HI.U32 R11, R5, R103, RZ ;  /* 0x00000067050b7227 */ /* 0x000fe200078e00ff */
[----:B------:R-:W-:-:S02]  /*28a0*/  ISETP.GT.U32.AND P6, PT, R4, R99, PT ;  /* 0x000000630400720c */ /* 0x000fc40003fc4070 */
[----:B------:R-:W-:Y:S01]  /*28b0*/  LOP3.LUT R17, R7, 0xc6, RZ, 0xfc, !PT ;  /* 0x000000c607117812 */ /* 0x000fe200078efcff */
[----:B------:R-:W-:Y:S02]  /*28c0*/  IMAD.MOV R11, RZ, RZ, -R11 ;  /* 0x000000ffff0b7224 */ /* 0x000fe400078e0a0b */
[----:B------:R-:W-:Y:S01]  /*28d0*/  @!P3 IMAD.MOV R91, RZ, RZ, -R91 ;  /* 0x000000ffff5bb224 */ /* 0x000fe200078e0a5b */
[----:B------:R-:W-:Y:S01]  /*28e0*/  ISETP.GE.AND P3, PT, R10, RZ, PT ;  /* 0x000000ff0a00720c */ /* 0x000fe20003f66270 */
[----:B------:R-:W-:Y:S01]  /*28f0*/  @!P0 IMAD.IADD R69, R69, 0x1, -R4 ;  /* 0x0000000145458824 */ /* 0x000fe200078e0a04 */
[----:B------:R-:W-:Y:S01]  /*2900*/  IABS R237, R17 ;  /* 0x0000001100ed7213 */ /* 0x000fe20000000000 */
[C---:B------:R-:W-:Y:S02]  /*2910*/  IMAD R103, R4.reuse, R11, R103 ;  /* 0x0000000b04677224 */ /* 0x040fe400078e0267 */
[----:B------:R-:W-:Y:S01]  /*2920*/  IMAD.HI.U32 R10, R5, R97, RZ ;  /* 0x00000061050a7227 */ /* 0x000fe200078e00ff */
[----:B------:R-:W-:-:S03]  /*2930*/  ISETP.GT.U32.AND P0, PT, R4, R69, PT ;  /* 0x000000450400720c */ /* 0x000fc60003f04070 */
[----:B------:R-:W-:Y:S01]  /*2940*/  @!P6 IMAD.IADD R99, R99, 0x1, -R4 ;  /* 0x000000016363e824 */ /* 0x000fe200078e0a04 */
[C---:B------:R-:W-:Y:S01]  /*2950*/  ISETP.GT.U32.AND P6, PT, R4.reuse, R103, PT ;  /* 0x000000670400720c */ /* 0x040fe20003fc4070 */
[----:B------:R-:W-:Y:S02]  /*2960*/  IMAD.MOV R10, RZ, RZ, -R10 ;  /* 0x000000ffff0a7224 */ /* 0x000fe400078e0a0a */
[----:B------:R-:W-:Y:S01]  /*2970*/  @!P4 IMAD.MOV R71, RZ, RZ, -R71 ;  /* 0x000000ffff47c224 */ /* 0x000fe200078e0a47 */
[C---:B------:R-:W-:Y:S01]  /*2980*/  ISETP.GT.U32.AND P4, PT, R4.reuse, R99, PT ;  /* 0x000000630400720c */ /* 0x040fe20003f84070 */
[----:B------:R-:W-:Y:S01]  /*2990*/  IMAD R97, R4, R10, R97 ;  /* 0x0000000a04617224 */ /* 0x000fe200078e0261 */
[----:B------:R-:W-:Y:S01]  /*29a0*/  LOP3.LUT R10, R7, 0x40, RZ, 0xfc, !PT ;  /* 0x00000040070a7812 */ /* 0x000fe200078efcff */
[----:B------:R-:W-:Y:S01]  /*29b0*/  @!P5 IMAD.MOV R93, RZ, RZ, -R93 ;  /* 0x000000ffff5dd224 */ /* 0x000fe200078e0a5d */
[----:B------:R-:W-:Y:S01]  /*29c0*/  ISETP.GE.AND P5, PT, R12, RZ, PT ;  /* 0x000000ff0c00720c */ /* 0x000fe20003fa6270 */
[----:B------:R-:W-:Y:S01]  /*29d0*/  @!P0 IMAD.IADD R69, R69, 0x1, -R4 ;  /* 0x0000000145458824 */ /* 0x000fe200078e0a04 */
[----:B------:R-:W-:Y:S01]  /*29e0*/  IABS R101, R10 ;  /* 0x0000000a00657213 */ /* 0x000fe20000000000 */
[----:B------:R-:W-:Y:S01]  /*29f0*/  IMAD.HI.U32 R11, R5, R111, RZ ;  /* 0x0000006f050b7227 */ /* 0x000fe200078e00ff */
[----:B------:R-:W-:-:S02]  /*2a00*/  LOP3.LUT R12, R7, 0x42, RZ, 0xfc, !PT ;  /* 0x00000042070c7812 */ /* 0x000fc400078efcff */
[----:B------:R-:W-:Y:S01]  /*2a10*/  ISETP.GT.U32.AND P0, PT, R4, R97, PT ;  /* 0x000000610400720c */ /* 0x000fe20003f04070 */
[----:B------:R-:W-:Y:S01]  /*2a20*/  @!P6 IMAD.IADD R103, R103, 0x1, -R4 ;  /* 0x000000016767e824 */ /* 0x000fe200078e0a04 */
[----:B------:R-:W-:Y:S01]  /*2a30*/  IABS R107, R12 ;  /* 0x0000000c006b7213 */ /* 0x000fe20000000000 */
[----:B------:R-:W-:Y:S01]  /*2a40*/  @!P1 IMAD.MOV R69, RZ, RZ, -R69 ;  /* 0x000000ffff459224 */ /* 0x000fe200078e0a45 */
[----:B------:R-:W-:Y:S01]  /*2a50*/  ISETP.GE.AND P1, PT, R10, RZ, PT ;  /* 0x000000ff0a00720c */ /* 0x000fe20003f26270 */
[----:B------:R-:W-:Y:S01]  /*2a60*/  IMAD.HI.U32 R8, R5, R101, RZ ;  /* 0x0000006505087227 */ /* 0x000fe200078e00ff */
[----:B------:R-:W-:-:S03]  /*2a70*/  ISETP.GT.U32.AND P6, PT, R4, R103, PT ;  /* 0x000000670400720c */ /* 0x000fc60003fc4070 */
[----:B------:R-:W-:-:S04]  /*2a80*/  IMAD.HI.U32 R10, R5, R105, RZ ;  /* 0x00000069050a7227 */ /* 0x000fc800078e00ff */
[----:B------:R-:W-:Y:S02]  /*2a90*/  IMAD.MOV R8, RZ, RZ, -R8 ;  /* 0x000000ffff087224 */ /* 0x000fe400078e0a08 */
[----:B------:R-:W-:Y:S02]  /*2aa0*/  IMAD.MOV R10, RZ, RZ, -R10 ;  /* 0x000000ffff0a7224 */ /* 0x000fe400078e0a0a */
[C---:B------:R-:W-:Y:S02]  /*2ab0*/  IMAD R101, R4.reuse, R8, R101 ;  /* 0x0000000804657224 */ /* 0x040fe400078e0265 */
[----:B------:R-:W-:Y:S02]  /*2ac0*/  IMAD.MOV R11, RZ, RZ, -R11 ;  /* 0x000000ffff0b7224 */ /* 0x000fe400078e0a0b */
[C---:B------:R-:W-:Y:S01]  /*2ad0*/  IMAD R105, R4.reuse, R10, R105 ;  /* 0x0000000a04697224 */ /* 0x040fe200078e0269 */
[----:B------:R-:W-:Y:S01]  /*2ae0*/  LOP3.LUT R10, R7, 0x48, RZ, 0xfc, !PT ;  /* 0x00000048070a7812 */ /* 0x000fe200078efcff */
[--C-:B------:R-:W-:Y:S01]  /*2af0*/  @!P4 IMAD.IADD R99, R99, 0x1, -R4.reuse ;  /* 0x000000016363c824 */ /* 0x100fe200078e0a04 */
[C---:B------:R-:W-:Y:S01]  /*2b00*/  ISETP.GT.U32.AND P4, PT, R4.reuse, R101, PT ;  /* 0x000000650400720c */ /* 0x040fe20003f84070 */
[C---:B------:R-:W-:Y:S01]  /*2b10*/  IMAD R111, R4.reuse, R11, R111 ;  /* 0x0000000b046f7224 */ /* 0x040fe200078e026f */
[----:B------:R-:W-:Y:S01]  /*2b20*/  IABS R109, R10 ;  /* 0x0000000a006d7213 */ /* 0x000fe20000000000 */
[----:B------:R-:W-:Y:S01]  /*2b30*/  @!P6 IMAD.IADD R103, R103, 0x1, -R4 ;  /* 0x000000016767e824 */ /* 0x000fe200078e0a04 */
[----:B------:R-:W-:Y:S01]  /*2b40*/  ISETP.GT.U32.AND P6, PT, R4, R105, PT ;  /* 0x000000690400720c */ /* 0x000fe20003fc4070 */
[----:B------:R-:W-:Y:S01]  /*2b50*/  IMAD.HI.U32 R8, R5, R107, RZ ;  /* 0x0000006b05087227 */ /* 0x000fe200078e00ff */
[----:B------:R-:W-:-:S03]  /*2b60*/  LOP3.LUT R11, R7, 0x4a, RZ, 0xfc, !PT ;  /* 0x0000004a070b7812 */ /* 0x000fc600078efcff */
[----:B------:R-:W-:Y:S01]  /*2b70*/  @!P5 IMAD.MOV R103, RZ, RZ, -R103 ;  /* 0x000000ffff67d224 */ /* 0x000fe200078e0a67 */
[C---:B------:R-:W-:Y:S01]  /*2b80*/  ISETP.GT.U32.AND P5, PT, R4.reuse, R111, PT ;  /* 0x0000006f0400720c */ /* 0x040fe20003fa4070 */
[----:B------:R-:W-:Y:S01]  /*2b90*/  IMAD.MOV R8, RZ, RZ, -R8 ;  /* 0x000000ffff087224 */ /* 0x000fe200078e0a08 */
[----:B------:R-:W-:Y:S01]  /*2ba0*/  IABS R115, R11 ;  /* 0x0000000b00737213 */ /* 0x000fe20000000000 */
[----:B------:R-:W-:Y:S02]  /*2bb0*/  @!P4 IMAD.IADD R101, R101, 0x1, -R4 ;  /* 0x000000016565c824 */ /* 0x000fe400078e0a04 */
[----:B------:R-:W-:Y:S02]  /*2bc0*/  IMAD R107, R4, R8, R107 ;  /* 0x00000008046b7224 */ /* 0x000fe400078e026b */
[----:B------:R-:W-:-:S03]  /*2bd0*/  IMAD.HI.U32 R8, R5, R109, RZ ;  /* 0x0000006d05087227 */ /* 0x000fc600078e00ff */
[C---:B------:R-:W-:Y:S01]  /*2be0*/  ISETP.GT.U32.AND P4, PT, R4.reuse, R107, PT ;  /* 0x0000006b0400720c */ /* 0x040fe20003f84070 */
[--C-:B------:R-:W-:Y:S02]  /*2bf0*/  @!P6 IMAD.IADD R105, R105, 0x1, -R4.reuse ;  /* 0x000000016969e824 */ /* 0x100fe400078e0a04 */
[----:B------:R-:W-:Y:S02]  /*2c00*/  @!P0 IMAD.IADD R97, R97, 0x1, -R4 ;  /* 0x0000000161618824 */ /* 0x000fe400078e0a04 */
[----:B------:R-:W-:Y:S02]  /*2c10*/  IMAD.MOV R8, RZ, RZ, -R8 ;  /* 0x000000ffff087224 */ /* 0x000fe400078e0a08 */
[----:B------:R-:W-:Y:S01]  /*2c20*/  @!P2 IMAD.MOV R99, RZ, RZ, -R99 ;  /* 0x000000ffff63a224 */ /* 0x000fe200078e0a63 */
[C---:B------:R-:W-:Y:S01]  /*2c30*/  ISETP.GT.U32.AND P2, PT, R4.reuse, R101, PT ;  /* 0x000000650400720c */ /* 0x040fe20003f44070 */
[----:B------:R-:W-:Y:S01]  /*2c40*/  @!P5 IMAD.IADD R111, R111, 0x1, -R4 ;  /* 0x000000016f6fd824 */ /* 0x000fe200078e0a04 */
[C---:B------:R-:W-:Y:S01]  /*2c50*/  ISETP.GT.U32.AND P5, PT, R4.reuse, R105, PT ;  /* 0x000000690400720c */ /* 0x040fe20003fa4070 */
[C---:B------:R-:W-:Y:S01]  /*2c60*/  IMAD R109, R4.reuse, R8, R109 ;  /* 0x00000008046d7224 */ /* 0x040fe200078e026d */
[----:B------:R-:W-:Y:S01]  /*2c70*/  ISETP.GT.U32.AND P0, PT, R4, R97, PT ;  /* 0x000000610400720c */ /* 0x000fe20003f04070 */
[----:B------:R-:W-:-:S04]  /*2c80*/  IMAD.HI.U32 R8, R5, R115, RZ ;  /* 0x0000007305087227 */ /* 0x000fc800078e00ff */
[----:B------:R-:W-:Y:S02]  /*2c90*/  IMAD.MOV R8, RZ, RZ, -R8 ;  /* 0x000000ffff087224 */ /* 0x000fe400078e0a08 */
[--C-:B------:R-:W-:Y:S01]  /*2ca0*/  @!P4 IMAD.IADD R107, R107, 0x1, -R4.reuse ;  /* 0x000000016b6bc824 */ /* 0x100fe200078e0a04 */
[----:B------:R-:W-:Y:S01]  /*2cb0*/  ISETP.GE.AND P4, PT, R10, RZ, PT ;  /* 0x000000ff0a00720c */ /* 0x000fe20003f86270 */
[----:B------:R-:W-:Y:S02]  /*2cc0*/  IMAD R115, R4, R8, R115 ;  /* 0x0000000804737224 */ /* 0x000fe400078e0273 */
[--C-:B------:R-:W-:Y:S01]  /*2cd0*/  @!P2 IMAD.IADD R101, R101, 0x1, -R4.reuse ;  /* 0x000000016565a824 */ /* 0x100fe200078e0a04 */
[----:B------:R-:W-:Y:S01]  /*2ce0*/  ISETP.GE.AND P2, PT, R14, RZ, PT ;  /* 0x000000ff0e00720c */ /* 0x000fe20003f46270 */
[--C-:B------:R-:W-:Y:S01]  /*2cf0*/  @!P5 IMAD.IADD R105, R105, 0x1, -R4.reuse ;  /* 0x000000016969d824 */ /* 0x100fe200078e0a04 */
[C---:B------:R-:W-:Y:S01]  /*2d00*/  ISETP.GT.U32.AND P5, PT, R4.reuse, R115, PT ;  /* 0x000000730400720c */ /* 0x040fe20003fa4070 */
[----:B------:R-:W-:Y:S01]  /*2d10*/  @!P0 IMAD.IADD R97, R97, 0x1, -R4 ;  /* 0x0000000161618824 */ /* 0x000fe200078e0a04 */
[C---:B------:R-:W-:Y:S01]  /*2d20*/  ISETP.GT.U32.AND P6, PT, R4.reuse, R107, PT ;  /* 0x0000006b0400720c */ /* 0x040fe20003fc4070 */
[----:B------:R-:W-:Y:S01]  /*2d30*/  @!P1 IMAD.MOV R101, RZ, RZ, -R101 ;  /* 0x000000ffff659224 */ /* 0x000fe200078e0a65 */
[----:B------:R-:W-:Y:S01]  /*2d40*/  ISETP.GT.U32.AND P1, PT, R4, R111, PT ;  /* 0x0000006f0400720c */ /* 0x000fe20003f24070 */
[----:B------:R-:W-:Y:S01]  /*2d50*/  @!P3 IMAD.MOV R97, RZ, RZ, -R97 ;  /* 0x000000ffff61b224 */ /* 0x000fe200078e0a61 */
[----:B------:R-:W-:-:S02]  /*2d60*/  ISETP.GE.AND P3, PT, R13, RZ, PT ;  /* 0x000000ff0d00720c */ /* 0x000fc40003f66270 */
[C---:B------:R-:W-:Y:S02]  /*2d70*/  LOP3.LUT R13, R7.reuse, 0x4e, RZ, 0xfc, !PT ;  /* 0x0000004e070d7812 */ /* 0x040fe400078efcff */
[----:B------:R-:W-:Y:S02]  /*2d80*/  LOP3.LUT R14, R7, 0x50, RZ, 0xfc, !PT ;  /* 0x00000050070e7812 */ /* 0x000fe400078efcff */
[----:B------:R-:W-:Y:S01]  /*2d90*/  IABS R119, R13 ;  /* 0x0000000d00777213 */ /* 0x000fe20000000000 */
[--C-:B------:R-:W-:Y:S01]  /*2da0*/  @!P5 IMAD.IADD R115, R115, 0x1, -R4.reuse ;  /* 0x000000017373d824 */ /* 0x100fe200078e0a04 */
[----:B------:R-:W-:Y:S01]  /*2db0*/  IABS R117, R14 ;  /* 0x0000000e00757213 */ /* 0x000fe20000000000 */
[----:B------:R-:W-:Y:S01]  /*2dc0*/  @!P6 IMAD.IADD R107, R107, 0x1, -R4 ;  /* 0x000000016b6be824 */ /* 0x000fe200078e0a04 */
[----:B------:R-:W-:Y:S01]  /*2dd0*/  ISETP.GE.AND P0, PT, R12, RZ, PT ;  /* 0x000000ff0c00720c */ /* 0x000fe20003f06270 */
[----:B------:R-:W-:Y:S01]  /*2de0*/  IMAD.HI.U32 R10, R5, R119, RZ ;  /* 0x00000077050a7227 */ /* 0x000fe200078e00ff */
[----:B------:R-:W-:-:S02]  /*2df0*/  ISETP.GT.U32.AND P5, PT, R4, R115, PT ;  /* 0x000000730400720c */ /* 0x000fc40003fa4070 */
[----:B------:R-:W-:Y:S01]  /*2e00*/  ISETP.GT.U32.AND P6, PT, R4, R109, PT ;  /* 0x0000006d0400720c */ /* 0x000fe20003fc4070 */
[----:B------:R-:W-:Y:S01]  /*2e10*/  @!P1 IMAD.IADD R111, R111, 0x1, -R4 ;  /* 0x000000016f6f9824 */ /* 0x000fe200078e0a04 */
[----:B------:R-:W-:Y:S01]  /*2e20*/  ISETP.GE.AND P1, PT, R11, RZ, PT ;  /* 0x000000ff0b00720c */ /* 0x000fe20003f26270 */
[----:B------:R-:W-:Y:S01]  /*2e30*/  IMAD.HI.U32 R11, R5, R117, RZ ;  /* 0x00000075050b7227 */ /* 0x000fe200078e00ff */
[----:B------:R-:W-:-:S03]  /*2e40*/  LOP3.LUT R12, R7, 0x4c, RZ, 0xfc, !PT ;  /* 0x0000004c070c7812 */ /* 0x000fc600078efcff */
[----:B------:R-:W-:Y:S01]  /*2e50*/  IMAD.MOV R10, RZ, RZ, -R10 ;  /* 0x000000ffff0a7224 */ /* 0x000fe200078e0a0a */
[----:B------:R-:W-:Y:S01]  /*2e60*/  IABS R113, R12 ;  /* 0x0000000c00717213 */ /* 0x000fe20000000000 */
[----:B------:R-:W-:Y:S02]  /*2e70*/  IMAD.MOV R11, RZ, RZ, -R11 ;  /* 0x000000ffff0b7224 */ /* 0x000fe400078e0a0b */
[C---:B------:R-:W-:Y:S02]  /*2e80*/  IMAD R119, R4.reuse, R10, R119 ;  /* 0x0000000a04777224 */ /* 0x040fe400078e0277 */
[C---:B------:R-:W-:Y:S01]  /*2e90*/  IMAD R117, R4.reuse, R11, R117 ;  /* 0x0000000b04757224 */ /* 0x040fe200078e0275 */
[----:B------:R-:W-:Y:S01]  /*2ea0*/  LOP3.LUT R11, R7, 0x52, RZ, 0xfc, !PT ;  /* 0x00000052070b7812 */ /* 0x000fe200078efcff */
[----:B------:R-:W-:Y:S01]  /*2eb0*/  @!P2 IMAD.MOV R111, RZ, RZ, -R111 ;  /* 0x000000ffff6fa224 */ /* 0x000fe200078e0a6f */
[C---:B------:R-:W-:Y:S01]  /*2ec0*/  ISETP.GT.U32.AND P2, PT, R4.reuse, R119, PT ;  /* 0x000000770400720c */ /* 0x040fe20003f44070 */
[----:B------:R-:W-:Y:S01]  /*2ed0*/  @!P5 IMAD.IADD R115, R115, 0x1, -R4 ;  /* 0x000000017373d824 */ /* 0x000fe200078e0a04 */
[----:B------:R-:W-:Y:S01]  /*2ee0*/  ISETP.GT.U32.AND P5, PT, R4, R117, PT ;  /* 0x000000750400720c */ /* 0x000fe20003fa4070 */
[----:B------:R-:W-:Y:S01]  /*2ef0*/  IMAD.HI.U32 R8, R5, R113, RZ ;  /* 0x0000007105087227 */ /* 0x000fe200078e00ff */
[----:B------:R-:W-:-:S03]  /*2f00*/  IABS R123, R11 ;  /* 0x0000000b007b7213 */ /* 0x000fc60000000000 */
[----:B------:R-:W-:Y:S01]  /*2f10*/  @!P6 IMAD.IADD R109, R109, 0x1, -R4 ;  /* 0x000000016d6de824 */ /* 0x000fe200078e0a04 */
[----:B------:R-:W-:Y:S01]  /*2f20*/  ISETP.GE.AND P6, PT, R12, RZ, PT ;  /* 0x000000ff0c00720c */ /* 0x000fe20003fc6270 */
[----:B------:R-:W-:Y:S01]  /*2f30*/  IMAD.MOV R8, RZ, RZ, -R8 ;  /* 0x000000ffff087224 */ /* 0x000fe200078e0a08 */
[----:B------:R-:W-:Y:S01]  /*2f40*/  LOP3.LUT R12, R7, 0x54, RZ, 0xfc, !PT ;  /* 0x00000054070c7812 */ /* 0x000fe200078efcff */
[----:B------:R-:W-:Y:S01]  /*2f50*/  @!P0 IMAD.MOV R107, RZ, RZ, -R107 ;  /* 0x000000ffff6b8224 */ /* 0x000fe200078e0a6b */
[C---:B------:R-:W-:Y:S01]  /*2f60*/  ISETP.GT.U32.AND P0, PT, R4.reuse, R109, PT ;  /* 0x0000006d0400720c */ /* 0x040fe20003f04070 */
[----:B------:R-:W-:Y:S01]  /*2f70*/  IMAD R113, R4, R8, R113 ;  /* 0x0000000804717224 */ /* 0x000fe200078e0271 */
[----:B------:R-:W-:Y:S01]  /*2f80*/  IABS R121, R12 ;  /* 0x0000000c00797213 */ /* 0x000fe20000000000 */
[----:B------:R-:W-:Y:S02]  /*2f90*/  @!P2 IMAD.IADD R119, R119, 0x1, -R4 ;  /* 0x000000017777a824 */ /* 0x000fe400078e0a04 */
[----:B------:R-:W-:-:S04]  /*2fa0*/  IMAD.HI.U32 R8, R5, R123, RZ ;  /* 0x0000007b05087227 */ /* 0x000fc800078e00ff */
[----:B------:R-:W-:Y:S01]  /*2fb0*/  @!P5 IMAD.IADD R117, R117, 0x1, -R4 ;  /* 0x000000017575d824 */ /* 0x000fe200078e0a04 */
[----:B------:R-:W-:Y:S01]  /*2fc0*/  ISETP.GT.U32.AND P5, PT, R4, R119, PT ;  /* 0x000000770400720c */ /* 0x000fe20003fa4070 */
[----:B------:R-:W-:Y:S02]  /*2fd0*/  IMAD.MOV R10, RZ, RZ, -R8 ;  /* 0x000000ffff0a7224 */ /* 0x000fe400078e0a08 */
[----:B------:R-:W-:-:S04]  /*2fe0*/  IMAD.HI.U32 R8, R5, R121, RZ ;  /* 0x0000007905087227 */ /* 0x000fc800078e00ff */
[----:B------:R-:W-:Y:S02]  /*2ff0*/  IMAD.MOV R8, RZ, RZ, -R8 ;  /* 0x000000ffff087224 */ /* 0x000fe400078e0a08 */
[----:B------:R-:W-:Y:S01]  /*3000*/  @!P3 IMAD.MOV R105, RZ, RZ, -R105 ;  /* 0x000000ffff69b224 */ /* 0x000fe200078e0a69 */
[C---:B------:R-:W-:Y:S01]  /*3010*/  ISETP.GT.U32.AND P3, PT, R4.reuse, R113, PT ;  /* 0x000000710400720c */ /* 0x040fe20003f64070 */
[C---:B------:R-:W-:Y:S02]  /*3020*/  IMAD R121, R4.reuse, R8, R121 ;  /* 0x0000000804797224 */ /* 0x040fe400078e0279 */
[--C-:B------:R-:W-:Y:S02]  /*3030*/  @!P5 IMAD.IADD R119, R119, 0x1, -R4.reuse ;  /* 0x000000017777d824 */ /* 0x100fe400078e0a04 */
[--C-:B------:R-:W-:Y:S01]  /*3040*/  @!P0 IMAD.IADD R109, R109, 0x1, -R4.reuse ;  /* 0x000000016d6d8824 */ /* 0x100fe200078e0a04 */
[C---:B------:R-:W-:Y:S01]  /*3050*/  ISETP.GT.U32.AND P5, PT, R4.reuse, R121, PT ;  /* 0x000000790400720c */ /* 0x040fe20003fa4070 */
[C---:B------:R-:W-:Y:S01]  /*3060*/  IMAD R123, R4.reuse, R10, R123 ;  /* 0x0000000a047b7224 */ /* 0x040fe200078e027b */
[----:B------:R-:W-:Y:S01]  /*3070*/  ISETP.GE.AND P0, PT, R13, RZ, PT ;  /* 0x000000ff0d00720c */ /* 0x000fe20003f06270 */
[----:B------:R-:W-:Y:S01]  /*3080*/  @!P4 IMAD.MOV R109, RZ, RZ, -R109 ;  /* 0x000000ffff6dc224 */ /* 0x000fe200078e0a6d */
[----:B------:R-:W-:Y:S01]  /*3090*/  LOP3.LUT R13, R7, 0x56, RZ, 0xfc, !PT ;  /* 0x00000056070d7812 */ /* 0x000fe200078efcff */
[----:B------:R-:W-:Y:S01]  /*30a0*/  @!P1 IMAD.MOV R115, RZ, RZ, -R115 ;  /* 0x000000ffff739224 */ /* 0x000fe200078e0a73 */
[----:B------:R-:W-:Y:S01]  /*30b0*/  ISETP.GT.U32.AND P4, PT, R4, R117, PT ;  /* 0x000000750400720c */ /* 0x000fe20003f84070 */
[----:B------:R-:W-:Y:S01]  /*30c0*/  @!P3 IMAD.IADD R113, R113, 0x1, -R4 ;  /* 0x000000017171b824 */ /* 0x000fe200078e0a04 */
[----:B------:R-:W-:-:S02]  /*30d0*/  ISETP.GE.AND P3, PT, R14, RZ, PT ;  /* 0x000000ff0e00720c */ /* 0x000fc40003f66270 */
[----:B------:R-:W-:Y:S02]  /*30e0*/  IABS R127, R13 ;  /* 0x0000000d007f7213 */ /* 0x000fe40000000000 */
[----:B------:R-:W-:Y:S01]  /*30f0*/  LOP3.LUT R14, R7, 0x58, RZ, 0xfc, !PT ;  /* 0x00000058070e7812 */ /* 0x000fe200078efcff */
[----:B------:R-:W-:Y:S01]  /*3100*/  @!P5 IMAD.IADD R121, R121, 0x1, -R4 ;  /* 0x000000017979d824 */ /* 0x000fe200078e0a04 */
[C---:B------:R-:W-:Y:S01]  /*3110*/  ISETP.GT.U32.AND P2, PT, R4.reuse, R113, PT ;  /* 0x000000710400720c */ /* 0x040fe20003f44070 */
[C---:B------:R-:W-:Y:S01]  /*3120*/  IMAD.HI.U32 R8, R5.reuse, R127, RZ ;  /* 0x0000007f05087227 */ /* 0x040fe200078e00ff */
[----:B------:R-:W-:Y:S02]  /*3130*/  IABS R125, R14 ;  /* 0x0000000e007d7213 */ /* 0x000fe40000000000 */
[----:B------:R-:W-:Y:S01]  /*3140*/  ISETP.GT.U32.AND P5, PT, R4, R121, PT ;  /* 0x000000790400720c */ /* 0x000fe20003fa4070 */
[----:B------:R-:W-:Y:S02]  /*3150*/  IMAD.MOV R10, RZ, RZ, -R8 ;  /* 0x000000ffff0a7224 */ /* 0x000fe400078e0a08 */
[----:B------:R-:W-:-:S04]  /*3160*/  IMAD.HI.U32 R8, R5, R125, RZ ;  /* 0x0000007d05087227 */ /* 0x000fc800078e00ff */
[C---:B------:R-:W-:Y:S02]  /*3170*/  IMAD R127, R4.reuse, R10, R127 ;  /* 0x0000000a047f7224 */ /* 0x040fe400078e027f */
[----:B------:R-:W-:Y:S02]  /*3180*/  IMAD.MOV R10, RZ, RZ, -R8 ;  /* 0x000000ffff0a7224 */ /* 0x000fe400078e0a08 */
[--C-:B------:R-:W-:Y:S01]  /*3190*/  @!P2 IMAD.IADD R113, R113, 0x1, -R4.reuse ;  /* 0x000000017171a824 */ /* 0x100fe200078e0a04 */
[C---:B------:R-:W-:Y:S01]  /*31a0*/  ISETP.GT.U32.AND P2, PT, R4.reuse, R123, PT ;  /* 0x0000007b0400720c */ /* 0x040fe20003f44070 */
[C---:B------:R-:W-:Y:S01]  /*31b0*/  IMAD R125, R4.reuse, R10, R125 ;  /* 0x0000000a047d7224 */ /* 0x040fe200078e027d */
[----:B------:R-:W-:Y:S01]  /*31c0*/  LOP3.LUT R10, R7, 0x5c, RZ, 0xfc, !PT ;  /* 0x0000005c070a7812 */ /* 0x000fe200078efcff */
[----:B------:R-:W-:Y:S02]  /*31d0*/  @!P5 IMAD.IADD R121, R121, 0x1, -R4 ;  /* 0x000000017979d824 */ /* 0x000fe400078e0a04 */
[----:B------:R-:W-:Y:S01]  /*31e0*/  IMAD.HI.U32 R8, R5, R131, RZ ;  /* 0x0000008305087227 */ /* 0x000fe200078e00ff */
[----:B------:R-:W-:-:S02]  /*31f0*/  ISETP.GT.U32.AND P5, PT, R4, R125, PT ;  /* 0x0000007d0400720c */ /* 0x000fc40003fa4070 */
[----:B------:R-:W-:Y:S01]  /*3200*/  IABS R129, R10 ;  /* 0x0000000a00817213 */ /* 0x000fe20000000000 */
[----:B------:R-:W-:Y:S02]  /*3210*/  IMAD.MOV R8, RZ, RZ, -R8 ;  /* 0x000000ffff087224 */ /* 0x000fe400078e0a08 */
[--C-:B------:R-:W-:Y:S01]  /*3220*/  @!P4 IMAD.IADD R117, R117, 0x1, -R4.reuse ;  /* 0x000000017575c824 */ /* 0x100fe200078e0a04 */
[----:B------:R-:W-:Y:S01]  /*3230*/  ISETP.GE.AND P4, PT, R11, RZ, PT ;  /* 0x000000ff0b00720c */ /* 0x000fe20003f86270 */
[----:B------:R-:W-:Y:S01]  /*3240*/  @!P2 IMAD.IADD R123, R123, 0x1, -R4 ;  /* 0x000000017b7ba824 */ /* 0x000fe200078e0a04 */
[----:B------:R-:W-:Y:S01]  /*3250*/  ISETP.GE.AND P2, PT, R12, RZ, PT ;  /* 0x000000ff0c00720c */ /* 0x000fe20003f46270 */
[C---:B------:R-:W-:Y:S01]  /*3260*/  IMAD R131, R4.reuse, R8, R131 ;  /* 0x0000000804837224 */ /* 0x040fe200078e0283 */
[----:B------:R-:W-:Y:S01]  /*3270*/  LOP3.LUT R12, R7, 0x62, RZ, 0xfc, !PT ;  /* 0x00000062070c7812 */ /* 0x000fe200078efcff */
[----:B------:R-:W-:Y:S01]  /*3280*/  IMAD.HI.U32 R8, R5, R129, RZ ;  /* 0x0000008105087227 */ /* 0x000fe200078e00ff */
[----:B------:R-:W-:-:S02]  /*3290*/  ISETP.GT.U32.AND P1, PT, R4, R123, PT ;  /* 0x0000007b0400720c */ /* 0x000fc40003f24070 */
[----:B------:R-:W-:Y:S01]  /*32a0*/  IABS R139, R12 ;  /* 0x0000000c008b7213 */ /* 0x000fe20000000000 */
[----:B------:R-:W-:Y:S01]  /*32b0*/  @!P5 IMAD.IADD R125, R125, 0x1, -R4 ;  /* 0x000000017d7dd824 */ /* 0x000fe200078e0a04 */
[----:B------:R-:W-:Y:S01]  /*32c0*/  LOP3.LUT R11, R7, 0x60, RZ, 0xfc, !PT ;  /* 0x00000060070b7812 */ /* 0x000fe200078efcff */
[----:B------:R-:W-:Y:S02]  /*32d0*/  IMAD.MOV R8, RZ, RZ, -R8 ;  /* 0x000000ffff087224 */ /* 0x000fe400078e0a08 */
[----:B------:R-:W-:Y:S01]  /*32e0*/  @!P6 IMAD.MOV R113, RZ, RZ, -R113 ;  /* 0x000000ffff71e224 */ /* 0x000fe200078e0a71 */
[C---:B------:R-:W-:Y:S01]  /*32f0*/  ISETP.GT.U32.AND P5, PT, R4.reuse, R125, PT ;  /* 0x0000007d0400720c */ /* 0x040fe20003fa4070 */
[----:B------:R-:W-:Y:S01]  /*3300*/  @!P2 IMAD.MOV R121, RZ, RZ, -R121 ;  /* 0x000000ffff79a224 */ /* 0x000fe200078e0a79 */
[C---:B------:R-:W-:Y:S01]  /*3310*/  ISETP.GT.U32.AND P2, PT, R4.reuse, R131, PT ;  /* 0x000000830400720c */ /* 0x040fe20003f44070 */
[C---:B------:R-:W-:Y:S01]  /*3320*/  IMAD R129, R4.reuse, R8, R129 ;  /* 0x0000000804817224 */ /* 0x040fe200078e0281 */
[----:B------:R-:W-:Y:S01]  /*3330*/  ISETP.GT.U32.AND P6, PT, R4, R127, PT ;  /* 0x0000007f0400720c */ /* 0x000fe20003fc4070 */
[----:B------:R-:W-:Y:S01]  /*3340*/  @!P1 IMAD.IADD R123, R123, 0x1, -R4 ;  /* 0x000000017b7b9824 */ /* 0x000fe200078e0a04 */
[----:B------:R-:W-:Y:S01]  /*3350*/  IABS R133, R11 ;  /* 0x0000000b00857213 */ /* 0x000fe20000000000 */
[----:B------:R-:W-:Y:S01]  /*3360*/  @!P3 IMAD.MOV R117, RZ, RZ, -R117 ;  /* 0x000000ffff75b224 */ /* 0x000fe200078e0a75 */
[----:B------:R-:W-:Y:S01]  /*3370*/  ISETP.GE.AND P3, PT, R14, RZ, PT ;  /* 0x000000ff0e00720c */ /* 0x000fe20003f66270 */
[----:B------:R-:W-:Y:S01]  /*3380*/  @!P0 IMAD.MOV R119, RZ, RZ, -R119 ;  /* 0x000000ffff778224 */ /* 0x000fe200078e0a77 */
[----:B------:R-:W-:-:S02]  /*3390*/  @!P4 IADD3 R123, PT, PT, -R123, RZ, RZ ;  /* 0x000000ff7b7bc210 */ /* 0x000fc40007ffe1ff */
[----:B------:R-:W-:Y:S01]  /*33a0*/  ISETP.GE.AND P4, PT, R10, RZ, PT ;  /* 0x000000ff0a00720c */ /* 0x000fe20003f86270 */
[--C-:B------:R-:W-:Y:S01]  /*33b0*/  @!P5 IMAD.IADD R125, R125, 0x1, -R4.reuse ;  /* 0x000000017d7dd824 */ /* 0x100fe200078e0a04 */
[C---:B------:R-:W-:Y:S01]  /*33c0*/  ISETP.GT.U32.AND P5, PT, R4.reuse, R129, PT ;  /* 0x000000810400720c */ /* 0x040fe20003fa4070 */
[--C-:B------:R-:W-:Y:S01]  /*33d0*/  @!P2 IMAD.IADD R131, R131, 0x1, -R4.reuse ;  /* 0x000000018383a824 */ /* 0x100fe200078e0a04 */
[----:B------:R-:W-:Y:S01]  /*33e0*/  LOP3.LUT R10, R7, 0x5e, RZ, 0xfc, !PT ;  /* 0x0000005e070a7812 */ /* 0x000fe200078efcff */
[----:B------:R-:W-:Y:S01]  /*33f0*/  @!P6 IMAD.IADD R127, R127, 0x1, -R4 ;  /* 0x000000017f7fe824 */ /* 0x000fe200078e0a04 */
[----:B------:R-:W-:Y:S02]  /*3400*/  ISETP.GE.AND P0, PT, R13, RZ, PT ;  /* 0x000000ff0d00720c */ /* 0x000fe40003f06270 */
[----:B------:R-:W-:Y:S01]  /*3410*/  IABS R135, R10 ;  /* 0x0000000a00877213 */ /* 0x000fe20000000000 */
[----:B------:R-:W-:Y:S01]  /*3420*/  @!P3 IMAD.MOV R125, RZ, RZ, -R125 ;  /* 0x000000ffff7db224 */ /* 0x000fe200078e0a7d */
[----:B------:R-:W-:-:S02]  /*3430*/  ISETP.GT.U32.AND P2, PT, R4, R131, PT ;  /* 0x000000830400720c */ /* 0x000fc40003f44070 */
[----:B------:R-:W-:Y:S01]  /*3440*/  ISETP.GT.U32.AND P6, PT, R4, R127, PT ;  /* 0x0000007f0400720c */ /* 0x000fe20003fc4070 */
[----:B------:R-:W-:Y:S01]  /*3450*/  IMAD.HI.U32 R8, R5, R135, RZ ;  /* 0x0000008705087227 */ /* 0x000fe200078e00ff */
[----:B------:R-:W-:Y:S02]  /*3460*/  ISETP.GE.AND P1, PT, R15, RZ, PT ;  /* 0x000000ff0f00720c */ /* 0x000fe40003f26270 */
[----:B------:R-:W-:Y:S01]  /*3470*/  ISETP.GE.AND P3, PT, R12, RZ, PT ;  /* 0x000000ff0c00720c */ /* 0x000fe20003f66270 */
[----:B------:R-:W-:Y:S01]  /*3480*/  @!P5 IMAD.IADD R129, R129, 0x1, -R4 ;  /* 0x000000018181d824 */ /* 0x000fe200078e0a04 */
[C---:B------:R-:W-:Y:S01]  /*3490*/  LOP3.LUT R12, R7.reuse, 0x66, RZ, 0xfc, !PT ;  /* 0x00000066070c7812 */ /* 0x040fe200078efcff */
[----:B------:R-:W-:Y:S01]  /*34a0*/  IMAD.MOV R8, RZ, RZ, -R8 ;  /* 0x000000ffff087224 */ /* 0x000fe200078e0a08 */
[----:B------:R-:W-:Y:S02]  /*34b0*/  LOP3.LUT R13, R7, 0x68, RZ, 0xfc, !PT ;  /* 0x00000068070d7812 */ /* 0x000fe400078efcff */
[C---:B------:R-:W-:Y:S01]  /*34c0*/  ISETP.GT.U32.AND P5, PT, R4.reuse, R129, PT ;  /* 0x000000810400720c */ /* 0x040fe20003fa4070 */
[----:B------:R-:W-:Y:S01]  /*34d0*/  IMAD R135, R4, R8, R135 ;  /* 0x0000000804877224 */ /* 0x000fe200078e0287 */
[----:B------:R-:W-:Y:S01]  /*34e0*/  IABS R143, R12 ;  /* 0x0000000c008f7213 */ /* 0x000fe20000000000 */
[----:B------:R-:W-:Y:S01]  /*34f0*/  IMAD.HI.U32 R8, R5, R139, RZ ;  /* 0x0000008b05087227 */ /* 0x000fe200078e00ff */
[----:B------:R-:W-:-:S02]  /*3500*/  IABS R141, R13 ;  /* 0x0000000d008d7213 */ /* 0x000fc40000000000 */
[----:B------:R-:W-:Y:S01]  /*3510*/  LOP3.LUT R14, R7, 0x72, RZ, 0xfc, !PT ;  /* 0x00000072070e7812 */ /* 0x000fe200078efcff */
[----:B------:R-:W-:Y:S01]  /*3520*/  @!P2 IMAD.IADD R131, R131, 0x1, -R4 ;  /* 0x000000018383a824 */ /* 0x000fe200078e0a04 */
[----:B------:R-:W-:Y:S01]  /*3530*/  ISETP.GT.U32.AND P2, PT, R4, R135, PT ;  /* 0x000000870400720c */ /* 0x000fe20003f44070 */
[----:B------:R-:W-:Y:S01]  /*3540*/  IMAD.MOV R8, RZ, RZ, -R8 ;  /* 0x000000ffff087224 */ /* 0x000fe200078e0a08 */
[----:B------:R-:W-:Y:S01]  /*3550*/  IABS R155, R14 ;  /* 0x0000000e009b7213 */ /* 0x000fe20000000000 */
[--C-:B------:R-:W-:Y:S01]  /*3560*/  @!P6 IMAD.IADD R127, R127, 0x1, -R4.reuse ;  /* 0x000000017f7fe824 */ /* 0x100fe200078e0a04 */
[----:B------:R-:W-:Y:S01]  /*3570*/  ISETP.GE.AND P6, PT, R10, RZ, PT ;  /* 0x000000ff0a00720c */ /* 0x000fe20003fc6270 */
[C---:B------:R-:W-:Y:S01]  /*3580*/  IMAD R139, R4.reuse, R8, R139 ;  /* 0x00000008048b7224 */ /* 0x040fe200078e028b */
[----:B------:R-:W-:Y:S01]  /*3590*/  LOP3.LUT R15, R7, 0x84, RZ, 0xfc, !PT ;  /* 0x00000084070f7812 */ /* 0x000fe200078efcff */
[----:B------:R-:W-:Y:S02]  /*35a0*/  @!P5 IMAD.IADD R129, R129, 0x1, -R4 ;  /* 0x000000018181d824 */ /* 0x000fe400078e0a04 */
[----:B------:R-:W-:Y:S01]  /*35b0*/  IMAD.HI.U32 R10, R5, R133, RZ ;  /* 0x00000085050a7227 */ /* 0x000fe200078e00ff */
[----:B------:R-:W-:-:S02]  /*35c0*/  ISETP.GT.U32.AND P5, PT, R4, R139, PT ;  /* 0x0000008b0400720c */ /* 0x000fc40003fa4070 */
[----:B------:R-:W-:Y:S01]  /*35d0*/  IABS R173, R15 ;  /* 0x0000000f00ad7213 */ /* 0x000fe20000000000 */
[----:B------:R-:W-:Y:S02]  /*35e0*/  @!P2 IMAD.IADD R135, R135, 0x1, -R4 ;  /* 0x000000018787a824 */ /* 0x000fe400078e0a04 */
[----:B------:R-:W-:Y:S02]  /*35f0*/  IMAD.MOV R10, RZ, RZ, -R10 ;  /* 0x000000ffff0a7224 */ /* 0x000fe400078e0a0a */
[----:B------:R-:W-:Y:S01]  /*3600*/  @!P0 IMAD.MOV R127, RZ, RZ, -R127 ;  /* 0x000000ffff7f8224 */ /* 0x000fe200078e0a7f */
[C---:B------:R-:W-:Y:S01]  /*3610*/  ISETP.GT.U32.AND P2, PT, R4.reuse, R135, PT ;  /* 0x000000870400720c */ /* 0x040fe20003f44070 */
[----:B------:R-:W-:Y:S01]  /*3620*/  IMAD R133, R4, R10, R133 ;  /* 0x0000000a04857224 */ /* 0x000fe200078e0285 */
[----:B------:R-:W-:Y:S01]  /*3630*/  ISETP.GE.AND P0, PT, R11, RZ, PT ;  /* 0x000000ff0b00720c */ /* 0x000fe20003f06270 */
[----:B------:R-:W-:Y:S01]  /*3640*/  IMAD.HI.U32 R10, R5, R143, RZ ;  /* 0x0000008f050a7227 */ /* 0x000fe200078e00ff */
[----:B------:R-:W-:-:S03]  /*3650*/  LOP3.LUT R11, R7, 0x64, RZ, 0xfc, !PT ;  /* 0x00000064070b7812 */ /* 0x000fc600078efcff */
[----:B------:R-:W-:Y:S01]  /*3660*/  @!P5 IMAD.IADD R139, R139, 0x1, -R4 ;  /* 0x000000018b8bd824 */ /* 0x000fe200078e0a04 */
[----:B------:R-:W-:Y:S01]  /*3670*/  IABS R137, R11 ;  /* 0x0000000b00897213 */ /* 0x000fe20000000000 */
[----:B------:R-:W-:Y:S01]  /*3680*/  @!P1 IMAD.MOV R131, RZ, RZ, -R131 ;  /* 0x000000ffff839224 */ /* 0x000fe200078e0a83 */
[C---:B------:R-:W-:Y:S01]  /*3690*/  ISETP.GT.U32.AND P1, PT, R4.reuse, R133, PT ;  /* 0x000000850400720c */ /* 0x040fe20003f24070 */
[----:B------:R-:W-:Y:S01]  /*36a0*/  @!P4 IMAD.MOV R129, RZ, RZ, -R129 ;  /* 0x000000ffff81c224 */ /* 0x000fe200078e0a81 */
[----:B------:R-:W-:Y:S01]  /*36b0*/  ISETP.GE.AND P4, PT, R11, RZ, PT ;  /* 0x000000ff0b00720c */ /* 0x000fe20003f86270 */
[----:B------:R-:W-:Y:S01]  /*36c0*/  IMAD.HI.U32 R11, R5, R141, RZ ;  /* 0x0000008d050b7227 */ /* 0x000fe200078e00ff */
[----:B------:R-:W-:-:S03]  /*36d0*/  ISETP.GT.U32.AND P5, PT, R4, R139, PT ;  /* 0x0000008b0400720c */ /* 0x000fc60003fa4070 */
[----:B------:R-:W-:Y:S02]  /*36e0*/  IMAD.MOV R10, RZ, RZ, -R10 ;  /* 0x000000ffff0a7224 */ /* 0x000fe400078e0a0a */
[--C-:B------:R-:W-:Y:S01]  /*36f0*/  @!P2 IMAD.IADD R135, R135, 0x1, -R4.reuse ;  /* 0x000000018787a824 */ /* 0x100fe200078e0a04 */
[----:B------:R-:W-:Y:S01]  /*3700*/  ISETP.GE.AND P2, PT, R12, RZ, PT ;  /* 0x000000ff0c00720c */ /* 0x000fe20003f46270 */
[----:B------:R-:W-:Y:S01]  /*3710*/  IMAD.MOV R11, RZ, RZ, -R11 ;  /* 0x000000ffff0b7224 */ /* 0x000fe200078e0a0b */
[C---:B------:R-:W-:Y:S01]  /*3720*/  LOP3.LUT R12, R7.reuse, 0x6e, RZ, 0xfc, !PT ;  /* 0x0000006e070c7812 */ /* 0x040fe200078efcff */
[C---:B------:R-:W-:Y:S02]  /*3730*/  IMAD R143, R4.reuse, R10, R143 ;  /* 0x0000000a048f7224 */ /* 0x040fe400078e028f */
[C---:B------:R-:W-:Y:S01]  /*3740*/  IMAD R141, R4.reuse, R11, R141 ;  /* 0x0000000b048d7224 */ /* 0x040fe200078e028d */
[----:B------:R-:W-:Y:S01]  /*3750*/  LOP3.LUT R11, R7, 0x6c, RZ, 0xfc, !PT ;  /* 0x0000006c070b7812 */ /* 0x000fe200078efcff */
[----:B------:R-:W-:Y:S01]  /*3760*/  @!P6 IMAD.MOV R135, RZ, RZ, -R135 ;  /* 0x000000ffff87e224 */ /* 0x000fe200078e0a87 */
[C---:B------:R-:W-:Y:S01]  /*3770*/  ISETP.GT.U32.AND P6, PT, R4.reuse, R143, PT ;  /* 0x0000008f0400720c */ /* 0x040fe20003fc4070 */
[--C-:B------:R-:W-:Y:S01]  /*3780*/  @!P1 IMAD.IADD R133, R133, 0x1, -R4.reuse ;  /* 0x0000000185859824 */ /* 0x100fe200078e0a04 */
[----:B------:R-:W-:Y:S01]  /*3790*/  IABS R145, R11 ;  /* 0x0000000b00917213 */ /* 0x000fe20000000000 */
[----:B------:R-:W-:Y:S01]  /*37a0*/  @!P5 IMAD.IADD R139, R139, 0x1, -R4 ;  /* 0x000000018b8bd824 */ /* 0x000fe200078e0a04 */
[C---:B------:R-:W-:Y:S01]  /*37b0*/  ISETP.GT.U32.AND P5, PT, R4.reuse, R141, PT ;  /* 0x0000008d0400720c */ /* 0x040fe20003fa4070 */
[----:B------:R-:W-:Y:S01]  /*37c0*/  IMAD.HI.U32 R8, R5, R137, RZ ;  /* 0x0000008905087227 */ /* 0x000fe200078e00ff */
[----:B------:R-:W-:-:S02]  /*37d0*/  ISETP.GT.U32.AND P1, PT, R4, R133, PT ;  /* 0x000000850400720c */ /* 0x000fc40003f24070 */
[----:B------:R-:W-:Y:S01]  /*37e0*/  IABS R151, R12 ;  /* 0x0000000c00977213 */ /* 0x000fe20000000000 */
[----:B------:R-:W-:Y:S02]  /*37f0*/  IMAD.MOV R8, RZ, RZ, -R8 ;  /* 0x000000ffff087224 */ /* 0x000fe400078e0a08 */
[----:B------:R-:W-:-:S04]  /*3800*/  IMAD.HI.U32 R10, R5, R145, RZ ;  /* 0x00000091050a7227 */ /* 0x000fc800078e00ff */
[--C-:B------:R-:W-:Y:S02]  /*3810*/  @!P6 IMAD.IADD R143, R143, 0x1, -R4.reuse ;  /* 0x000000018f8fe824 */ /* 0x100fe400078e0a04 */
[C---:B------:R-:W-:Y:S01]  /*3820*/  IMAD R137, R4.reuse, R8, R137 ;  /* 0x0000000804897224 */ /* 0x040fe200078e0289 */
[----:B------:R-:W-:Y:S01]  /*3830*/  LOP3.LUT R8, R7, 0x6a, RZ, 0xfc, !PT ;  /* 0x0000006a07087812 */ /* 0x000fe200078efcff */
[--C-:B------:R-:W-:Y:S01]  /*3840*/  @!P5 IMAD.IADD R141, R141, 0x1, -R4.reuse ;  /* 0x000000018d8dd824 */ /* 0x100fe200078e0a04 */
[C---:B------:R-:W-:Y:S01]  /*3850*/  ISETP.GT.U32.AND P5, PT, R4.reuse, R143, PT ;  /* 0x0000008f0400720c */ /* 0x040fe20003fa4070 */
[----:B------:R-:W-:Y:S01]  /*3860*/  @!P1 IMAD.IADD R133, R133, 0x1, -R4 ;  /* 0x0000000185859824 */ /* 0x000fe200078e0a04 */
[C---:B------:R-:W-:Y:S01]  /*3870*/  ISETP.GT.U32.AND P1, PT, R4.reuse, R137, PT ;  /* 0x000000890400720c */ /* 0x040fe20003f24070 */
[----:B------:R-:W-:Y:S01]  /*3880*/  IMAD.MOV R10, RZ, RZ, -R10 ;  /* 0x000000ffff0a7224 */ /* 0x000fe200078e0a0a */
[----:B------:R-:W-:Y:S01]  /*3890*/  IABS R147, R8 ;  /* 0x0000000800937213 */ /* 0x000fe20000000000 */
[----:B------:R-:W-:Y:S01]  /*38a0*/  @!P0 IMAD.MOV R133, RZ, RZ, -R133 ;  /* 0x000000ffff858224 */ /* 0x000fe200078e0a85 */
[----:B------:R-:W-:Y:S01]  /*38b0*/  ISETP.GE.AND P0, PT, R13, RZ, PT ;  /* 0x000000ff0d00720c */ /* 0x000fe20003f06270 */
[C---:B------:R-:W-:Y:S01]  /*38c0*/  IMAD R145, R4.reuse, R10, R145 ;  /* 0x0000000a04917224 */ /* 0x040fe200078e0291 */
[----:B------:R-:W-:Y:S01]  /*38d0*/  LOP3.LUT R13, R7, 0x70, RZ, 0xfc, !PT ;  /* 0x00000070070d7812 */ /* 0x000fe200078efcff */
[----:B------:R-:W-:Y:S01]  /*38e0*/  @!P3 IMAD.MOV R139, RZ, RZ, -R139 ;  /* 0x000000ffff8bb224 */ /* 0x000fe200078e0a8b */
[----:B------:R-:W-:-:S02]  /*38f0*/  ISETP.GT.U32.AND P3, PT, R4, R141, PT ;  /* 0x0000008d0400720c */ /* 0x000fc40003f64070 */
[----:B------:R-:W-:Y:S01]  /*3900*/  IABS R149, R13 ;  /* 0x0000000d00957213 */ /* 0x000fe20000000000 */
[--C-:B------:R-:W-:Y:S01]  /*3910*/  @!P5 IMAD.IADD R143, R143, 0x1, -R4.reuse ;  /* 0x000000018f8fd824 */ /* 0x100fe200078e0a04 */
[----:B------:R-:W-:Y:S01]  /*3920*/  ISETP.GT.U32.AND P5, PT, R4, R145, PT ;  /* 0x000000910400720c */ /* 0x000fe20003fa4070 */
[----:B------:R-:W-:Y:S01]  /*3930*/  @!P1 IMAD.IADD R137, R137, 0x1, -R4 ;  /* 0x0000000189899824 */ /* 0x000fe200078e0a04 */
[----:B------:R-:W-:Y:S01]  /*3940*/  ISETP.GE.AND P1, PT, R8, RZ, PT ;  /* 0x000000ff0800720c */ /* 0x000fe20003f26270 */
[----:B------:R-:W-:-:S03]  /*3950*/  IMAD.HI.U32 R8, R5, R147, RZ ;  /* 0x0000009305087227 */ /* 0x000fc600078e00ff */
[C---:B------:R-:W-:Y:S01]  /*3960*/  ISETP.GT.U32.AND P6, PT, R4.reuse, R137, PT ;  /* 0x000000890400720c */ /* 0x040fe20003fc4070 */
[----:B------:R-:W-:Y:S02]  /*3970*/  IMAD.MOV R8, RZ, RZ, -R8 ;  /* 0x000000ffff087224 */ /* 0x000fe400078e0a08 */
[--C-:B------:R-:W-:Y:S01]  /*3980*/  @!P3 IMAD.IADD R141, R141, 0x1, -R4.reuse ;  /* 0x000000018d8db824 */ /* 0x100fe200078e0a04 */
[----:B------:R-:W-:Y:S01]  /*3990*/  ISETP.GE.AND P3, PT, R11, RZ, PT ;  /* 0x000000ff0b00720c */ /* 0x000fe20003f66270 */
[----:B------:R-:W-:Y:S01]  /*39a0*/  IMAD R147, R4, R8, R147 ;  /* 0x0000000804937224 */ /* 0x000fe200078e0293 */
[----:B------:R-:W-:Y:S01]  /*39b0*/  LOP3.LUT R11, R7, 0x74, RZ, 0xfc, !PT ;  /* 0x00000074070b7812 */ /* 0x000fe200078efcff */
[----:B------:R-:W-:Y:S02]  /*39c0*/  @!P5 IMAD.IADD R145, R145, 0x1, -R4 ;  /* 0x000000019191d824 */ /* 0x000fe400078e0a04 */
[----:B------:R-:W-:Y:S01]  /*39d0*/  IMAD.HI.U32 R8, R5, R151, RZ ;  /* 0x0000009705087227 */ /* 0x000fe200078e00ff */
[----:B------:R-:W-:-:S02]  /*39e0*/  IABS R153, R11 ;  /* 0x0000000b00997213 */ /* 0x000fc40000000000 */
[----:B------:R-:W-:Y:S01]  /*39f0*/  ISETP.GT.U32.AND P5, PT, R4, R145, PT ;  /* 0x000000910400720c */ /* 0x000fe20003fa4070 */
[----:B------:R-:W-:Y:S02]  /*3a00*/  IMAD.MOV R10, RZ, RZ, -R8 ;  /* 0x000000ffff0a7224 */ /* 0x000fe400078e0a08 */
[----:B------:R-:W-:-:S04]  /*3a10*/  IMAD.HI.U32 R8, R5, R149, RZ ;  /* 0x0000009505087227 */ /* 0x000fc800078e00ff */
[----:B------:R-:W-:Y:S01]  /*3a20*/  @!P6 IMAD.IADD R137, R137, 0x1, -R4 ;  /* 0x000000018989e824 */ /* 0x000fe200078e0a04 */
[C---:B------:R-:W-:Y:S01]  /*3a30*/  ISETP.GT.U32.AND P6, PT, R4.reuse, R147, PT ;  /* 0x000000930400720c */ /* 0x040fe20003fc4070 */
[----:B------:R-:W-:Y:S02]  /*3a40*/  IMAD.MOV R8, RZ, RZ, -R8 ;  /* 0x000000ffff087224 */ /* 0x000fe400078e0a08 */
[C---:B------:R-:W-:Y:S02]  /*3a50*/  IMAD R151, R4.reuse, R10, R151 ;  /* 0x0000000a04977224 */ /* 0x040fe400078e0297 */
[C---:B------:R-:W-:Y:S02]  /*3a60*/  IMAD R149, R4.reuse, R8, R149 ;  /* 0x0000000804957224 */ /* 0x040fe400078e0295 */
[--C-:B------:R-:W-:Y:S02]  /*3a70*/  @!P5 IMAD.IADD R145, R145, 0x1, -R4.reuse ;  /* 0x000000019191d824 */ /* 0x100fe400078e0a04 */
[----:B------:R-:W-:Y:S01]  /*3a80*/  @!P4 IMAD.MOV R137, RZ, RZ, -R137 ;  /* 0x000000ffff89c224 */ /* 0x000fe200078e0a89 */
[C---:B------:R-:W-:Y:S01]  /*3a90*/  ISETP.GT.U32.AND P5, PT, R4.reuse, R149, PT ;  /* 0x000000950400720c */ /* 0x040fe20003fa4070 */
[----:B------:R-:W-:Y:S01]  /*3aa0*/  @!P2 IMAD.MOV R143, RZ, RZ, -R143 ;  /* 0x000000ffff8fa224 */ /* 0x000fe200078e0a8f */
[----:B------:R-:W-:Y:S01]  /*3ab0*/  ISETP.GT.U32.AND P2, PT, R4, R151, PT ;  /* 0x000000970400720c */ /* 0x000fe20003f44070 */
[----:B------:R-:W-:Y:S01]  /*3ac0*/  @!P6 IMAD.IADD R147, R147, 0x1, -R4 ;  /* 0x000000019393e824 */ /* 0x000fe200078e0a04 */
[----:B------:R-:W-:Y:S01]  /*3ad0*/  ISETP.GE.AND P6, PT, R12, RZ, PT ;  /* 0x000000ff0c00720c */ /* 0x000fe20003fc6270 */
[----:B------:R-:W-:Y:S01]  /*3ae0*/  IMAD.HI.U32 R8, R5, R153, RZ ;  /* 0x0000009905087227 */ /* 0x000fe200078e00ff */
[----:B------:R-:W-:-:S02]  /*3af0*/  LOP3.LUT R12, R7, 0x76, RZ, 0xfc, !PT ;  /* 0x00000076070c7812 */ /* 0x000fc400078efcff */
[----:B------:R-:W-:Y:S01]  /*3b00*/  ISETP.GT.U32.AND P4, PT, R4, R147, PT ;  /* 0x000000930400720c */ /* 0x000fe20003f84070 */
[----:B------:R-:W-:Y:S01]  /*3b10*/  IMAD.MOV R8, RZ, RZ, -R8 ;  /* 0x000000ffff087224 */ /* 0x000fe200078e0a08 */
[----:B------:R-:W-:Y:S01]  /*3b20*/  IABS R159, R12 ;  /* 0x0000000c009f7213 */ /* 0x000fe20000000000 */
[----:B------:R-:W-:-:S04]  /*3b30*/  IMAD.HI.U32 R10, R5, R155, RZ ;  /* 0x0000009b050a7227 */ /* 0x000fc800078e00ff */
[--C-:B------:R-:W-:Y:S02]  /*3b40*/  @!P5 IMAD.IADD R149, R149, 0x1, -R4.reuse ;  /* 0x000000019595d824 */ /* 0x100fe400078e0a04 */
[--C-:B------:R-:W-:Y:S02]  /*3b50*/  @!P2 IMAD.IADD R151, R151, 0x1, -R4.reuse ;  /* 0x000000019797a824 */ /* 0x100fe400078e0a04 */
[C---:B------:R-:W-:Y:S01]  /*3b60*/  IMAD R153, R4.reuse, R8, R153 ;  /* 0x0000000804997224 */ /* 0x040fe200078e0299 */
[----:B------:R-:W-:Y:S01]  /*3b70*/  ISETP.GT.U32.AND P5, PT, R4, R149, PT ;  /* 0x000000950400720c */ /* 0x000fe20003fa4070 */
        /* <DEDUP_REMOVED lines=8> */
[----:B------:R-:W-:-:S03]  /*3c00*/  IMAD.HI.U32 R10, R5, R159, RZ ;  /* 0x0000009f050a7227 */ /* 0x000fc600078e00ff */
[C---:B------:R-:W-:Y:S01]  /*3c10*/  ISETP.GT.U32.AND P2, PT, R4.reuse, R155, PT ;  /* 0x0000009b0400720c */ /* 0x040fe20003f44070 */
[----:B------:R-:W-:Y:S01]  /*3c20*/  @!P5 IMAD.IADD R149, R149, 0x1, -R4 ;  /* 0x000000019595d824 */ /* 0x000fe200078e0a04 */
[----:B------:R-:W-:Y:S01]  /*3c30*/  ISETP.GT.U32.AND P5, PT, R4, R153, PT ;  /* 0x000000990400720c */ /* 0x000fe20003fa4070 */
[----:B------:R-:W-:Y:S01]  /*3c40*/  @!P0 IMAD.MOV R141, RZ, RZ, -R141 ;  /* 0x000000ffff8d8224 */ /* 0x000fe200078e0a8d */
[----:B------:R-:W-:Y:S01]  /*3c50*/  ISETP.GE.AND P0, PT, R13, RZ, PT ;  /* 0x000000ff0d00720c */ /* 0x000fe20003f06270 */
[----:B------:R-:W-:Y:S01]  /*3c60*/  IMAD.MOV R10, RZ, RZ, -R10 ;  /* 0x000000ffff0a7224 */ /* 0x000fe200078e0a0a */
[----:B------:R-:W-:Y:S01]  /*3c70*/  LOP3.LUT R13, R7, 0x78, RZ, 0xfc, !PT ;  /* 0x00000078070d7812 */ /* 0x000fe200078efcff */
[--C-:B------:R-:W-:Y:S01]  /*3c80*/  @!P1 IMAD.IADD R151, R151, 0x1, -R4.reuse ;  /* 0x0000000197979824 */ /* 0x100fe200078e0a04 */
[----:B------:R-:W-:Y:S01]  /*3c90*/  ISETP.GE.AND P1, PT, R12, RZ, PT ;  /* 0x000000ff0c00720c */ /* 0x000fe20003f26270 */
[C---:B------:R-:W-:Y:S01]  /*3ca0*/  IMAD R159, R4.reuse, R10, R159 ;  /* 0x0000000a049f7224 */ /* 0x040fe200078e029f */
[----:B------:R-:W-:Y:S01]  /*3cb0*/  IABS R157, R13 ;  /* 0x0000000d009d7213 */ /* 0x000fe20000000000 */
[----:B------:R-:W-:Y:S01]  /*3cc0*/  @!P6 IMAD.MOV R151, RZ, RZ, -R151 ;  /* 0x000000ffff97e224 */ /* 0x000fe200078e0a97 */
[----:B------:R-:W-:Y:S01]  /*3cd0*/  LOP3.LUT R10, R7, 0x7a, RZ, 0xfc, !PT ;  /* 0x0000007a070a7812 */ /* 0x000fe200078efcff */
[----:B------:R-:W-:Y:S01]  /*3ce0*/  @!P3 IMAD.MOV R145, RZ, RZ, -R145 ;  /* 0x000000ffff91b224 */ /* 0x000fe200078e0a91 */
[----:B------:R-:W-:Y:S01]  /*3cf0*/  ISETP.GT.U32.AND P6, PT, R4, R159, PT ;  /* 0x0000009f0400720c */ /* 0x000fe20003fc4070 */
[----:B------:R-:W-:Y:S01]  /*3d00*/  @!P5 IMAD.IADD R153, R153, 0x1, -R4 ;  /* 0x000000019999d824 */ /* 0x000fe200078e0a04 */
[----:B------:R-:W-:Y:S01]  /*3d10*/  IABS R163, R10 ;  /* 0x0000000a00a37213 */ /* 0x000fe20000000000 */
[----:B------:R-:W-:Y:S01]  /*3d20*/  IMAD.HI.U32 R8, R5, R157, RZ ;  /* 0x0000009d05087227 */ /* 0x000fe200078e00ff */
[----:B------:R-:W-:-:S02]  /*3d30*/  ISETP.GE.AND P3, PT, R11, RZ, PT ;  /* 0x000000ff0b00720c */ /* 0x000fc40003f66270 */
[C---:B------:R-:W-:Y:S01]  /*3d40*/  ISETP.GT.U32.AND P5, PT, R4.reuse, R153, PT ;  /* 0x000000990400720c */ /* 0x040fe20003fa4070 */
[----:B------:R-:W-:Y:S01]  /*3d50*/  IMAD.MOV R8, RZ, RZ, -R8 ;  /* 0x000000ffff087224 */ /* 0x000fe200078e0a08 */
[----:B------:R-:W-:Y:S01]  /*3d60*/  LOP3.LUT R11, R7, 0x7c, RZ, 0xfc, !PT ;  /* 0x0000007c070b7812 */ /* 0x000fe200078efcff */
[--C-:B------:R-:W-:Y:S01]  /*3d70*/  @!P2 IMAD.IADD R155, R155, 0x1, -R4.reuse ;  /* 0x000000019b9ba824 */ /* 0x100fe200078e0a04 */
[----:B------:R-:W-:Y:S01]  /*3d80*/  LOP3.LUT R12, R7, 0x7e, RZ, 0xfc, !PT ;  /* 0x0000007e070c7812 */ /* 0x000fe200078efcff */
[C---:B------:R-:W-:Y:S01]  /*3d90*/  IMAD R157, R4.reuse, R8, R157 ;  /* 0x00000008049d7224 */ /* 0x040fe200078e029d */
[----:B------:R-:W-:Y:S01]  /*3da0*/  IABS R165, R11 ;  /* 0x0000000b00a57213 */ /* 0x000fe20000000000 */
[----:B------:R-:W-:Y:S01]  /*3db0*/  IMAD.HI.U32 R8, R5, R163, RZ ;  /* 0x000000a305087227 */ /* 0x000fe200078e00ff */
[----:B------:R-:W-:Y:S02]  /*3dc0*/  ISETP.GT.U32.AND P2, PT, R4, R155, PT ;  /* 0x0000009b0400720c */ /* 0x000fe40003f44070 */
[----:B------:R-:W-:Y:S01]  /*3dd0*/  IABS R167, R12 ;  /* 0x0000000c00a77213 */ /* 0x000fe20000000000 */
[----:B------:R-:W-:-:S02]  /*3de0*/  @!P6 IMAD.IADD R159, R159, 0x1, -R4 ;  /* 0x000000019f9fe824 */ /* 0x000fc400078e0a04 */
[----:B------:R-:W-:Y:S02]  /*3df0*/  IMAD.MOV R8, RZ, RZ, -R8 ;  /* 0x000000ffff087224 */ /* 0x000fe400078e0a08 */
[----:B------:R-:W-:Y:S01]  /*3e00*/  @!P5 IMAD.IADD R153, R153, 0x1, -R4 ;  /* 0x000000019999d824 */ /* 0x000fe200078e0a04 */
[C---:B------:R-:W-:Y:S01]  /*3e10*/  ISETP.GT.U32.AND P6, PT, R4.reuse, R159, PT ;  /* 0x0000009f0400720c */ /* 0x040fe20003fc4070 */
[C---:B------:R-:W-:Y:S01]  /*3e20*/  IMAD R163, R4.reuse, R8, R163 ;  /* 0x0000000804a37224 */ /* 0x040fe200078e02a3 */
[----:B------:R-:W-:Y:S01]  /*3e30*/  ISETP.GT.U32.AND P5, PT, R4, R157, PT ;  /* 0x0000009d0400720c */ /* 0x000fe20003fa4070 */
[----:B------:R-:W-:Y:S01]  /*3e40*/  IMAD.HI.U32 R8, R5, R165, RZ ;  /* 0x000000a505087227 */ /* 0x000fe200078e00ff */
[----:B------:R-:W-:-:S03]  /*3e50*/  @!P3 IADD3 R153, PT, PT, -R153, RZ, RZ ;  /* 0x000000ff9999b210 */ /* 0x000fc60007ffe1ff */
[----:B------:R-:W-:Y:S02]  /*3e60*/  IMAD.MOV R8, RZ, RZ, -R8 ;  /* 0x000000ffff087224 */ /* 0x000fe400078e0a08 */
[----:B------:R-:W-:Y:S01]  /*3e70*/  @!P0 IMAD.MOV R149, RZ, RZ, -R149 ;  /* 0x000000ffff958224 */ /* 0x000fe200078e0a95 */
[----:B------:R-:W-:Y:S01]  /*3e80*/  ISETP.GE.AND P0, PT, R13, RZ, PT ;  /* 0x000000ff0d00720c */ /* 0x000fe20003f06270 */
[----:B------:R-:W-:Y:S01]  /*3e90*/  IMAD R165, R4, R8, R165 ;  /* 0x0000000804a57224 */ /* 0x000fe200078e02a5 */
[----:B------:R-:W-:Y:S01]  /*3ea0*/  LOP3.LUT R13, R7, 0x80, RZ, 0xfc, !PT ;  /* 0x00000080070d7812 */ /* 0x000fe200078efcff */
[--C-:B------:R-:W-:Y:S01]  /*3eb0*/  @!P2 IMAD.IADD R155, R155, 0x1, -R4.reuse ;  /* 0x000000019b9ba824 */ /* 0x100fe200078e0a04 */
[----:B------:R-:W-:Y:S01]  /*3ec0*/  ISETP.GE.AND P2, PT, R10, RZ, PT ;  /* 0x000000ff0a00720c */ /* 0x000fe20003f46270 */
[--C-:B------:R-:W-:Y:S01]  /*3ed0*/  @!P6 IMAD.IADD R159, R159, 0x1, -R4.reuse ;  /* 0x000000019f9fe824 */ /* 0x100fe200078e0a04 */
[C---:B------:R-:W-:Y:S01]  /*3ee0*/  ISETP.GT.U32.AND P6, PT, R4.reuse, R163, PT ;  /* 0x000000a30400720c */ /* 0x040fe20003fc4070 */
[----:B------:R-:W-:Y:S01]  /*3ef0*/  @!P5 IMAD.IADD R157, R157, 0x1, -R4 ;  /* 0x000000019d9dd824 */ /* 0x000fe200078e0a04 */
[----:B------:R-:W-:Y:S01]  /*3f00*/  ISETP.GT.U32.AND P5, PT, R4, R165, PT ;  /* 0x000000a50400720c */ /* 0x000fe20003fa4070 */
[----:B------:R-:W-:Y:S01]  /*3f10*/  IMAD.HI.U32 R10, R5, R167, RZ ;  /* 0x000000a7050a7227 */ /* 0x000fe200078e00ff */
[----:B------:R-:W-:-:S03]  /*3f20*/  IABS R169, R13 ;  /* 0x0000000d00a97213 */ /* 0x000fc60000000000 */
[----:B------:R-:W-:Y:S02]  /*3f30*/  IMAD.MOV R10, RZ, RZ, -R10 ;  /* 0x000000ffff0a7224 */ /* 0x000fe400078e0a0a */
[----:B------:R-:W-:-:S04]  /*3f40*/  IMAD.HI.U32 R8, R5, R169, RZ ;  /* 0x000000a905087227 */ /* 0x000fc800078e00ff */
[C---:B------:R-:W-:Y:S02]  /*3f50*/  IMAD R167, R4.reuse, R10, R167 ;  /* 0x0000000a04a77224 */ /* 0x040fe400078e02a7 */
[--C-:B------:R-:W-:Y:S02]  /*3f60*/  @!P6 IMAD.IADD R163, R163, 0x1, -R4.reuse ;  /* 0x00000001a3a3e824 */ /* 0x100fe400078e0a04 */
[----:B------:R-:W-:Y:S01]  /*3f70*/  @!P5 IMAD.IADD R165, R165, 0x1, -R4 ;  /* 0x00000001a5a5d824 */ /* 0x000fe200078e0a04 */
[C---:B------:R-:W-:Y:S01]  /*3f80*/  ISETP.GT.U32.AND P6, PT, R4.reuse, R167, PT ;  /* 0x000000a70400720c */ /* 0x040fe20003fc4070 */
[----:B------:R-:W-:Y:S01]  /*3f90*/  IMAD.MOV R8, RZ, RZ, -R8 ;  /* 0x000000ffff087224 */ /* 0x000fe200078e0a08 */
[C---:B------:R-:W-:Y:S01]  /*3fa0*/  ISETP.GT.U32.AND P5, PT, R4.reuse, R163, PT ;  /* 0x000000a30400720c */ /* 0x040fe20003fa4070 */
[----:B------:R-:W-:Y:S01]  /*3fb0*/  IMAD.HI.U32 R10, R5, R171, RZ ;  /* 0x000000ab050a7227 */ /* 0x000fe200078e00ff */
[----:B------:R-:W-:-:S03]  /*3fc0*/  ISETP.GT.U32.AND P3, PT, R4, R165, PT ;  /* 0x000000a50400720c */ /* 0x000fc60003f64070 */
[----:B------:R-:W-:Y:S02]  /*3fd0*/  IMAD R169, R4, R8, R169 ;  /* 0x0000000804a97224 */ /* 0x000fe400078e02a9 */
[----:B------:R-:W-:-:S04]  /*3fe0*/  IMAD.HI.U32 R8, R5, R173, RZ ;  /* 0x000000ad05087227 */ /* 0x000fc800078e00ff */
[----:B------:R-:W-:Y:S02]  /*3ff0*/  IMAD.MOV R8, RZ, RZ, -R8 ;  /* 0x000000ffff087224 */ /* 0x000fe400078e0a08 */
[--C-:B------:R-:W-:Y:S02]  /*4000*/  @!P6 IMAD.IADD R167, R167, 0x1, -R4.reuse ;  /* 0x00000001a7a7e824 */ /* 0x100fe400078e0a04 */
[C---:B------:R-:W-:Y:S02]  /*4010*/  IMAD R173, R4.reuse, R8, R173 ;  /* 0x0000000804ad7224 */ /* 0x040fe400078e02ad */
[----:B------:R-:W-:Y:S01]  /*4020*/  @!P3 IMAD.IADD R165, R165, 0x1, -R4 ;  /* 0x00000001a5a5b824 */ /* 0x000fe200078e0a04 */
[C---:B------:R-:W-:Y:S01]  /*4030*/  ISETP.GT.U32.AND P6, PT, R4.reuse, R167, PT ;  /* 0x000000a70400720c */ /* 0x040fe20003fc4070 */
[----:B------:R-:W-:Y:S01]  /*4040*/  IMAD.MOV R10, RZ, RZ, -R10 ;  /* 0x000000ffff0a7224 */ /* 0x000fe200078e0a0a */
[----:B------:R-:W-:Y:S01]  /*4050*/  ISETP.GT.U32.AND P3, PT, R4, R173, PT ;  /* 0x000000ad0400720c */ /* 0x000fe20003f64070 */
[----:B------:R-:W-:-:S04]  /*4060*/  IMAD.HI.U32 R8, R5, R175, RZ ;  /* 0x000000af05087227 */ /* 0x000fc800078e00ff */
[----:B------:R-:W-:Y:S01]  /*4070*/  IMAD R171, R4, R10, R171 ;  /* 0x0000000a04ab7224 */ /* 0x000fe200078e02ab */
[----:B------:R-:W-:Y:S01]  /*4080*/  LOP3.LUT R10, R7, 0x88, RZ, 0xfc, !PT ;  /* 0x00000088070a7812 */ /* 0x000fe200078efcff */
[----:B------:R-:W-:Y:S01]  /*4090*/  @!P5 IMAD.IADD R163, R163, 0x1, -R4 ;  /* 0x00000001a3a3d824 */ /* 0x000fe200078e0a04 */
[----:B------:R-:W-:Y:S01]  /*40a0*/  ISETP.GE.AND P5, PT, R11, RZ, PT ;  /* 0x000000ff0b00720c */ /* 0x000fe20003fa6270 */
[----:B------:R-:W-:Y:S01]  /*40b0*/  IMAD.MOV R8, RZ, RZ, -R8 ;  /* 0x000000ffff087224 */ /* 0x000fe200078e0a08 */
[----:B------:R-:W-:Y:S01]  /*40c0*/  IABS R179, R10 ;  /* 0x0000000a00b37213 */ /* 0x000fe20000000000 */
[--C-:B------:R-:W-:Y:S01]  /*40d0*/  @!P6 IMAD.IADD R167, R167, 0x1, -R4.reuse ;  /* 0x00000001a7a7e824 */ /* 0x100fe200078e0a04 */
[----:B------:R-:W-:Y:S01]  /*40e0*/  ISETP.GE.AND P6, PT, R12, RZ, PT ;  /* 0x000000ff0c00720c */ /* 0x000fe20003fc6270 */
[----:B------:R-:W-:Y:S01]  /*40f0*/  @!P3 IMAD.IADD R173, R173, 0x1, -R4 ;  /* 0x00000001adadb824 */ /* 0x000fe200078e0a04 */
[C---:B------:R-:W-:Y:S01]  /*4100*/  LOP3.LUT R11, R7.reuse, 0x8a, RZ, 0xfc, !PT ;  /* 0x0000008a070b7812 */ /* 0x040fe200078efcff */
[----:B------:R-:W-:Y:S01]  /*4110*/  @!P2 IMAD.MOV R163, RZ, RZ, -R163 ;  /* 0x000000ffffa3a224 */ /* 0x000fe200078e0aa3 */
[----:B------:R-:W-:Y:S01]  /*4120*/  LOP3.LUT R12, R7, 0x8c, RZ, 0xfc, !PT ;  /* 0x0000008c070c7812 */ /* 0x000fe200078efcff */
[C---:B------:R-:W-:Y:S01]  /*4130*/  IMAD R175, R4.reuse, R8, R175 ;  /* 0x0000000804af7224 */ /* 0x040fe200078e02af */
[----:B------:R-:W-:Y:S01]  /*4140*/  ISETP.GT.U32.AND P2, PT, R4, R173, PT ;  /* 0x000000ad0400720c */ /* 0x000fe20003f44070 */
[----:B------:R-:W-:Y:S01]  /*4150*/  IMAD.HI.U32 R8, R5, R179, RZ ;  /* 0x000000b305087227 */ /* 0x000fe200078e00ff */
[----:B------:R-:W-:-:S02]  /*4160*/  IABS R161, R11 ;  /* 0x0000000b00a17213 */ /* 0x000fc40000000000 */
[----:B------:R-:W-:Y:S01]  /*4170*/  IABS R183, R12 ;  /* 0x0000000c00b77213 */ /* 0x000fe20000000000 */
[----:B------:R-:W-:Y:S02]  /*4180*/  IMAD.MOV R8, RZ, RZ, -R8 ;  /* 0x000000ffff087224 */ /* 0x000fe400078e0a08 */
[----:B------:R-:W-:Y:S01]  /*4190*/  @!P6 IMAD.MOV R167, RZ, RZ, -R167 ;  /* 0x000000ffffa7e224 */ /* 0x000fe200078e0aa7 */
[C---:B------:R-:W-:Y:S01]  /*41a0*/  ISETP.GT.U32.AND P6, PT, R4.reuse, R175, PT ;  /* 0x000000af0400720c */ /* 0x040fe20003fc4070 */
[C---:B------:R-:W-:Y:S02]  /*41b0*/  IMAD R179, R4.reuse, R8, R179 ;  /* 0x0000000804b37224 */ /* 0x040fe400078e02b3 */
[----:B------:R-:W-:Y:S01]  /*41c0*/  @!P4 IMAD.MOV R155, RZ, RZ, -R155 ;  /* 0x000000ffff9bc224 */ /* 0x000fe200078e0a9b */
[C---:B------:R-:W-:Y:S01]  /*41d0*/  ISETP.GT.U32.AND P4, PT, R4.reuse, R157, PT ;  /* 0x0000009d0400720c */ /* 0x040fe20003f84070 */
[----:B------:R-:W-:Y:S01]  /*41e0*/  @!P2 IMAD.IADD R173, R173, 0x1, -R4 ;  /* 0x00000001adada824 */ /* 0x000fe200078e0a04 */
[C---:B------:R-:W-:Y:S01]  /*41f0*/  ISETP.GT.U32.AND P2, PT, R4.reuse, R179, PT ;  /* 0x000000b30400720c */ /* 0x040fe20003f44070 */
[----:B------:R-:W-:Y:S01]  /*4200*/  @!P1 IMAD.MOV R159, RZ, RZ, -R159 ;  /* 0x000000ffff9f9224 */ /* 0x000fe200078e0a9f */
[----:B------:R-:W-:Y:S01]  /*4210*/  ISETP.GT.U32.AND P1, PT, R4, R169, PT ;  /* 0x000000a90400720c */ /* 0x000fe20003f24070 */
[----:B------:R-:W-:-:S04]  /*4220*/  IMAD.HI.U32 R8, R5, R161, RZ ;  /* 0x000000a105087227 */ /* 0x000fc800078e00ff */
[----:B------:R-:W-:Y:S02]  /*4230*/  @!P6 IMAD.IADD R175, R175, 0x1, -R4 ;  /* 0x00000001afafe824 */ /* 0x000fe400078e0a04 */
[----:B------:R-:W-:Y:S02]  /*4240*/  IMAD.MOV R8, RZ, RZ, -R8 ;  /* 0x000000ffff087224 */ /* 0x000fe400078e0a08 */
[--C-:B------:R-:W-:Y:S01]  /*4250*/  @!P4 IMAD.IADD R157, R157, 0x1, -R4.reuse ;  /* 0x000000019d9dc824 */ /* 0x100fe200078e0a04 */
[C---:B------:R-:W-:Y:S01]  /*4260*/  ISETP.GT.U32.AND P6, PT, R4.reuse, R175, PT ;  /* 0x000000af0400720c */ /* 0x040fe20003fc4070 */
[----:B------:R-:W-:Y:S01]  /*4270*/  @!P2 IMAD.IADD R179, R179, 0x1, -R4 ;  /* 0x00000001b3b3a824 */ /* 0x000fe200078e0a04 */
[C---:B------:R-:W-:Y:S01]  /*4280*/  ISETP.GT.U32.AND P4, PT, R4.reuse, R171, PT ;  /* 0x000000ab0400720c */ /* 0x040fe20003f84070 */
[C---:B------:R-:W-:Y:S02]  /*4290*/  IMAD R161, R4.reuse, R8, R161 ;  /* 0x0000000804a17224 */ /* 0x040fe400078e02a1 */
[----:B------:R-:W-:Y:S01]  /*42a0*/  IMAD.HI.U32 R8, R5, R183, RZ ;  /* 0x000000b705087227 */ /* 0x000fe200078e00ff */
[----:B------:R-:W-:-:S03]  /*42b0*/  ISETP.GT.U32.AND P2, PT, R4, R179, PT ;  /* 0x000000b30400720c */ /* 0x000fc60003f44070 */
[----:B------:R-:W-:Y:S01]  /*42c0*/  @!P1 IMAD.IADD R169, R169, 0x1, -R4 ;  /* 0x00000001a9a99824 */ /* 0x000fe200078e0a04 */
[----:B------:R-:W-:Y:S01]  /*42d0*/  ISETP.GE.AND P1, PT, R13, RZ, PT ;  /* 0x000000ff0d00720c */ /* 0x000fe20003f26270 */
[----:B------:R-:W-:Y:S01]  /*42e0*/  IMAD.MOV R8, RZ, RZ, -R8 ;  /* 0x000000ffff087224 */ /* 0x000fe200078e0a08 */
[----:B------:R-:W-:Y:S01]  /*42f0*/  LOP3.LUT R13, R7, 0x8e, RZ, 0xfc, !PT ;  /* 0x0000008e070d7812 */ /* 0x000fe200078efcff */
[----:B------:R-:W-:Y:S01]  /*4300*/  @!P0 IMAD.MOV R157, RZ, RZ, -R157 ;  /* 0x000000ffff9d8224 */ /* 0x000fe200078e0a9d */
[C---:B------:R-:W-:Y:S01]  /*4310*/  ISETP.GT.U32.AND P0, PT, R4.reuse, R169, PT ;  /* 0x000000a90400720c */ /* 0x040fe20003f04070 */
[--C-:B------:R-:W-:Y:S01]  /*4320*/  @!P6 IMAD.IADD R175, R175, 0x1, -R4.reuse ;  /* 0x00000001afafe824 */ /* 0x100fe200078e0a04 */
[C---:B------:R-:W-:Y:S01]  /*4330*/  ISETP.GT.U32.AND P6, PT, R4.reuse, R161, PT ;  /* 0x000000a10400720c */ /* 0x040fe20003fc4070 */
[----:B------:R-:W-:Y:S01]  /*4340*/  IMAD R183, R4, R8, R183 ;  /* 0x0000000804b77224 */ /* 0x000fe200078e02b7 */
[----:B------:R-:W-:Y:S01]  /*4350*/  IABS R177, R13 ;  /* 0x0000000d00b17213 */ /* 0x000fe20000000000 */
[----:B------:R-:W-:-:S02]  /*4360*/  @!P2 IMAD.IADD R179, R179, 0x1, -R4 ;  /* 0x00000001b3b3a824 */ /* 0x000fc400078e0a04 */
[----:B------:R-:W-:Y:S01]  /*4370*/  @!P5 IMAD.MOV R165, RZ, RZ, -R165 ;  /* 0x000000ffffa5d224 */ /* 0x000fe200078e0aa5 */
[C---:B------:R-:W-:Y:S01]  /*4380*/  ISETP.GT.U32.AND P2, PT, R4.reuse, R183, PT ;  /* 0x000000b70400720c */ /* 0x040fe20003f44070 */
[--C-:B------:R-:W-:Y:S01]  /*4390*/  @!P4 IMAD.IADD R171, R171, 0x1, -R4.reuse ;  /* 0x00000001ababc824 */ /* 0x100fe200078e0a04 */
[----:B------:R-:W-:Y:S01]  /*43a0*/  ISETP.GE.AND P5, PT, R15, RZ, PT ;  /* 0x000000ff0f00720c */ /* 0x000fe20003fa6270 */
[----:B------:R-:W-:Y:S01]  /*43b0*/  IMAD.HI.U32 R8, R5, R177, RZ ;  /* 0x000000b105087227 */ /* 0x000fe200078e00ff */
[----:B------:R-:W-:Y:S02]  /*43c0*/  LOP3.LUT R15, R7, 0x92, RZ, 0xfc, !PT ;  /* 0x00000092070f7812 */ /* 0x000fe400078efcff */
[----:B------:R-:W-:Y:S01]  /*43d0*/  ISETP.GT.U32.AND P3, PT, R4, R171, PT ;  /* 0x000000ab0400720c */ /* 0x000fe20003f64070 */
[--C-:B------:R-:W-:Y:S01]  /*43e0*/  @!P0 IMAD.IADD R169, R169, 0x1, -R4.reuse ;  /* 0x00000001a9a98824 */ /* 0x100fe200078e0a04 */
[----:B------:R-:W-:Y:S01]  /*43f0*/  IABS R181, R15 ;  /* 0x0000000f00b57213 */ /* 0x000fe20000000000 */
[--C-:B------:R-:W-:Y:S01]  /*4400*/  @!P6 IMAD.IADD R161, R161, 0x1, -R4.reuse ;  /* 0x00000001a1a1e824 */ /* 0x100fe200078e0a04 */
[----:B------:R-:W-:Y:S01]  /*4410*/  ISETP.GE.AND P4, PT, R14, RZ, PT ;  /* 0x000000ff0e00720c */ /* 0x000fe20003f86270 */
[----:B------:R-:W-:Y:S01]  /*4420*/  @!P1 IMAD.MOV R169, RZ, RZ, -R169 ;  /* 0x000000ffffa99224 */ /* 0x000fe200078e0aa9 */
[----:B------:R-:W-:Y:S01]  /*4430*/  ISETP.GE.AND P1, PT, R11, RZ, PT ;  /* 0x000000ff0b00720c */ /* 0x000fe20003f26270 */
[----:B------:R-:W-:Y:S01]  /*4440*/  @!P2 IMAD.IADD R183, R183, 0x1, -R4 ;  /* 0x00000001b7b7a824 */ /* 0x000fe200078e0a04 */
[----:B------:R-:W-:Y:S01]  /*4450*/  ISETP.GT.U32.AND P2, PT, R4, R161, PT ;  /* 0x000000a10400720c */ /* 0x000fe20003f44070 */
[----:B------:R-:W-:Y:S01]  /*4460*/  IMAD.HI.U32 R11, R5, R181, RZ ;  /* 0x000000b5050b7227 */ /* 0x000fe200078e00ff */
[----:B------:R-:W-:-:S02]  /*4470*/  LOP3.LUT R14, R7, 0x90, RZ, 0xfc, !PT ;  /* 0x00000090070e7812 */ /* 0x000fc400078efcff */
[----:B------:R-:W-:Y:S01]  /*4480*/  ISETP.GE.AND P0, PT, R16, RZ, PT ;  /* 0x000000ff1000720c */ /* 0x000fe20003f06270 */
[----:B------:R-:W-:Y:S01]  /*4490*/  IMAD.MOV R11, RZ, RZ, -R11 ;  /* 0x000000ffff0b7224 */ /* 0x000fe200078e0a0b */
[----:B------:R-:W-:Y:S01]  /*44a0*/  IABS R187, R14 ;  /* 0x0000000e00bb7213 */ /* 0x000fe20000000000 */
[--C-:B------:R-:W-:Y:S01]  /*44b0*/  @!P3 IMAD.IADD R171, R171, 0x1, -R4.reuse ;  /* 0x00000001ababb824 */ /* 0x100fe200078e0a04 */
[----:B------:R-:W-:Y:S01]  /*44c0*/  ISETP.GE.AND P3, PT, R10, RZ, PT ;  /* 0x000000ff0a00720c */ /* 0x000fe20003f66270 */
[----:B------:R-:W-:Y:S01]  /*44d0*/  IMAD R181, R4, R11, R181 ;  /* 0x0000000b04b57224 */ /* 0x000fe200078e02b5 */
[----:B------:R-:W-:Y:S01]  /*44e0*/  LOP3.LUT R16, R7, 0x94, RZ, 0xfc, !PT ;  /* 0x0000009407107812 */ /* 0x000fe200078efcff */
[----:B------:R-:W-:Y:S01]  /*44f0*/  IMAD.HI.U32 R10, R5, R187, RZ ;  /* 0x000000bb050a7227 */ /* 0x000fe200078e00ff */
[----:B------:R-:W-:Y:S02]  /*4500*/  ISETP.GE.AND P6, PT, R12, RZ, PT ;  /* 0x000000ff0c00720c */ /* 0x000fe40003fc6270 */
[----:B------:R-:W-:Y:S01]  /*4510*/  IABS R185, R16 ;  /* 0x0000001000b97213 */ /* 0x000fe20000000000 */
[----:B------:R-:W-:Y:S01]  /*4520*/  @!P2 IMAD.IADD R161, R161, 0x1, -R4 ;  /* 0x00000001a1a1a824 */ /* 0x000fe200078e0a04 */
[C---:B------:R-:W-:Y:S01]  /*4530*/  ISETP.GT.U32.AND P2, PT, R4.reuse, R181, PT ;  /* 0x000000b50400720c */ /* 0x040fe20003f44070 */
[----:B------:R-:W-:Y:S01]  /*4540*/  IMAD.MOV R8, RZ, RZ, -R8 ;  /* 0x000000ffff087224 */ /* 0x000fe200078e0a08 */
[C---:B------:R-:W-:Y:S01]  /*4550*/  LOP3.LUT R11, R7.reuse, 0x98, RZ, 0xfc, !PT ;  /* 0x00000098070b7812 */ /* 0x040fe200078efcff */
[----:B------:R-:W-:Y:S01]  /*4560*/  IMAD.MOV R10, RZ, RZ, -R10 ;  /* 0x000000ffff0a7224 */ /* 0x000fe200078e0a0a */
[C---:B------:R-:W-:Y:S01]  /*4570*/  LOP3.LUT R12, R7.reuse, 0x9a, RZ, 0xfc, !PT ;  /* 0x0000009a070c7812 */ /* 0x040fe200078efcff */
[C---:B------:R-:W-:Y:S01]  /*4580*/  IMAD R177, R4.reuse, R8, R177 ;  /* 0x0000000804b17224 */ /* 0x040fe200078e02b1 */
[----:B------:R-:W-:Y:S01]  /*4590*/  IABS R191, R11 ;  /* 0x0000000b00bf7213 */ /* 0x000fe20000000000 */
[C---:B------:R-:W-:Y:S01]  /*45a0*/  IMAD R187, R4.reuse, R10, R187 ;  /* 0x0000000a04bb7224 */ /* 0x040fe200078e02bb */
[----:B------:R-:W-:Y:S01]  /*45b0*/  LOP3.LUT R10, R7, 0x96, RZ, 0xfc, !PT ;  /* 0x00000096070a7812 */ /* 0x000fe200078efcff */
[----:B------:R-:W-:Y:S01]  /*45c0*/  @!P4 IMAD.MOV R171, RZ, RZ, -R171 ;  /* 0x000000ffffabc224 */ /* 0x000fe200078e0aab */
[----:B------:R-:W-:Y:S01]  /*45d0*/  ISETP.GT.U32.AND P4, PT, R4, R183, PT ;  /* 0x000000b70400720c */ /* 0x000fe20003f84070 */
[----:B------:R-:W-:Y:S01]  /*45e0*/  IMAD.HI.U32 R8, R5, R185, RZ ;  /* 0x000000b905087227 */ /* 0x000fe200078e00ff */
[----:B------:R-:W-:-:S02]  /*45f0*/  IABS R189, R10 ;  /* 0x0000000a00bd7213 */ /* 0x000fc40000000000 */
[----:B------:R-:W-:Y:S01]  /*4600*/  IABS R193, R12 ;  /* 0x0000000c00c17213 */ /* 0x000fe20000000000 */
[----:B------:R-:W-:Y:S02]  /*4610*/  @!P2 IMAD.IADD R181, R181, 0x1, -R4 ;  /* 0x00000001b5b5a824 */ /* 0x000fe400078e0a04 */
[----:B------:R-:W-:Y:S02]  /*4620*/  IMAD.MOV R8, RZ, RZ, -R8 ;  /* 0x000000ffff087224 */ /* 0x000fe400078e0a08 */
[----:B------:R-:W-:Y:S01]  /*4630*/  @!P1 IMAD.MOV R161, RZ, RZ, -R161 ;  /* 0x000000ffffa19224 */ /* 0x000fe200078e0aa1 */
[C---:B------:R-:W-:Y:S01]  /*4640*/  ISETP.GT.U32.AND P1, PT, R4.reuse, R181, PT ;  /* 0x000000b50400720c */ /* 0x040fe20003f24070 */
[C---:B------:R-:W-:Y:S02]  /*4650*/  IMAD R185, R4.reuse, R8, R185 ;  /* 0x0000000804b97224 */ /* 0x040fe400078e02b9 */
[----:B------:R-:W-:Y:S01]  /*4660*/  @!P5 IMAD.MOV R173, RZ, RZ, -R173 ;  /* 0x000000ffffadd224 */ /* 0x000fe200078e0aad */
[----:B------:R-:W-:Y:S01]  /*4670*/  ISETP.GT.U32.AND P5, PT, R4, R177, PT ;  /* 0x000000b10400720c */ /* 0x000fe20003fa4070 */
[----:B------:R-:W-:-:S04]  /*4680*/  IMAD.HI.U32 R8, R5, R189, RZ ;  /* 0x000000bd05087227 */ /* 0x000fc800078e00ff */
[----:B------:R-:W-:Y:S01]  /*4690*/  @!P0 IMAD.MOV R175, RZ, RZ, -R175 ;  /* 0x000000ffffaf8224 */ /* 0x000fe200078e0aaf */
        /* <DEDUP_REMOVED lines=9> */
[----:B------:R-:W-:-:S02]  /*4730*/  @!P1 IMAD.IADD R181, R181, 0x1, -R4 ;  /* 0x00000001b5b59824 */ /* 0x000fc400078e0a04 */
[--C-:B------:R-:W-:Y:S01]  /*4740*/  @!P5 IMAD.IADD R177, R177, 0x1, -R4.reuse ;  /* 0x00000001b1b1d824 */ /* 0x100fe200078e0a04 */
[C---:B------:R-:W-:Y:S01]  /*4750*/  ISETP.GT.U32.AND P1, PT, R4.reuse, R189, PT ;  /* 0x000000bd0400720c */ /* 0x040fe20003f24070 */
[--C-:B------:R-:W-:Y:S01]  /*4760*/  @!P0 IMAD.IADD R187, R187, 0x1, -R4.reuse ;  /* 0x00000001bbbb8824 */ /* 0x100fe200078e0a04 */
[----:B------:R-:W-:Y:S01]  /*4770*/  ISETP.GE.AND P5, PT, R15, RZ, PT ;  /* 0x000000ff0f00720c */ /* 0x000fe20003fa6270 */
[----:B------:R-:W-:Y:S01]  /*4780*/  IMAD.HI.U32 R8, R5, R191, RZ ;  /* 0x000000bf05087227 */ /* 0x000fe200078e00ff */
[C---:B------:R-:W-:Y:S02]  /*4790*/  ISETP.GT.U32.AND P0, PT, R4.reuse, R177, PT ;  /* 0x000000b10400720c */ /* 0x040fe40003f04070 */
[C---:B------:R-:W-:Y:S01]  /*47a0*/  ISETP.GT.U32.AND P2, PT, R4.reuse, R187, PT ;  /* 0x000000bb0400720c */ /* 0x040fe20003f44070 */
[----:B------:R-:W-:Y:S01]  /*47b0*/  @!P3 IMAD.MOV R179, RZ, RZ, -R179 ;  /* 0x000000ffffb3b224 */ /* 0x000fe200078e0ab3 */
[----:B------:R-:W-:Y:S01]  /*47c0*/  ISETP.GE.AND P3, PT, R13, RZ, PT ;  /* 0x000000ff0d00720c */ /* 0x000fe20003f66270 */
[----:B------:R-:W-:Y:S01]  /*47d0*/  @!P6 IMAD.IADD R185, R185, 0x1, -R4 ;  /* 0x00000001b9b9e824 */ /* 0x000fe200078e0a04 */
[----:B------:R-:W-:Y:S01]  /*47e0*/  ISETP.GE.AND P6, PT, R11, RZ, PT ;  /* 0x000000ff0b00720c */ /* 0x000fe20003fc6270 */
[----:B------:R-:W-:Y:S01]  /*47f0*/  IMAD.MOV R8, RZ, RZ, -R8 ;  /* 0x000000ffff087224 */ /* 0x000fe200078e0a08 */
[----:B------:R-:W-:Y:S01]  /*4800*/  LOP3.LUT R11, R7, 0x9c, RZ, 0xfc, !PT ;  /* 0x0000009c070b7812 */ /* 0x000fe200078efcff */
[----:B------:R-:W-:Y:S01]  /*4810*/  @!P1 IMAD.IADD R189, R189, 0x1, -R4 ;  /* 0x00000001bdbd9824 */ /* 0x000fe200078e0a04 */
[C---:B------:R-:W-:Y:S01]  /*4820*/  ISETP.GT.U32.AND P1, PT, R4.reuse, R185, PT ;  /* 0x000000b90400720c */ /* 0x040fe20003f24070 */
[----:B------:R-:W-:Y:S01]  /*4830*/  IMAD R191, R4, R8, R191 ;  /* 0x0000000804bf7224 */ /* 0x000fe200078e02bf */
[----:B------:R-:W-:Y:S01]  /*4840*/  LOP3.LUT R13, R7, 0x9e, RZ, 0xfc, !PT ;  /* 0x0000009e070d7812 */ /* 0x000fe200078efcff */
[----:B------:R-:W-:Y:S01]  /*4850*/  IMAD.HI.U32 R8, R5, R193, RZ ;  /* 0x000000c105087227 */ /* 0x000fe200078e00ff */
[----:B------:R-:W-:-:S02]  /*4860*/  IABS R195, R11 ;  /* 0x0000000b00c37213 */ /* 0x000fc40000000000 */
[----:B------:R-:W-:Y:S01]  /*4870*/  IABS R197, R13 ;  /* 0x0000000d00c57213 */ /* 0x000fe20000000000 */
[----:B------:R-:W-:Y:S01]  /*4880*/  @!P0 IMAD.IADD R177, R177, 0x1, -R4 ;  /* 0x00000001b1b18824 */ /* 0x000fe200078e0a04 */
[----:B------:R-:W-:Y:S01]  /*4890*/  ISETP.GE.AND P0, PT, R16, RZ, PT ;  /* 0x000000ff1000720c */ /* 0x000fe20003f06270 */
[----:B------:R-:W-:Y:S01]  /*48a0*/  IMAD.MOV R8, RZ, RZ, -R8 ;  /* 0x000000ffff087224 */ /* 0x000fe200078e0a08 */
[----:B------:R-:W-:Y:S01]  /*48b0*/  LOP3.LUT R15, R7, 0xc0, RZ, 0xfc, !PT ;  /* 0x000000c0070f7812 */ /* 0x000fe200078efcff */
[----:B------:R-:W-:Y:S01]  /*48c0*/  @!P3 IMAD.MOV R177, RZ, RZ, -R177 ;  /* 0x000000ffffb1b224 */ /* 0x000fe200078e0ab1 */
[C---:B------:R-:W-:Y:S01]  /*48d0*/  ISETP.GT.U32.AND P3, PT, R4.reuse, R191, PT ;  /* 0x000000bf0400720c */ /* 0x040fe20003f64070 */
[C---:B------:R-:W-:Y:S01]  /*48e0*/  IMAD R193, R4.reuse, R8, R193 ;  /* 0x0000000804c17224 */ /* 0x040fe200078e02c1 */
[----:B------:R-:W-:Y:S01]  /*48f0*/  IABS R229, R15 ;  /* 0x0000000f00e57213 */ /* 0x000fe20000000000 */
[--C-:B------:R-:W-:Y:S01]  /*4900*/  @!P1 IMAD.IADD R185, R185, 0x1, -R4.reuse ;  /* 0x00000001b9b99824 */ /* 0x100fe200078e0a04 */
[----:B------:R-:W-:Y:S01]  /*4910*/  LOP3.LUT R16, R7, 0xc4, RZ, 0xfc, !PT ;  /* 0x000000c407107812 */ /* 0x000fe200078efcff */
[----:B------:R-:W-:Y:S01]  /*4920*/  @!P2 IMAD.IADD R187, R187, 0x1, -R4 ;  /* 0x00000001bbbba824 */ /* 0x000fe200078e0a04 */
[----:B------:R-:W-:Y:S01]  /*4930*/  ISETP.GT.U32.AND P1, PT, R4, R193, PT ;  /* 0x000000c10400720c */ /* 0x000fe20003f24070 */
[----:B------:R-:W-:Y:S01]  /*4940*/  IMAD.HI.U32 R8, R5, R195, RZ ;  /* 0x000000c305087227 */ /* 0x000fe200078e00ff */
[----:B------:R-:W-:-:S02]  /*4950*/  ISETP.GE.AND P2, PT, R10, RZ, PT ;  /* 0x000000ff0a00720c */ /* 0x000fc40003f46270 */
[----:B------:R-:W-:Y:S01]  /*4960*/  IABS R233, R16 ;  /* 0x0000001000e97213 */ /* 0x000fe20000000000 */
[----:B------:R-:W-:Y:S01]  /*4970*/  @!P4 IMAD.MOV R187, RZ, RZ, -R187 ;  /* 0x000000ffffbbc224 */ /* 0x000fe200078e0abb */
[----:B------:R-:W-:Y:S01]  /*4980*/  ISETP.GT.U32.AND P4, PT, R4, R189, PT ;  /* 0x000000bd0400720c */ /* 0x000fe20003f84070 */
[----:B------:R-:W-:Y:S01]  /*4990*/  @!P3 IMAD.IADD R191, R191, 0x1, -R4 ;  /* 0x00000001bfbfb824 */ /* 0x000fe200078e0a04 */
[----:B------:R-:W-:Y:S01]  /*49a0*/  ISETP.GE.AND P3, PT, R13, RZ, PT ;  /* 0x000000ff0d00720c */ /* 0x000fe20003f66270 */
[----:B------:R-:W-:Y:S01]  /*49b0*/  IMAD.HI.U32 R10, R5, R197, RZ ;  /* 0x000000c5050a7227 */ /* 0x000fe200078e00ff */
[----:B------:R-:W-:-:S03]  /*49c0*/  LOP3.LUT R13, R7, 0xa4, RZ, 0xfc, !PT ;  /* 0x000000a4070d7812 */ /* 0x000fc600078efcff */
[----:B------:R-:W-:Y:S01]  /*49d0*/  @!P1 IMAD.IADD R193, R193, 0x1, -R4 ;  /* 0x00000001c1c19824 */ /* 0x000fe200078e0a04 */
[C---:B------:R-:W-:Y:S01]  /*49e0*/  ISETP.GT.U32.AND P1, PT, R4.reuse, R191, PT ;  /* 0x000000bf0400720c */ /* 0x040fe20003f24070 */
[----:B------:R-:W-:Y:S01]  /*49f0*/  IMAD.MOV R8, RZ, RZ, -R8 ;  /* 0x000000ffff087224 */ /* 0x000fe200078e0a08 */
[----:B------:R-:W-:Y:S01]  /*4a00*/  IABS R203, R13 ;  /* 0x0000000d00cb7213 */ /* 0x000fe20000000000 */
[----:B------:R-:W-:Y:S02]  /*4a10*/  IMAD.MOV R10, RZ, RZ, -R10 ;  /* 0x000000ffff0a7224 */ /* 0x000fe400078e0a0a */
[----:B------:R-:W-:Y:S01]  /*4a20*/  @!P4 IMAD.IADD R189, R189, 0x1, -R4 ;  /* 0x00000001bdbdc824 */ /* 0x000fe200078e0a04 */
[----:B------:R-:W-:Y:S01]  /*4a30*/  ISETP.GE.AND P4, PT, R11, RZ, PT ;  /* 0x000000ff0b00720c */ /* 0x000fe20003f86270 */
[C---:B------:R-:W-:Y:S01]  /*4a40*/  IMAD R195, R4.reuse, R8, R195 ;  /* 0x0000000804c37224 */ /* 0x040fe200078e02c3 */
[----:B------:R-:W-:Y:S01]  /*4a50*/  LOP3.LUT R11, R7, 0xa0, RZ, 0xfc, !PT ;  /* 0x000000a0070b7812 */ /* 0x000fe200078efcff */
[----:B------:R-:W-:-:S02]  /*4a60*/  IMAD R197, R4, R10, R197 ;  /* 0x0000000a04c57224 */ /* 0x000fc400078e02c5 */
[----:B------:R-:W-:Y:S01]  /*4a70*/  @!P2 IMAD.MOV R189, RZ, RZ, -R189 ;  /* 0x000000ffffbda224 */ /* 0x000fe200078e0abd */
[C---:B------:R-:W-:Y:S01]  /*4a80*/  ISETP.GT.U32.AND P2, PT, R4.reuse, R195, PT ;  /* 0x000000c30400720c */ /* 0x040fe20003f44070 */
[----:B------:R-:W-:Y:S01]  /*4a90*/  @!P1 IMAD.IADD R191, R191, 0x1, -R4 ;  /* 0x00000001bfbf9824 */ /* 0x000fe200078e0a04 */
[----:B------:R-:W-:Y:S01]  /*4aa0*/  IABS R199, R11 ;  /* 0x0000000b00c77213 */ /* 0x000fe20000000000 */
[----:B------:R-:W-:Y:S01]  /*4ab0*/  @!P5 IMAD.MOV R181, RZ, RZ, -R181 ;  /* 0x000000ffffb5d224 */ /* 0x000fe200078e0ab5 */
[----:B------:R-:W-:Y:S01]  /*4ac0*/  ISETP.GT.U32.AND P1, PT, R4, R197, PT ;  /* 0x000000c50400720c */ /* 0x000fe20003f24070 */
[----:B------:R-:W-:Y:S01]  /*4ad0*/  @!P0 IMAD.MOV R185, RZ, RZ, -R185 ;  /* 0x000000ffffb98224 */ /* 0x000fe200078e0ab9 */
[----:B------:R-:W-:Y:S01]  /*4ae0*/  ISETP.GE.AND P5, PT, R12, RZ, PT ;  /* 0x000000ff0c00720c */ /* 0x000fe20003fa6270 */
[----:B------:R-:W-:Y:S01]  /*4af0*/  IMAD.HI.U32 R8, R5, R199, RZ ;  /* 0x000000c705087227 */ /* 0x000fe200078e00ff */
[----:B------:R-:W-:Y:S02]  /*4b00*/  LOP3.LUT R12, R7, 0xa2, RZ, 0xfc, !PT ;  /* 0x000000a2070c7812 */ /* 0x000fe400078efcff */
[----:B------:R-:W-:Y:S01]  /*4b10*/  ISETP.GT.U32.AND P0, PT, R4, R193, PT ;  /* 0x000000c10400720c */ /* 0x000fe20003f04070 */
[----:B------:R-:W-:Y:S01]  /*4b20*/  IMAD.MOV R8, RZ, RZ, -R8 ;  /* 0x000000ffff087224 */ /* 0x000fe200078e0a08 */
[----:B------:R-:W-:Y:S01]  /*4b30*/  IABS R201, R12 ;  /* 0x0000000c00c97213 */ /* 0x000fe20000000000 */
[----:B------:R-:W-:-:S02]  /*4b40*/  @!P2 IMAD.IADD R195, R195, 0x1, -R4 ;  /* 0x00000001c3c3a824 */ /* 0x000fc400078e0a04 */
[C---:B------:R-:W-:Y:S02]  /*4b50*/  IMAD R199, R4.reuse, R8, R199 ;  /* 0x0000000804c77224 */ /* 0x040fe400078e02c7 */
[----:B------:R-:W-:Y:S01]  /*4b60*/  @!P1 IMAD.IADD R197, R197, 0x1, -R4 ;  /* 0x00000001c5c59824 */ /* 0x000fe200078e0a04 */
[C---:B------:R-:W-:Y:S01]  /*4b70*/  ISETP.GT.U32.AND P1, PT, R4.reuse, R195, PT ;  /* 0x000000c30400720c */ /* 0x040fe20003f24070 */
[----:B------:R-:W-:Y:S01]  /*4b80*/  IMAD.HI.U32 R8, R5, R201, RZ ;  /* 0x000000c905087227 */ /* 0x000fe200078e00ff */
[----:B------:R-:W-:-:S03]  /*4b90*/  ISETP.GT.U32.AND P2, PT, R4, R199, PT ;  /* 0x000000c70400720c */ /* 0x000fc60003f44070 */
[----:B------:R-:W-:Y:S01]  /*4ba0*/  @!P6 IMAD.MOV R191, RZ, RZ, -R191 ;  /* 0x000000ffffbfe224 */ /* 0x000fe200078e0abf */
[----:B------:R-:W-:Y:S01]  /*4bb0*/  ISETP.GT.U32.AND P6, PT, R4, R197, PT ;  /* 0x000000c50400720c */ /* 0x000fe20003fc4070 */
[----:B------:R-:W-:Y:S02]  /*4bc0*/  IMAD.MOV R8, RZ, RZ, -R8 ;  /* 0x000000ffff087224 */ /* 0x000fe400078e0a08 */
[----:B------:R-:W-:-:S04]  /*4bd0*/  IMAD.HI.U32 R10, R5, R203, RZ ;  /* 0x000000cb050a7227 */ /* 0x000fc800078e00ff */
[----:B------:R-:W-:Y:S01]  /*4be0*/  @!P0 IMAD.IADD R193, R193, 0x1, -R4 ;  /* 0x00000001c1c18824 */ /* 0x000fe200078e0a04 */
[----:B------:R-:W-:Y:S01]  /*4bf0*/  ISETP.GE.AND P0, PT, R11, RZ, PT ;  /* 0x000000ff0b00720c */ /* 0x000fe20003f06270 */
[----:B------:R-:W-:Y:S02]  /*4c00*/  IMAD R201, R4, R8, R201 ;  /* 0x0000000804c97224 */ /* 0x000fe400078e02c9 */
[----:B------:R-:W-:-:S04]  /*4c10*/  IMAD.HI.U32 R11, R5, R205, RZ ;  /* 0x000000cd050b7227 */ /* 0x000fc800078e00ff */
[----:B------:R-:W-:Y:S02]  /*4c20*/  IMAD.MOV R10, RZ, RZ, -R10 ;  /* 0x000000ffff0a7224 */ /* 0x000fe400078e0a0a */
[--C-:B------:R-:W-:Y:S01]  /*4c30*/  @!P1 IMAD.IADD R195, R195, 0x1, -R4.reuse ;  /* 0x00000001c3c39824 */ /* 0x100fe200078e0a04 */
[C---:B------:R-:W-:Y:S01]  /*4c40*/  ISETP.GT.U32.AND P1, PT, R4.reuse, R201, PT ;  /* 0x000000c90400720c */ /* 0x040fe20003f24070 */
[----:B------:R-:W-:Y:S02]  /*4c50*/  IMAD.MOV R11, RZ, RZ, -R11 ;  /* 0x000000ffff0b7224 */ /* 0x000fe400078e0a0b */
[--C-:B------:R-:W-:Y:S02]  /*4c60*/  @!P2 IMAD.IADD R199, R199, 0x1, -R4.reuse ;  /* 0x00000001c7c7a824 */ /* 0x100fe400078e0a04 */
[C---:B------:R-:W-:Y:S01]  /*4c70*/  IMAD R203, R4.reuse, R10, R203 ;  /* 0x0000000a04cb7224 */ /* 0x040fe200078e02cb */
[----:B------:R-:W-:Y:S01]  /*4c80*/  LOP3.LUT R10, R7, 0xa8, RZ, 0xfc, !PT ;  /* 0x000000a8070a7812 */ /* 0x000fe200078efcff */
[--C-:B------:R-:W-:Y:S01]  /*4c90*/  @!P6 IMAD.IADD R197, R197, 0x1, -R4.reuse ;  /* 0x00000001c5c5e824 */ /* 0x100fe200078e0a04 */
[C---:B------:R-:W-:Y:S01]  /*4ca0*/  ISETP.GT.U32.AND P2, PT, R4.reuse, R199, PT ;  /* 0x000000c70400720c */ /* 0x040fe20003f44070 */
[C---:B------:R-:W-:Y:S01]  /*4cb0*/  IMAD R205, R4.reuse, R11, R205 ;  /* 0x0000000b04cd7224 */ /* 0x040fe200078e02cd */
[----:B------:R-:W-:Y:S01]  /*4cc0*/  IABS R207, R10 ;  /* 0x0000000a00cf7213 */ /* 0x000fe20000000000 */
[----:B------:R-:W-:Y:S01]  /*4cd0*/  @!P5 IMAD.MOV R193, RZ, RZ, -R193 ;  /* 0x000000ffffc1d224 */ /* 0x000fe200078e0ac1 */
[----:B------:R-:W-:Y:S01]  /*4ce0*/  @!P3 IADD3 R197, PT, PT, -R197, RZ, RZ ;  /* 0x000000ffc5c5b210 */ /* 0x000fe20007ffe1ff */
[----:B------:R-:W-:Y:S01]  /*4cf0*/  @!P1 IMAD.IADD R201, R201, 0x1, -R4 ;  /* 0x00000001c9c99824 */ /* 0x000fe200078e0a04 */
[C---:B------:R-:W-:Y:S01]  /*4d00*/  ISETP.GT.U32.AND P3, PT, R4.reuse, R205, PT ;  /* 0x000000cd0400720c */ /* 0x040fe20003f64070 */
[----:B------:R-:W-:Y:S01]  /*4d10*/  IMAD.HI.U32 R8, R5, R207, RZ ;  /* 0x000000cf05087227 */ /* 0x000fe200078e00ff */
[----:B------:R-:W-:-:S02]  /*4d20*/  ISETP.GT.U32.AND P6, PT, R4, R203, PT ;  /* 0x000000cb0400720c */ /* 0x000fc40003fc4070 */
[----:B------:R-:W-:Y:S01]  /*4d30*/  ISETP.GT.U32.AND P1, PT, R4, R201, PT ;  /* 0x000000c90400720c */ /* 0x000fe20003f24070 */
        /* <DEDUP_REMOVED lines=8> */
[--C-:B------:R-:W-:Y:S01]  /*4dc0*/  @!P3 IMAD.IADD R205, R205, 0x1, -R4.reuse ;  /* 0x00000001cdcdb824 */ /* 0x100fe200078e0a04 */
[C---:B------:R-:W-:Y:S01]  /*4dd0*/  ISETP.GT.U32.AND P0, PT, R4.reuse, R207, PT ;  /* 0x000000cf0400720c */ /* 0x040fe20003f04070 */
[----:B------:R-:W-:Y:S01]  /*4de0*/  @!P6 IMAD.IADD R203, R203, 0x1, -R4 ;  /* 0x00000001cbcbe824 */ /* 0x000fe200078e0a04 */
[----:B------:R-:W-:Y:S01]  /*4df0*/  IABS R211, R12 ;  /* 0x0000000c00d37213 */ /* 0x000fe20000000000 */
[----:B------:R-:W-:Y:S01]  /*4e00*/  IMAD.HI.U32 R8, R5, R209, RZ ;  /* 0x000000d105087227 */ /* 0x000fe200078e00ff */
[----:B------:R-:W-:-:S02]  /*4e10*/  ISETP.GT.U32.AND P3, PT, R4, R205, PT ;  /* 0x000000cd0400720c */ /* 0x000fc40003f64070 */
[----:B------:R-:W-:Y:S01]  /*4e20*/  ISETP.GT.U32.AND P6, PT, R4, R203, PT ;  /* 0x000000cb0400720c */ /* 0x000fe20003fc4070 */
[----:B------:R-:W-:Y:S01]  /*4e30*/  @!P1 IMAD.IADD R201, R201, 0x1, -R4 ;  /* 0x00000001c9c99824 */ /* 0x000fe200078e0a04 */
[----:B------:R-:W-:Y:S01]  /*4e40*/  ISETP.GE.AND P1, PT, R10, RZ, PT ;  /* 0x000000ff0a00720c */ /* 0x000fe20003f26270 */
[----:B------:R-:W-:Y:S01]  /*4e50*/  IMAD.MOV R10, RZ, RZ, -R8 ;  /* 0x000000ffff0a7224 */ /* 0x000fe200078e0a08 */
        /* <DEDUP_REMOVED lines=8> */
[----:B------:R-:W-:Y:S01]  /*4ee0*/  @!P0 IMAD.IADD R207, R207, 0x1, -R4 ;  /* 0x00000001cfcf8824 */ /* 0x000fe200078e0a04 */
[----:B------:R-:W-:Y:S01]  /*4ef0*/  LOP3.LUT R10, R7, 0xb0, RZ, 0xfc, !PT ;  /* 0x000000b0070a7812 */ /* 0x000fe200078efcff */
[----:B------:R-:W-:Y:S01]  /*4f00*/  IMAD.MOV R8, RZ, RZ, -R8 ;  /* 0x000000ffff087224 */ /* 0x000fe200078e0a08 */
[----:B------:R-:W-:Y:S01]  /*4f10*/  IABS R231, R14 ;  /* 0x0000000e00e77213 */ /* 0x000fe20000000000 */
[--C-:B------:R-:W-:Y:S01]  /*4f20*/  @!P3 IMAD.IADD R205, R205, 0x1, -R4.reuse ;  /* 0x00000001cdcdb824 */ /* 0x100fe200078e0a04 */
[C---:B------:R-:W-:Y:S01]  /*4f30*/  ISETP.GT.U32.AND P3, PT, R4.reuse, R209, PT ;  /* 0x000000d10400720c */ /* 0x040fe20003f64070 */
[----:B------:R-:W-:Y:S01]  /*4f40*/  @!P6 IMAD.IADD R203, R203, 0x1, -R4 ;  /* 0x00000001cbcbe824 */ /* 0x000fe200078e0a04 */
[C---:B------:R-:W-:Y:S01]  /*4f50*/  ISETP.GT.U32.AND P0, PT, R4.reuse, R207, PT ;  /* 0x000000cf0400720c */ /* 0x040fe20003f04070 */
[----:B------:R-:W-:Y:S01]  /*4f60*/  IMAD R211, R4, R8, R211 ;  /* 0x0000000804d37224 */ /* 0x000fe200078e02d3 */
[----:B------:R-:W-:Y:S01]  /*4f70*/  IABS R213, R10 ;  /* 0x0000000a00d57213 */ /* 0x000fe20000000000 */
[----:B------:R-:W-:Y:S01]  /*4f80*/  IMAD.HI.U32 R8, R5, R215, RZ ;  /* 0x000000d705087227 */ /* 0x000fe200078e00ff */
[----:B------:R-:W-:-:S03]  /*4f90*/  ISETP.GE.AND P6, PT, R11, RZ, PT ;  /* 0x000000ff0b00720c */ /* 0x000fc60003fc6270 */
[----:B------:R-:W-:Y:S01]  /*4fa0*/  @!P4 IMAD.MOV R203, RZ, RZ, -R203 ;  /* 0x000000ffffcbc224 */ /* 0x000fe200078e0acb */
[----:B------:R-:W-:Y:S01]  /*4fb0*/  ISETP.GT.U32.AND P4, PT, R4, R211, PT ;  /* 0x000000d30400720c */ /* 0x000fe20003f84070 */
[----:B------:R-:W-:Y:S02]  /*4fc0*/  IMAD.MOV R8, RZ, RZ, -R8 ;  /* 0x000000ffff087224 */ /* 0x000fe400078e0a08 */
[--C-:B------:R-:W-:Y:S02]  /*4fd0*/  @!P3 IMAD.IADD R209, R209, 0x1, -R4.reuse ;  /* 0x00000001d1d1b824 */ /* 0x100fe400078e0a04 */
[----:B------:R-:W-:Y:S01]  /*4fe0*/  @!P0 IMAD.IADD R207, R207, 0x1, -R4 ;  /* 0x00000001cfcf8824 */ /* 0x000fe200078e0a04 */
[----:B------:R-:W-:Y:S01]  /*4ff0*/  ISETP.GE.AND P0, PT, R10, RZ, PT ;  /* 0x000000ff0a00720c */ /* 0x000fe20003f06270 */
[C---:B------:R-:W-:Y:S01]  /*5000*/  IMAD R215, R4.reuse, R8, R215 ;  /* 0x0000000804d77224 */ /* 0x040fe200078e02d7 */
[C---:B------:R-:W-:Y:S01]  /*5010*/  ISETP.GT.U32.AND P3, PT, R4.reuse, R209, PT ;  /* 0x000000d10400720c */ /* 0x040fe20003f64070 */
[----:B------:R-:W-:Y:S01]  /*5020*/  @!P1 IMAD.MOV R207, RZ, RZ, -R207 ;  /* 0x000000ffffcf9224 */ /* 0x000fe200078e0acf */
[----:B------:R-:W-:Y:S01]  /*5030*/  LOP3.LUT R10, R7, 0xb2, RZ, 0xfc, !PT ;  /* 0x000000b2070a7812 */ /* 0x000fe200078efcff */
[----:B------:R-:W-:Y:S01]  /*5040*/  IMAD.HI.U32 R8, R5, R213, RZ ;  /* 0x000000d505087227 */ /* 0x000fe200078e00ff */
[----:B------:R-:W-:-:S02]  /*5050*/  ISETP.GT.U32.AND P1, PT, R4, R215, PT ;  /* 0x000000d70400720c */ /* 0x000fc40003f24070 */
[----:B------:R-:W-:Y:S01]  /*5060*/  IABS R217, R10 ;  /* 0x0000000a00d97213 */ /* 0x000fe20000000000 */
[----:B------:R-:W-:Y:S02]  /*5070*/  @!P4 IMAD.IADD R211, R211, 0x1, -R4 ;  /* 0x00000001d3d3c824 */ /* 0x000fe400078e0a04 */
[----:B------:R-:W-:Y:S02]  /*5080*/  IMAD.MOV R8, RZ, RZ, -R8 ;  /* 0x000000ffff087224 */ /* 0x000fe400078e0a08 */
[----:B------:R-:W-:Y:S01]  /*5090*/  @!P5 IMAD.MOV R201, RZ, RZ, -R201 ;  /* 0x000000ffffc9d224 */ /* 0x000fe200078e0ac9 */
[----:B------:R-:W-:Y:S01]  /*50a0*/  ISETP.GT.U32.AND P4, PT, R4, R211, PT ;  /* 0x000000d30400720c */ /* 0x000fe20003f84070 */
[--C-:B------:R-:W-:Y:S01]  /*50b0*/  @!P3 IMAD.IADD R209, R209, 0x1, -R4.reuse ;  /* 0x00000001d1d1b824 */ /* 0x100fe200078e0a04 */
[----:B------:R-:W-:Y:S01]  /*50c0*/  ISETP.GE.AND P5, PT, R12, RZ, PT ;  /* 0x000000ff0c00720c */ /* 0x000fe20003fa6270 */
[----:B------:R-:W-:Y:S01]  /*50d0*/  IMAD R213, R4, R8, R213 ;  /* 0x0000000804d57224 */ /* 0x000fe200078e02d5 */
[----:B------:R-:W-:Y:S01]  /*50e0*/  LOP3.LUT R12, R7, 0xb4, RZ, 0xfc, !PT ;  /* 0x000000b4070c7812 */ /* 0x000fe200078efcff */
[----:B------:R-:W-:Y:S01]  /*50f0*/  @!P1 IMAD.IADD R215, R215, 0x1, -R4 ;  /* 0x00000001d7d79824 */ /* 0x000fe200078e0a04 */
[----:B------:R-:W-:Y:S01]  /*5100*/  ISETP.GE.AND P3, PT, R10, RZ, PT ;  /* 0x000000ff0a00720c */ /* 0x000fe20003f66270 */
[----:B------:R-:W-:Y:S01]  /*5110*/  @!P6 IMAD.MOV R209, RZ, RZ, -R209 ;  /* 0x000000ffffd1e224 */ /* 0x000fe200078e0ad1 */
[----:B------:R-:W-:Y:S01]  /*5120*/  IABS R219, R12 ;  /* 0x0000000c00db7213 */ /* 0x000fe20000000000 */
[----:B------:R-:W-:Y:S01]  /*5130*/  IMAD.HI.U32 R8, R5, R217, RZ ;  /* 0x000000d905087227 */ /* 0x000fe200078e00ff */
[----:B------:R-:W-:-:S02]  /*5140*/  ISETP.GT.U32.AND P6, PT, R4, R215, PT ;  /* 0x000000d70400720c */ /* 0x000fc40003fc4070 */
[----:B------:R-:W-:Y:S01]  /*5150*/  ISETP.GE.AND P1, PT, R12, RZ, PT ;  /* 0x000000ff0c00720c */ /* 0x000fe20003f26270 */
[----:B------:R-:W-:Y:S01]  /*5160*/  @!P4 IMAD.IADD R211, R211, 0x1, -R4 ;  /* 0x00000001d3d3c824 */ /* 0x000fe200078e0a04 */
[C---:B------:R-:W-:Y:S01]  /*5170*/  ISETP.GT.U32.AND P4, PT, R4.reuse, R213, PT ;  /* 0x000000d50400720c */ /* 0x040fe20003f84070 */
[----:B------:R-:W-:Y:S02]  /*5180*/  IMAD.MOV R8, RZ, RZ, -R8 ;  /* 0x000000ffff087224 */ /* 0x000fe400078e0a08 */
[----:B------:R-:W-:Y:S02]  /*5190*/  @!P5 IMAD.MOV R211, RZ, RZ, -R211 ;  /* 0x000000ffffd3d224 */ /* 0x000fe400078e0ad3 */
[C---:B------:R-:W-:Y:S01]  /*51a0*/  IMAD R217, R4.reuse, R8, R217 ;  /* 0x0000000804d97224 */ /* 0x040fe200078e02d9 */
[----:B------:R-:W-:Y:S01]  /*51b0*/  LOP3.LUT R8, R7, 0xb8, RZ, 0xfc, !PT ;  /* 0x000000b807087812 */ /* 0x000fe200078efcff */
[----:B------:R-:W-:Y:S01]  /*51c0*/  @!P2 IMAD.MOV R205, RZ, RZ, -R205 ;  /* 0x000000ffffcda224 */ /* 0x000fe200078e0acd */
[----:B------:R-:W-:Y:S01]  /*51d0*/  ISETP.GE.AND P2, PT, R13, RZ, PT ;  /* 0x000000ff0d00720c */ /* 0x000fe20003f46270 */
[----:B------:R-:W-:Y:S01]  /*51e0*/  @!P6 IMAD.IADD R215, R215, 0x1, -R4 ;  /* 0x00000001d7d7e824 */ /* 0x000fe200078e0a04 */
[----:B------:R-:W-:Y:S01]  /*51f0*/  ISETP.GT.U32.AND P6, PT, R4, R217, PT ;  /* 0x000000d90400720c */ /* 0x000fe20003fc4070 */
[----:B------:R-:W-:Y:S01]  /*5200*/  IMAD.HI.U32 R10, R5, R219, RZ ;  /* 0x000000db050a7227 */ /* 0x000fe200078e00ff */
[----:B------:R-:W-:-:S02]  /*5210*/  LOP3.LUT R13, R7, 0xb6, RZ, 0xfc, !PT ;  /* 0x000000b6070d7812 */ /* 0x000fc400078efcff */
[----:B------:R-:W-:Y:S01]  /*5220*/  IABS R223, R8 ;  /* 0x0000000800df7213 */ /* 0x000fe20000000000 */
[----:B------:R-:W-:Y:S01]  /*5230*/  @!P4 IMAD.IADD R213, R213, 0x1, -R4 ;  /* 0x00000001d5d5c824 */ /* 0x000fe200078e0a04 */
[----:B------:R-:W-:Y:S01]  /*5240*/  IABS R221, R13 ;  /* 0x0000000d00dd7213 */ /* 0x000fe20000000000 */
[----:B------:R-:W-:Y:S01]  /*5250*/  IMAD.MOV R10, RZ, RZ, -R10 ;  /* 0x000000ffff0a7224 */ /* 0x000fe200078e0a0a */
[----:B------:R-:W-:Y:S01]  /*5260*/  ISETP.GE.AND P4, PT, R13, RZ, PT ;  /* 0x000000ff0d00720c */ /* 0x000fe20003f86270 */
[----:B------:R-:W-:Y:S01]  /*5270*/  IMAD.HI.U32 R12, R5, R231, RZ ;  /* 0x000000e7050c7227 */ /* 0x000fe200078e00ff */
[----:B------:R-:W-:Y:S02]  /*5280*/  ISETP.GT.U32.AND P5, PT, R4, R213, PT ;  /* 0x000000d50400720c */ /* 0x000fe40003fa4070 */
[----:B------:R-:W-:Y:S01]  /*5290*/  LOP3.LUT R13, R7, 0xbc, RZ, 0xfc, !PT ;  /* 0x000000bc070d7812 */ /* 0x000fe200078efcff */
[----:B------:R-:W-:Y:S02]  /*52a0*/  @!P6 IMAD.IADD R217, R217, 0x1, -R4 ;  /* 0x00000001d9d9e824 */ /* 0x000fe400078e0a04 */
[----:B------:R-:W-:Y:S01]  /*52b0*/  IMAD.HI.U32 R11, R5, R221, RZ ;  /* 0x000000dd050b7227 */ /* 0x000fe200078e00ff */
[----:B------:R-:W-:-:S02]  /*52c0*/  IABS R227, R13 ;  /* 0x0000000d00e37213 */ /* 0x000fc40000000000 */
[C---:B------:R-:W-:Y:S01]  /*52d0*/  ISETP.GT.U32.AND P6, PT, R4.reuse, R217, PT ;  /* 0x000000d90400720c */ /* 0x040fe20003fc4070 */
[----:B------:R-:W-:Y:S01]  /*52e0*/  IMAD R219, R4, R10, R219 ;  /* 0x0000000a04db7224 */ /* 0x000fe200078e02db */
[----:B------:R-:W-:Y:S01]  /*52f0*/  LOP3.LUT R10, R7, 0xba, RZ, 0xfc, !PT ;  /* 0x000000ba070a7812 */ /* 0x000fe200078efcff */
[----:B------:R-:W-:Y:S02]  /*5300*/  IMAD.MOV R11, RZ, RZ, -R11 ;  /* 0x000000ffff0b7224 */ /* 0x000fe400078e0a0b */
[----:B------:R-:W-:Y:S01]  /*5310*/  @!P5 IMAD.IADD R213, R213, 0x1, -R4 ;  /* 0x00000001d5d5d824 */ /* 0x000fe200078e0a04 */
[----:B------:R-:W-:Y:S01]  /*5320*/  IABS R225, R10 ;  /* 0x0000000a00e17213 */ /* 0x000fe20000000000 */
[----:B------:R-:W-:Y:S01]  /*5330*/  @!P2 IMAD.MOV R215, RZ, RZ, -R215 ;  /* 0x000000ffffd7a224 */ /* 0x000fe200078e0ad7 */
[----:B------:R-:W-:Y:S01]  /*5340*/  ISETP.GE.AND P2, PT, R8, RZ, PT ;  /* 0x000000ff0800720c */ /* 0x000fe20003f46270 */
[----:B------:R-:W-:Y:S01]  /*5350*/  @!P0 IMAD.MOV R213, RZ, RZ, -R213 ;  /* 0x000000ffffd58224 */ /* 0x000fe200078e0ad5 */
[----:B------:R-:W-:Y:S01]  /*5360*/  ISETP.GT.U32.AND P0, PT, R4, R219, PT ;  /* 0x000000db0400720c */ /* 0x000fe20003f04070 */
[----:B------:R-:W-:Y:S01]  /*5370*/  IMAD.HI.U32 R8, R5, R223, RZ ;  /* 0x000000df05087227 */ /* 0x000fe200078e00ff */
[----:B------:R-:W-:-:S03]  /*5380*/  ISETP.GE.AND P5, PT, R10, RZ, PT ;  /* 0x000000ff0a00720c */ /* 0x000fc60003fa6270 */
[C---:B------:R-:W-:Y:S02]  /*5390*/  IMAD R221, R4.reuse, R11, R221 ;  /* 0x0000000b04dd7224 */ /* 0x040fe400078e02dd */
[----:B------:R-:W-:Y:S02]  /*53a0*/  IMAD.MOV R8, RZ, RZ, -R8 ;  /* 0x000000ffff087224 */ /* 0x000fe400078e0a08 */
[--C-:B------:R-:W-:Y:S01]  /*53b0*/  @!P6 IMAD.IADD R217, R217, 0x1, -R4.reuse ;  /* 0x00000001d9d9e824 */ /* 0x100fe200078e0a04 */
[C---:B------:R-:W-:Y:S01]  /*53c0*/  ISETP.GT.U32.AND P6, PT, R4.reuse, R221, PT ;  /* 0x000000dd0400720c */ /* 0x040fe20003fc4070 */
[C---:B------:R-:W-:Y:S02]  /*53d0*/  IMAD R223, R4.reuse, R8, R223 ;  /* 0x0000000804df7224 */ /* 0x040fe400078e02df */
[----:B------:R-:W-:Y:S02]  /*53e0*/  @!P0 IMAD.IADD R219, R219, 0x1, -R4 ;  /* 0x00000001dbdb8824 */ /* 0x000fe400078e0a04 */
[----:B------:R-:W-:Y:S01]  /*53f0*/  IMAD.HI.U32 R11, R5, R227, RZ ;  /* 0x000000e3050b7227 */ /* 0x000fe200078e00ff */
[----:B------:R-:W-:-:S03]  /*5400*/  ISETP.GT.U32.AND P0, PT, R4, R223, PT ;  /* 0x000000df0400720c */ /* 0x000fc60003f04070 */
[----:B------:R-:W-:Y:S02]  /*5410*/  @!P3 IMAD.MOV R217, RZ, RZ, -R217 ;  /* 0x000000ffffd9b224 */ /* 0x000fe400078e0ad9 */
[----:B------:R-:W-:Y:S02]  /*5420*/  IMAD.MOV R11, RZ, RZ, -R11 ;  /* 0x000000ffff0b7224 */ /* 0x000fe400078e0a0b */
[----:B------:R-:W-:Y:S01]  /*5430*/  @!P6 IMAD.IADD R221, R221, 0x1, -R4 ;  /* 0x00000001dddde824 */ /* 0x000fe200078e0a04 */
[C---:B------:R-:W-:Y:S01]  /*5440*/  ISETP.GT.U32.AND P6, PT, R4.reuse, R219, PT ;  /* 0x000000db0400720c */ /* 0x040fe20003fc4070 */
[----:B------:R-:W-:Y:S02]  /*5450*/  IMAD.MOV R12, RZ, RZ, -R12 ;  /* 0x000000ffff0c7224 */ /* 0x000fe400078e0a0c */
[----:B------:R-:W-:Y:S01]  /*5460*/  IMAD.HI.U32 R8, R5, R229, RZ ;  /* 0x000000e505087227 */ /* 0x000fe200078e00ff */
[----:B------:R-:W-:-:S03]  /*5470*/  ISETP.GT.U32.AND P3, PT, R4, R221, PT ;  /* 0x000000dd0400720c */ /* 0x000fc60003f64070 */
[--C-:B------:R-:W-:Y:S02]  /*5480*/  @!P0 IMAD.IADD R223, R223, 0x1, -R4.reuse ;  /* 0x00000001dfdf8824 */ /* 0x100fe400078e0a04 */
[C---:B------:R-:W-:Y:S02]  /*5490*/  IMAD R227, R4.reuse, R11, R227 ;  /* 0x0000000b04e37224 */ /* 0x040fe400078e02e3 */
[C---:B------:R-:W-:Y:S01]  /*54a0*/  IMAD R231, R4.reuse, R12, R231 ;  /* 0x0000000c04e77224 */ /* 0x040fe200078e02e7 */
[C---:B------:R-:W-:Y:S01]  /*54b0*/  ISETP.GT.U32.AND P0, PT, R4.reuse, R223, PT ;  /* 0x000000df0400720c */ /* 0x040fe20003f04070 */
[----:B------:R-:W-:Y:S01]  /*54c0*/  @!P6 IMAD.IADD R219, R219, 0x1, -R4 ;  /* 0x00000001dbdbe824 */ /* 0x000fe200078e0a04 */
[----:B------:R-:W-:Y:S01]  /*54d0*/  LOP3.LUT R12, R7, 0xc2, RZ, 0xfc, !PT ;  /* 0x000000c2070c7812 */ /* 0x000fe200078efcff */
[----:B------:R-:W-:Y:S02]  /*54e0*/  IMAD.MOV R8, RZ, RZ, -R8 ;  /* 0x000000ffff087224 */ /* 0x000fe400078e0a08 */
[----:B------:R-:W-:Y:S01]  /*54f0*/  @!P1 IMAD.MOV R219, RZ, RZ, -R219 ;  /* 0x000000ffffdb9224 */ /* 0x000fe200078e0adb */
[C---:B------:R-:W-:Y:S01]  /*5500*/  ISETP.GT.U32.AND P1, PT, R4.reuse, R227, PT ;  /* 0x000000e30400720c */ /* 0x040fe20003f24070 */
[C---:B------:R-:W-:Y:S01]  /*5510*/  IMAD R229, R4.reuse, R8, R229 ;  /* 0x0000000804e57224 */ /* 0x040fe200078e02e5 */
[----:B------:R-:W-:Y:S01]  /*5520*/  IABS R235, R12 ;  /* 0x0000000c00eb7213 */ /* 0x000fe20000000000 */
[----:B------:R-:W-:Y:S01]  /*5530*/  @!P3 IMAD.IADD R221, R221, 0x1, -R4 ;  /* 0x00000001ddddb824 */ /* 0x000fe200078e0a04 */
[----:B------:R-:W-:Y:S01]  /*5540*/  ISETP.GT.U32.AND P3, PT, R4, R231, PT ;  /* 0x000000e70400720c */ /* 0x000fe20003f64070 */
[----:B------:R-:W-:-:S04]  /*5550*/  IMAD.HI.U32 R10, R5, R225, RZ ;  /* 0x000000e1050a7227 */ /* 0x000fc800078e00ff */
[----:B------:R-:W-:Y:S01]  /*5560*/  @!P0 IMAD.IADD R223, R223, 0x1, -R4 ;  /* 0x00000001dfdf8824 */ /* 0x000fe200078e0a04 */
[C---:B------:R-:W-:Y:S01]  /*5570*/  ISETP.GT.U32.AND P0, PT, R4.reuse, R229, PT ;  /* 0x000000e50400720c */ /* 0x040fe20003f04070 */
[----:B------:R-:W-:Y:S02]  /*5580*/  IMAD.MOV R10, RZ, RZ, -R10 ;  /* 0x000000ffff0a7224 */ /* 0x000fe400078e0a0a */
[----:B------:R-:W-:Y:S02]  /*5590*/  @!P1 IMAD.IADD R227, R227, 0x1, -R4 ;  /* 0x00000001e3e39824 */ /* 0x000fe400078e0a04 */
[----:B------:R-:W-:Y:S02]  /*55a0*/  IMAD R225, R4, R10, R225 ;  /* 0x0000000a04e17224 */ /* 0x000fe400078e02e1 */
[----:B------:R-:W-:-:S03]  /*55b0*/  IMAD.HI.U32 R11, R5, R237, RZ ;  /* 0x000000ed050b7227 */ /* 0x000fc600078e00ff */
[C---:B------:R-:W-:Y:S01]  /*55c0*/  ISETP.GT.U32.AND P6, PT, R4.reuse, R225, PT ;  /* 0x000000e10400720c */ /* 0x040fe20003fc4070 */
[----:B------:R-:W-:Y:S01]  /*55d0*/  @!P3 IMAD.IADD R231, R231, 0x1, -R4 ;  /* 0x00000001e7e7b824 */ /* 0x000fe200078e0a04 */
[----:B------:R-:W-:Y:S01]  /*55e0*/  ISETP.GT.U32.AND P3, PT, R4, R227, PT ;  /* 0x000000e30400720c */ /* 0x000fe20003f64070 */
[----:B------:R-:W-:-:S04]  /*55f0*/  IMAD.HI.U32 R8, R5, R235, RZ ;  /* 0x000000eb05087227 */ /* 0x000fc800078e00ff */
[----:B------:R-:W-:Y:S02]  /*5600*/  IMAD.MOV R11, RZ, RZ, -R11 ;  /* 0x000000ffff0b7224 */ /* 0x000fe400078e0a0b */
[----:B------:R-:W-:Y:S01]  /*5610*/  @!P0 IMAD.IADD R229, R229, 0x1, -R4 ;  /* 0x00000001e5e58824 */ /* 0x000fe200078e0a04 */
[C---:B------:R-:W-:Y:S01]  /*5620*/  ISETP.GT.U32.AND P0, PT, R4.reuse, R231, PT ;  /* 0x000000e70400720c */ /* 0x040fe20003f04070 */
[----:B------:R-:W-:Y:S02]  /*5630*/  IMAD.MOV R8, RZ, RZ, -R8 ;  /* 0x000000ffff087224 */ /* 0x000fe400078e0a08 */
[C---:B------:R-:W-:Y:S01]  /*5640*/  IMAD R237, R4.reuse, R11, R237 ;  /* 0x0000000b04ed7224 */ /* 0x040fe200078e02ed */
[----:B------:R-:W-:Y:S01]  /*5650*/  LOP3.LUT R11, R7, 0xc8, RZ, 0xfc, !PT ;  /* 0x000000c8070b7812 */ /* 0x000fe200078efcff */
[C---:B------:R-:W-:Y:S02]  /*5660*/  IMAD R235, R4.reuse, R8, R235 ;  /* 0x0000000804eb7224 */ /* 0x040fe400078e02eb */
[--C-:B------:R-:W-:Y:S01]  /*5670*/  @!P6 IMAD.IADD R225, R225, 0x1, -R4.reuse ;  /* 0x00000001e1e1e824 */ /* 0x100fe200078e0a04 */
[----:B------:R-:W-:Y:S01]  /*5680*/  IABS R239, R11 ;  /* 0x0000000b00ef7213 */ /* 0x000fe20000000000 */
[----:B------:R-:W-:Y:S01]  /*5690*/  @!P2 IMAD.MOV R223, RZ, RZ, -R223 ;  /* 0x000000ffffdfa224 */ /* 0x000fe200078e0adf */
[C---:B------:R-:W-:Y:S01]  /*56a0*/  ISETP.GT.U32.AND P2, PT, R4.reuse, R235, PT ;  /* 0x000000eb0400720c */ /* 0x040fe20003f44070 */
[----:B------:R-:W-:Y:S01]  /*56b0*/  @!P4 IMAD.MOV R221, RZ, RZ, -R221 ;  /* 0x000000ffffddc224 */ /* 0x000fe200078e0add */
[----:B------:R-:W-:Y:S01]  /*56c0*/  ISETP.GT.U32.AND P4, PT, R4, R229, PT ;  /* 0x000000e50400720c */ /* 0x000fe20003f84070 */
[----:B------:R-:W-:Y:S01]  /*56d0*/  @!P3 IMAD.IADD R227, R227, 0x1, -R4 ;  /* 0x00000001e3e3b824 */ /* 0x000fe200078e0a04 */
[----:B------:R-:W-:Y:S01]  /*56e0*/  ISETP.GE.AND P3, PT, R14, RZ, PT ;  /* 0x000000ff0e00720c */ /* 0x000fe20003f66270 */
[----:B------:R-:W-:Y:S01]  /*56f0*/  IMAD.HI.U32 R8, R5, R239, RZ ;  /* 0x000000ef05087227 */ /* 0x000fe200078e00ff */
[----:B------:R-:W-:-:S02]  /*5700*/  ISETP.GT.U32.AND P1, PT, R4, R225, PT ;  /* 0x000000e10400720c */ /* 0x000fc40003f24070 */
[----:B------:R-:W-:Y:S01]  /*5710*/  ISETP.GE.AND P6, PT, R13, RZ, PT ;  /* 0x000000ff0d00720c */ /* 0x000fe20003fc6270 */
[----:B------:R-:W-:Y:S01]  /*5720*/  @!P0 IMAD.IADD R231, R231, 0x1, -R4 ;  /* 0x00000001e7e78824 */ /* 0x000fe200078e0a04 */
[C---:B------:R-:W-:Y:S01]  /*5730*/  ISETP.GT.U32.AND P0, PT, R4.reuse, R237, PT ;  /* 0x000000ed0400720c */ /* 0x040fe20003f04070 */
[----:B------:R-:W-:Y:S01]  /*5740*/  IMAD.HI.U32 R10, R5, R233, RZ ;  /* 0x000000e9050a7227 */ /* 0x000fe200078e00ff */
[C---:B------:R-:W-:Y:S02]  /*5750*/  LOP3.LUT R13, R7.reuse, 0xca, RZ, 0xfc, !PT ;  /* 0x000000ca070d7812 */ /* 0x040fe400078efcff */
[C---:B------:R-:W-:Y:S01]  /*5760*/  LOP3.LUT R14, R7.reuse, 0xd6, RZ, 0xfc, !PT ;  /* 0x000000d6070e7812 */ /* 0x040fe200078efcff */
[----:B------:R-:W-:Y:S01]  /*5770*/  IMAD.MOV R8, RZ, RZ, -R8 ;  /* 0x000000ffff087224 */ /* 0x000fe200078e0a08 */
[----:B------:R-:W-:Y:S01]  /*5780*/  IABS R241, R13 ;  /* 0x0000000d00f17213 */ /* 0x000fe20000000000 */
[----:B------:R-:W-:Y:S01]  /*5790*/  IMAD.MOV R10, RZ, RZ, -R10 ;  /* 0x000000ffff0a7224 */ /* 0x000fe200078e0a0a */
[----:B------:R-:W-:Y:S01]  /*57a0*/  IABS R238, R14 ;  /* 0x0000000e00ee7213 */ /* 0x000fe20000000000 */
[C---:B------:R-:W-:Y:S01]  /*57b0*/  IMAD R239, R4.reuse, R8, R239 ;  /* 0x0000000804ef7224 */ /* 0x040fe200078e02ef */
[----:B------:R-:W-:Y:S01]  /*57c0*/  LOP3.LUT R8, R7, 0xcc, RZ, 0xfc, !PT ;  /* 0x000000cc07087812 */ /* 0x000fe200078efcff */
[----:B------:R-:W-:-:S02]  /*57d0*/  IMAD R233, R4, R10, R233 ;  /* 0x0000000a04e97224 */ /* 0x000fc400078e02e9 */
[--C-:B------:R-:W-:Y:S01]  /*57e0*/  @!P2 IMAD.IADD R235, R235, 0x1, -R4.reuse ;  /* 0x00000001ebeba824 */ /* 0x100fe200078e0a04 */
[----:B------:R-:W-:Y:S01]  /*57f0*/  IABS R245, R8 ;  /* 0x0000000800f57213 */ /* 0x000fe20000000000 */
[--C-:B------:R-:W-:Y:S01]  /*5800*/  @!P4 IMAD.IADD R229, R229, 0x1, -R4.reuse ;  /* 0x00000001e5e5c824 */ /* 0x100fe200078e0a04 */
[----:B------:R-:W-:Y:S01]  /*5810*/  ISETP.GE.AND P4, PT, R15, RZ, PT ;  /* 0x000000ff0f00720c */ /* 0x000fe20003f86270 */
[----:B------:R-:W-:Y:S01]  /*5820*/  @!P3 IMAD.MOV R231, RZ, RZ, -R231 ;  /* 0x000000ffffe7b224 */ /* 0x000fe200078e0ae7 */
[C---:B------:R-:W-:Y:S01]  /*5830*/  ISETP.GT.U32.AND P3, PT, R4.reuse, R239, PT ;  /* 0x000000ef0400720c */ /* 0x040fe20003f64070 */
[--C-:B------:R-:W-:Y:S01]  /*5840*/  @!P1 IMAD.IADD R225, R225, 0x1, -R4.reuse ;  /* 0x00000001e1e19824 */ /* 0x100fe200078e0a04 */
[C---:B------:R-:W-:Y:S01]  /*5850*/  ISETP.GT.U32.AND P1, PT, R4.reuse, R233, PT ;  /* 0x000000e90400720c */ /* 0x040fe20003f24070 */
[----:B------:R-:W-:Y:S01]  /*5860*/  @!P0 IMAD.IADD R237, R237, 0x1, -R4 ;  /* 0x00000001eded8824 */ /* 0x000fe200078e0a04 */
[----:B------:R-:W-:Y:S01]  /*5870*/  ISETP.GT.U32.AND P0, PT, R4, R235, PT ;  /* 0x000000eb0400720c */ /* 0x000fe20003f04070 */
[----:B------:R-:W-:Y:S01]  /*5880*/  IMAD.HI.U32 R10, R5, R241, RZ ;  /* 0x000000f1050a7227 */ /* 0x000fe200078e00ff */
[----:B------:R-:W-:-:S02]  /*5890*/  ISETP.GE.AND P2, PT, R12, RZ, PT ;  /* 0x000000ff0c00720c */ /* 0x000fc40003f46270 */
[C---:B------:R-:W-:Y:S01]  /*58a0*/  LOP3.LUT R12, R7.reuse, 0xd4, RZ, 0xfc, !PT ;  /* 0x000000d4070c7812 */ /* 0x040fe200078efcff */
[----:B------:R-:W-:Y:S01]  /*58b0*/  IMAD.MOV R10, RZ, RZ, -R10 ;  /* 0x000000ffff0a7224 */ /* 0x000fe200078e0a0a */
[----:B------:R-:W-:Y:S01]  /*58c0*/  LOP3.LUT R15, R7, 0xd8, RZ, 0xfc, !PT ;  /* 0x000000d8070f7812 */ /* 0x000fe200078efcff */
[----:B------:R-:W-:Y:S01]  /*58d0*/  @!P5 IMAD.MOV R225, RZ, RZ, -R225 ;  /* 0x000000ffffe1d224 */ /* 0x000fe200078e0ae1 */
[C---:B------:R-:W-:Y:S01]  /*58e0*/  ISETP.GT.U32.AND P5, PT, R4.reuse, R237, PT ;  /* 0x000000ed0400720c */ /* 0x040fe20003fa4070 */
[----:B------:R-:W-:Y:S01]  /*58f0*/  IMAD R241, R4, R10, R241 ;  /* 0x0000000a04f17224 */ /* 0x000fe200078e02f1 */
[----:B------:R-:W-:Y:S01]  /*5900*/  @!P3 IADD3 R239, PT, PT, R239, -R4, RZ ;  /* 0x80000004efefb210 */ /* 0x000fe20007ffe0ff */
[----:B------:R-:W-:Y:S01]  /*5910*/  @!P4 IMAD.MOV R229, RZ, RZ, -R229 ;  /* 0x000000ffffe5c224 */ /* 0x000fe200078e0ae5 */
[----:B------:R-:W-:Y:S01]  /*5920*/  ISETP.GE.AND P4, PT, R17, RZ, PT ;  /* 0x000000ff1100720c */ /* 0x000fe20003f86270 */
[----:B------:R-:W-:Y:S01]  /*5930*/  @!P1 IMAD.IADD R233, R233, 0x1, -R4 ;  /* 0x00000001e9e99824 */ /* 0x000fe200078e0a04 */
[----:B------:R-:W-:Y:S01]  /*5940*/  ISETP.GE.AND P3, PT, R8, RZ, PT ;  /* 0x000000ff0800720c */ /* 0x000fe20003f66270 */
[----:B------:R-:W-:Y:S01]  /*5950*/  IMAD.HI.U32 R8, R5, R245, RZ ;  /* 0x000000f505087227 */ /* 0x000fe200078e00ff */
[----:B------:R-:W-:-:S02]  /*5960*/  LOP3.LUT R10, R7, 0xce, RZ, 0xfc, !PT ;  /* 0x000000ce070a7812 */ /* 0x000fc400078efcff */
[----:B------:R-:W-:Y:S01]  /*5970*/  ISETP.GE.AND P1, PT, R16, RZ, PT ;  /* 0x000000ff1000720c */ /* 0x000fe20003f26270 */
[----:B------:R-:W-:Y:S01]  /*5980*/  @!P0 IMAD.IADD R235, R235, 0x1, -R4 ;  /* 0x00000001ebeb8824 */ /* 0x000fe200078e0a04 */
[C---:B------:R-:W-:Y:S01]  /*5990*/  ISETP.GT.U32.AND P0, PT, R4.reuse, R241, PT ;  /* 0x000000f10400720c */ /* 0x040fe20003f04070 */
[----:B------:R-:W-:Y:S01]  /*59a0*/  IMAD.MOV R8, RZ, RZ, -R8 ;  /* 0x000000ffff087224 */ /* 0x000fe200078e0a08 */
[----:B------:R-:W-:Y:S01]  /*59b0*/  IABS R247, R10 ;  /* 0x0000000a00f77213 */ /* 0x000fe20000000000 */
[----:B------:R-:W-:Y:S01]  /*59c0*/  @!P6 IMAD.MOV R227, RZ, RZ, -R227 ;  /* 0x000000ffffe3e224 */ /* 0x000fe200078e0ae3 */
[C---:B------:R-:W-:Y:S01]  /*59d0*/  ISETP.GT.U32.AND P6, PT, R4.reuse, R233, PT ;  /* 0x000000e90400720c */ /* 0x040fe20003fc4070 */
[--C-:B------:R-:W-:Y:S01]  /*59e0*/  @!P5 IMAD.IADD R237, R237, 0x1, -R4.reuse ;  /* 0x00000001ededd824 */ /* 0x100fe200078e0a04 */
[----:B------:R-:W-:Y:S01]  /*59f0*/  ISETP.GE.AND P5, PT, R13, RZ, PT ;  /* 0x000000ff0d00720c */ /* 0x000fe20003fa6270 */
[C---:B------:R-:W-:Y:S01]  /*5a00*/  IMAD R245, R4.reuse, R8, R245 ;  /* 0x0000000804f57224 */ /* 0x040fe200078e02f5 */
[----:B------:R-:W-:Y:S01]  /*5a10*/  LOP3.LUT R16, R7, 0xda, RZ, 0xfc, !PT ;  /* 0x000000da07107812 */ /* 0x000fe200078efcff */
[----:B------:R-:W-:Y:S01]  /*5a20*/  @!P4 IMAD.MOV R237, RZ, RZ, -R237 ;  /* 0x000000ffffedc224 */ /* 0x000fe200078e0aed */
[----:B------:R-:W-:Y:S01]  /*5a30*/  IABS R17, R22 ;  /* 0x0000001600117213 */ /* 0x000fe20000000000 */
[----:B------:R-:W-:Y:S01]  /*5a40*/  @!P2 IMAD.MOV R235, RZ, RZ, -R235 ;  /* 0x000000ffffeba224 */ /* 0x000fe200078e0aeb */
[C---:B------:R-:W-:Y:S01]  /*5a50*/  ISETP.GT.U32.AND P4, PT, R4.reuse, R245, PT ;  /* 0x000000f50400720c */ /* 0x040fe20003f84070 */
[----:B------:R-:W-:Y:S01]  /*5a60*/  @!P0 IMAD.IADD R241, R241, 0x1, -R4 ;  /* 0x00000001f1f18824 */ /* 0x000fe200078e0a04 */
[----:B------:R-:W-:Y:S01]  /*5a70*/  ISETP.GT.U32.AND P0, PT, R4, R239, PT ;  /* 0x000000ef0400720c */ /* 0x000fe20003f04070 */
[----:B------:R-:W-:Y:S01]  /*5a80*/  IMAD.HI.U32 R8, R5, R247, RZ ;  /* 0x000000f705087227 */ /* 0x000fe200078e00ff */
[----:B------:R-:W-:-:S02]  /*5a90*/  ISETP.GE.AND P2, PT, R10, RZ, PT ;  /* 0x000000ff0a00720c */ /* 0x000fc40003f46270 */
[----:B------:R-:W-:Y:S01]  /*5aa0*/  LOP3.LUT R10, R7, 0xd0, RZ, 0xfc, !PT ;  /* 0x000000d0070a7812 */ /* 0x000fe200078efcff */
[----:B------:R-:W-:Y:S01]  /*5ab0*/  @!P6 IMAD.IADD R233, R233, 0x1, -R4 ;  /* 0x00000001e9e9e824 */ /* 0x000fe200078e0a04 */
[----:B------:R-:W-:Y:S01]  /*5ac0*/  ISETP.GE.AND P6, PT, R11, RZ, PT ;  /* 0x000000ff0b00720c */ /* 0x000fe20003fc6270 */
[----:B------:R-:W-:Y:S01]  /*5ad0*/  IMAD.MOV R8, RZ, RZ, -R8 ;  /* 0x000000ffff087224 */ /* 0x000fe200078e0a08 */
[----:B------:R-:W-:Y:S01]  /*5ae0*/  IABS R249, R10 ;  /* 0x0000000a00f97213 */ /* 0x000fe20000000000 */
[----:B------:R-:W-:Y:S01]  /*5af0*/  @!P1 IMAD.MOV R233, RZ, RZ, -R233 ;  /* 0x000000ffffe99224 */ /* 0x000fe200078e0ae9 */
[----:B------:R-:W-:Y:S01]  /*5b00*/  ISETP.GT.U32.AND P1, PT, R4, R241, PT ;  /* 0x000000f10400720c */ /* 0x000fe20003f24070 */
[--C-:B------:R-:W-:Y:S01]  /*5b10*/  @!P4 IMAD.IADD R245, R245, 0x1, -R4.reuse ;  /* 0x00000001f5f5c824 */ /* 0x100fe200078e0a04 */
[----:B------:R-:W-:Y:S01]  /*5b20*/  LOP3.LUT R11, R7, 0xd2, RZ, 0xfc, !PT ;  /* 0x000000d2070b7812 */ /* 0x000fe200078efcff */
[----:B------:R-:W-:Y:S01]  /*5b30*/  @!P0 IMAD.IADD R239, R239, 0x1, -R4 ;  /* 0x00000001efef8824 */ /* 0x000fe200078e0a04 */
[----:B------:R-:W-:Y:S01]  /*5b40*/  ISETP.GE.AND P0, PT, R10, RZ, PT ;  /* 0x000000ff0a00720c */ /* 0x000fe20003f06270 */
[C---:B------:R-:W-:Y:S01]  /*5b50*/  IMAD R247, R4.reuse, R8, R247 ;  /* 0x0000000804f77224 */ /* 0x040fe200078e02f7 */
[----:B------:R-:W-:Y:S01]  /*5b60*/  ISETP.GT.U32.AND P4, PT, R4, R245, PT ;  /* 0x000000f50400720c */ /* 0x000fe20003f84070 */
[----:B------:R-:W-:Y:S01]  /*5b70*/  IMAD.HI.U32 R8, R5, R249, RZ ;  /* 0x000000f905087227 */ /* 0x000fe200078e00ff */
[----:B------:R-:W-:-:S02]  /*5b80*/  IABS R251, R11 ;  /* 0x0000000b00fb7213 */ /* 0x000fc40000000000 */
[----:B------:R-:W-:Y:S01]  /*5b90*/  IABS R236, R16 ;  /* 0x0000001000ec7213 */ /* 0x000fe20000000000 */
[----:B------:R-:W-:Y:S01]  /*5ba0*/  @!P6 IMAD.MOV R239, RZ, RZ, -R239 ;  /* 0x000000ffffefe224 */ /* 0x000fe200078e0aef */
[C---:B------:R-:W-:Y:S01]  /*5bb0*/  ISETP.GT.U32.AND P6, PT, R4.reuse, R247, PT ;  /* 0x000000f70400720c */ /* 0x040fe20003fc4070 */
[----:B------:R-:W-:Y:S02]  /*5bc0*/  IMAD.MOV R8, RZ, RZ, -R8 ;  /* 0x000000ffff087224 */ /* 0x000fe400078e0a08 */
[--C-:B------:R-:W-:Y:S01]  /*5bd0*/  @!P1 IMAD.IADD R241, R241, 0x1, -R4.reuse ;  /* 0x00000001f1f19824 */ /* 0x100fe200078e0a04 */
[----:B------:R-:W-:Y:S01]  /*5be0*/  ISETP.GE.AND P1, PT, R11, RZ, PT ;  /* 0x000000ff0b00720c */ /* 0x000fe20003f26270 */
[C---:B------:R-:W-:Y:S01]  /*5bf0*/  IMAD R249, R4.reuse, R8, R249 ;  /* 0x0000000804f97224 */ /* 0x040fe200078e02f9 */
[----:B------:R-:W-:Y:S01]  /*5c00*/  IABS R11, R12 ;  /* 0x0000000c000b7213 */ /* 0x000fe20000000000 */
[----:B------:R-:W-:Y:S02]  /*5c10*/  @!P4 IMAD.IADD R245, R245, 0x1, -R4 ;  /* 0x00000001f5f5c824 */ /* 0x000fe400078e0a04 */
[----:B------:R-:W-:Y:S01]  /*5c20*/  IMAD.HI.U32 R10, R5, R251, RZ ;  /* 0x000000fb050a7227 */ /* 0x000fe200078e00ff */
[----:B------:R-:W-:-:S03]  /*5c30*/  ISETP.GT.U32.AND P4, PT, R4, R249, PT ;  /* 0x000000f90400720c */ /* 0x000fc60003f84070 */
[----:B------:R-:W-:Y:S02]  /*5c40*/  @!P6 IMAD.IADD R247, R247, 0x1, -R4 ;  /* 0x00000001f7f7e824 */ /* 0x000fe400078e0a04 */
[----:B------:R-:W-:-:S03]  /*5c50*/  IMAD.HI.U32 R8, R5, R11, RZ ;  /* 0x0000000b05087227 */ /* 0x000fc600078e00ff */
[C---:B------:R-:W-:Y:S01]  /*5c60*/  ISETP.GT.U32.AND P6, PT, R4.reuse, R247, PT ;  /* 0x000000f70400720c */ /* 0x040fe20003fc4070 */
[----:B------:R-:W-:Y:S02]  /*5c70*/  IMAD.MOV R10, RZ, RZ, -R10 ;  /* 0x000000ffff0a7224 */ /* 0x000fe400078e0a0a */
[----:B------:R-:W-:Y:S02]  /*5c80*/  IMAD.MOV R8, RZ, RZ, -R8 ;  /* 0x000000ffff087224 */ /* 0x000fe400078e0a08 */
[----:B------:R-:W-:Y:S02]  /*5c90*/  IMAD R251, R4, R10, R251 ;  /* 0x0000000a04fb7224 */ /* 0x000fe400078e02fb */
[----:B------:R-:W-:Y:S02]  /*5ca0*/  @!P4 IMAD.IADD R249, R249, 0x1, -R4 ;  /* 0x00000001f9f9c824 */ /* 0x000fe400078e0a04 */
[----:B------:R-:W-:Y:S01]  /*5cb0*/  @!P5 IMAD.MOV R241, RZ, RZ, -R241 ;  /* 0x000000fffff1d224 */ /* 0x000fe200078e0af1 */
[----:B------:R-:W-:Y:S01]  /*5cc0*/  ISETP.GE.AND P5, PT, R12, RZ, PT ;  /* 0x000000ff0c00720c */ /* 0x000fe20003fa6270 */
[C---:B------:R-:W-:Y:S01]  /*5cd0*/  IMAD R8, R4.reuse, R8, R11 ;  /* 0x0000000804087224 */ /* 0x040fe200078e020b */
[----:B------:R-:W-:Y:S01]  /*5ce0*/  IABS R12, R15 ;  /* 0x0000000f000c7213 */ /* 0x000fe20000000000 */
[----:B------:R-:W-:Y:S01]  /*5cf0*/  @!P3 IMAD.MOV R245, RZ, RZ, -R245 ;  /* 0x000000fffff5b224 */ /* 0x000fe200078e0af5 */
[C---:B------:R-:W-:Y:S01]  /*5d00*/  ISETP.GT.U32.AND P3, PT, R4.reuse, R251, PT ;  /* 0x000000fb0400720c */ /* 0x040fe20003f64070 */
[----:B------:R-:W-:Y:S01]  /*5d10*/  IMAD.HI.U32 R10, R5, R238, RZ ;  /* 0x000000ee050a7227 */ /* 0x000fe200078e00ff */
[----:B------:R-:W-:-:S03]  /*5d20*/  ISETP.GT.U32.AND P4, PT, R4, R249, PT ;  /* 0x000000f90400720c */ /* 0x000fc60003f84070 */
[----:B------:R-:W-:Y:S01]  /*5d30*/  @!P6 IMAD.IADD R247, R247, 0x1, -R4 ;  /* 0x00000001f7f7e824 */ /* 0x000fe200078e0a04 */
[----:B------:R-:W-:Y:S01]  /*5d40*/  ISETP.GT.U32.AND P6, PT, R4, R8, PT ;  /* 0x000000080400720c */ /* 0x000fe20003fc4070 */
[----:B------:R-:W-:Y:S02]  /*5d50*/  IMAD.MOV R11, RZ, RZ, -R10 ;  /* 0x000000ffff0b7224 */ /* 0x000fe400078e0a0a */
[----:B------:R-:W-:-:S04]  /*5d60*/  IMAD.HI.U32 R10, R5, R12, RZ ;  /* 0x0000000c050a7227 */ /* 0x000fc800078e00ff */
[----:B------:R-:W-:Y:S02]  /*5d70*/  IMAD.MOV R13, RZ, RZ, -R10 ;  /* 0x000000ffff0d7224 */ /* 0x000fe400078e0a0a */
[--C-:B------:R-:W-:Y:S02]  /*5d80*/  @!P3 IMAD.IADD R251, R251, 0x1, -R4.reuse ;  /* 0x00000001fbfbb824 */ /* 0x100fe400078e0a04 */
[----:B------:R-:W-:Y:S01]  /*5d90*/  @!P4 IMAD.IADD R249, R249, 0x1, -R4 ;  /* 0x00000001f9f9c824 */ /* 0x000fe200078e0a04 */
[----:B------:R-:W-:Y:S01]  /*5da0*/  ISETP.GE.AND P4, PT, R14, RZ, PT ;  /* 0x000000ff0e00720c */ /* 0x000fe20003f86270 */
[C---:B------:R-:W-:Y:S01]  /*5db0*/  IMAD R10, R4.reuse, R13, R12 ;  /* 0x0000000d040a7224 */ /* 0x040fe200078e020c */
[----:B------:R-:W-:Y:S01]  /*5dc0*/  ISETP.GT.U32.AND P3, PT, R4, R251, PT ;  /* 0x000000fb0400720c */ /* 0x000fe20003f64070 */
[----:B------:R-:W-:Y:S01]  /*5dd0*/  @!P6 IMAD.IADD R8, R8, 0x1, -R4 ;  /* 0x000000010808e824 */ /* 0x000fe200078e0a04 */
[----:B------:R-:W-:Y:S01]  /*5de0*/  LOP3.LUT R14, R7, 0xde, RZ, 0xfc, !PT ;  /* 0x000000de070e7812 */ /* 0x000fe200078efcff */
[----:B------:R-:W-:Y:S01]  /*5df0*/  @!P0 IMAD.MOV R249, RZ, RZ, -R249 ;  /* 0x000000fffff98224 */ /* 0x000fe200078e0af9 */
[C---:B------:R-:W-:Y:S01]  /*5e00*/  ISETP.GT.U32.AND P0, PT, R4.reuse, R10, PT ;  /* 0x0000000a0400720c */ /* 0x040fe20003f04070 */
[C---:B------:R-:W-:Y:S01]  /*5e10*/  IMAD R238, R4.reuse, R11, R238 ;  /* 0x0000000b04ee7224 */ /* 0x040fe200078e02ee */
[----:B------:R-:W-:Y:S01]  /*5e20*/  ISETP.GT.U32.AND P6, PT, R4, R8, PT ;  /* 0x000000080400720c */ /* 0x000fe20003fc4070 */
[----:B------:R-:W-:Y:S01]  /*5e30*/  IMAD.HI.U32 R11, R5, R236, RZ ;  /* 0x000000ec050b7227 */ /* 0x000fe200078e00ff */
[----:B------:R-:W-:-:S02]  /*5e40*/  IABS R243, R14 ;  /* 0x0000000e00f37213 */ /* 0x000fc40000000000 */
[----:B------:R-:W-:Y:S01]  /*5e50*/  LOP3.LUT R13, R7, 0xdc, RZ, 0xfc, !PT ;  /* 0x000000dc070d7812 */ /* 0x000fe200078efcff */
[----:B------:R-:W-:Y:S01]  /*5e60*/  @!P2 IMAD.MOV R247, RZ, RZ, -R247 ;  /* 0x000000fffff7a224 */ /* 0x000fe200078e0af7 */
[C---:B------:R-:W-:Y:S01]  /*5e70*/  ISETP.GT.U32.AND P2, PT, R4.reuse, R238, PT ;  /* 0x000000ee0400720c */ /* 0x040fe20003f44070 */
[----:B------:R-:W-:Y:S01]  /*5e80*/  IMAD.MOV R11, RZ, RZ, -R11 ;  /* 0x000000ffff0b7224 */ /* 0x000fe200078e0a0b */
[----:B------:R-:W-:Y:S01]  /*5e90*/  IABS R35, R13 ;  /* 0x0000000d00237213 */ /* 0x000fe20000000000 */
[----:B------:R-:W-:Y:S01]  /*5ea0*/  @!P3 IMAD.IADD R251, R251, 0x1, -R4 ;  /* 0x00000001fbfbb824 */ /* 0x000fe200078e0a04 */
[----:B------:R-:W-:Y:S01]  /*5eb0*/  ISETP.GE.AND P3, PT, R15, RZ, PT ;  /* 0x000000ff0f00720c */ /* 0x000fe20003f66270 */
[----:B------:R-:W-:Y:S01]  /*5ec0*/  IMAD R236, R4, R11, R236 ;  /* 0x0000000b04ec7224 */ /* 0x000fe200078e02ec */
[----:B------:R-:W-:Y:S01]  /*5ed0*/  IABS R15, R24 ;  /* 0x00000018000f7213 */ /* 0x000fe20000000000 */
[--C-:B------:R-:W-:Y:S01]  /*5ee0*/  @!P0 IMAD.IADD R10, R10, 0x1, -R4.reuse ;  /* 0x000000010a0a8824 */ /* 0x100fe200078e0a04 */
[----:B------:R-:W-:Y:S01]  /*5ef0*/  ISETP.GE.AND P0, PT, R16, RZ, PT ;  /* 0x000000ff1000720c */ /* 0x000fe20003f06270 */
[--C-:B------:R-:W-:Y:S01]  /*5f00*/  @!P6 IMAD.IADD R8, R8, 0x1, -R4.reuse ;  /* 0x000000010808e824 */ /* 0x100fe200078e0a04 */
[C---:B------:R-:W-:Y:S01]  /*5f10*/  ISETP.GT.U32.AND P6, PT, R4.reuse, R236, PT ;  /* 0x000000ec0400720c */ /* 0x040fe20003fc4070 */
[----:B------:R-:W-:Y:S01]  /*5f20*/  @!P1 IMAD.MOV R251, RZ, RZ, -R251 ;  /* 0x000000fffffb9224 */ /* 0x000fe200078e0afb */
[----:B------:R-:W-:Y:S01]  /*5f30*/  ISETP.GT.U32.AND P1, PT, R4, R10, PT ;  /* 0x0000000a0400720c */ /* 0x000fe20003f24070 */
[----:B------:R-:W-:Y:S01]  /*5f40*/  @!P2 IMAD.IADD R238, R238, 0x1, -R4 ;  /* 0x00000001eeeea824 */ /* 0x000fe200078e0a04 */
[----:B------:R-:W-:Y:S01]  /*5f50*/  IABS R16, R30 ;  /* 0x0000001e00107213 */ /* 0x000fe20000000000 */
[----:B------:R-:W-:-:S03]  /*5f60*/  IMAD.HI.U32 R12, R5, R243, RZ ;  /* 0x000000f3050c7227 */ /* 0x000fc600078e00ff */
[----:B------:R-:W-:Y:S01]  /*5f70*/  ISETP.GT.U32.AND P2, PT, R4, R238, PT ;  /* 0x000000ee0400720c */ /* 0x000fe20003f44070 */
[----:B------:R-:W-:Y:S02]  /*5f80*/  IMAD.MOV R12, RZ, RZ, -R12 ;  /* 0x000000ffff0c7224 */ /* 0x000fe400078e0a0c */
[----:B------:R-:W-:-:S04]  /*5f90*/  IMAD.HI.U32 R11, R5, R35, RZ ;  /* 0x00000023050b7227 */ /* 0x000fc800078e00ff */
[--C-:B------:R-:W-:Y:S02]  /*5fa0*/  @!P6 IMAD.IADD R236, R236, 0x1, -R4.reuse ;  /* 0x00000001ecece824 */ /* 0x100fe400078e0a04 */
[----:B------:R-:W-:Y:S01]  /*5fb0*/  IMAD R243, R4, R12, R243 ;  /* 0x0000000c04f37224 */ /* 0x000fe200078e02f3 */
[----:B------:R-:W-:Y:S01]  /*5fc0*/  LOP3.LUT R12, R7, 0xe4, RZ, 0xfc, !PT ;  /* 0x000000e4070c7812 */ /* 0x000fe200078efcff */
[----:B------:R-:W-:Y:S01]  /*5fd0*/  @!P1 IMAD.IADD R10, R10, 0x1, -R4 ;  /* 0x000000010a0a9824 */ /* 0x000fe200078e0a04 */
[C---:B------:R-:W-:Y:S01]  /*5fe0*/  ISETP.GT.U32.AND P6, PT, R4.reuse, R236, PT ;  /* 0x000000ec0400720c */ /* 0x040fe20003fc4070 */
[----:B------:R-:W-:Y:S01]  /*5ff0*/  IMAD.MOV R11, RZ, RZ, -R11 ;  /* 0x000000ffff0b7224 */ /* 0x000fe200078e0a0b */
[----:B------:R-:W-:Y:S01]  /*6000*/  IABS R27, R12 ;  /* 0x0000000c001b7213 */ /* 0x000fe20000000000 */
[----:B------:R-:W-:Y:S01]  /*6010*/  @!P3 IMAD.MOV R10, RZ, RZ, -R10 ;  /* 0x000000ffff0ab224 */ /* 0x000fe200078e0a0a */
[----:B------:R-:W-:Y:S01]  /*6020*/  ISETP.GT.U32.AND P3, PT, R4, R243, PT ;  /* 0x000000f30400720c */ /* 0x000fe20003f64070 */
[----:B------:R-:W-:Y:S01]  /*6030*/  @!P2 IMAD.IADD R238, R238, 0x1, -R4 ;  /* 0x00000001eeeea824 */ /* 0x000fe200078e0a04 */
[----:B------:R-:W-:Y:S01]  /*6040*/  ISETP.GE.AND P2, PT, R13, RZ, PT ;  /* 0x000000ff0d00720c */ /* 0x000fe20003f46270 */
[----:B------:R-:W-:Y:S01]  /*6050*/  IMAD R35, R4, R11, R35 ;  /* 0x0000000b04237224 */ /* 0x000fe200078e0223 */
[C---:B------:R-:W-:Y:S01]  /*6060*/  LOP3.LUT R11, R7.reuse, 0xe0, RZ, 0xfc, !PT ;  /* 0x000000e0070b7812 */ /* 0x040fe200078efcff */
[----:B------:R-:W-:Y:S01]  /*6070*/  @!P4 IMAD.MOV R238, RZ, RZ, -R238 ;  /* 0x000000ffffeec224 */ /* 0x000fe200078e0aee */
[----:B------:R-:W-:Y:S01]  /*6080*/  LOP3.LUT R13, R7, 0xe6, RZ, 0xfc, !PT ;  /* 0x000000e6070d7812 */ /* 0x000fe200078efcff */
[----:B------:R-:W-:Y:S01]  /*6090*/  @!P5 IMAD.MOV R8, RZ, RZ, -R8 ;  /* 0x000000ffff08d224 */ /* 0x000fe200078e0a08 */
[----:B------:R-:W-:Y:S01]  /*60a0*/  ISETP.GE.AND P4, PT, R11, RZ, PT ;  /* 0x000000ff0b00720c */ /* 0x000fe20003f86270 */
[----:B------:R-:W-:Y:S01]  /*60b0*/  @!P6 IMAD.IADD R236, R236, 0x1, -R4 ;  /* 0x00000001ecece824 */ /* 0x000fe200078e0a04 */
[----:B------:R-:W-:-:S02]  /*60c0*/  IABS R33, R11 ;  /* 0x0000000b00217213 */ /* 0x000fc40000000000 */
[----:B------:R-:W-:Y:S01]  /*60d0*/  LOP3.LUT R11, R7, 0xe2, RZ, 0xfc, !PT ;  /* 0x000000e2070b7812 */ /* 0x000fe200078efcff */
[----:B------:R-:W-:Y:S01]  /*60e0*/  @!P3 IMAD.IADD R243, R243, 0x1, -R4 ;  /* 0x00000001f3f3b824 */ /* 0x000fe200078e0a04 */
[----:B------:R-:W-:Y:S01]  /*60f0*/  ISETP.GE.AND P5, PT, R14, RZ, PT ;  /* 0x000000ff0e00720c */ /* 0x000fe20003fa6270 */
[----:B------:R-:W-:Y:S01]  /*6100*/  @!P0 IMAD.MOV R236, RZ, RZ, -R236 ;  /* 0x000000ffffec8224 */ /* 0x000fe200078e0aec */
[----:B------:R-:W-:Y:S02]  /*6110*/  ISETP.GE.AND P6, PT, R11, RZ, PT ;  /* 0x000000ff0b00720c */ /* 0x000fe40003fc6270 */
[----:B------:R-:W-:Y:S01]  /*6120*/  IABS R31, R11 ;  /* 0x0000000b001f7213 */ /* 0x000fe20000000000 */
[C---:B------:R-:W-:Y:S01]  /*6130*/  IMAD.HI.U32 R11, R5.reuse, R33, RZ ;  /* 0x00000021050b7227 */ /* 0x040fe200078e00ff */
[----:B------:R-:W-:Y:S02]  /*6140*/  ISETP.GT.U32.AND P3, PT, R4, R243, PT ;  /* 0x000000f30400720c */ /* 0x000fe40003f64070 */
[----:B------:R-:W-:Y:S01]  /*6150*/  ISETP.GE.AND P0, PT, R12, RZ, PT ;  /* 0x000000ff0c00720c */ /* 0x000fe20003f06270 */
[----:B------:R-:W-:Y:S01]  /*6160*/  IMAD.MOV R11, RZ, RZ, -R11 ;  /* 0x000000ffff0b7224 */ /* 0x000fe200078e0a0b */
[----:B------:R-:W-:Y:S01]  /*6170*/  ISETP.GT.U32.AND P1, PT, R4, R35, PT ;  /* 0x000000230400720c */ /* 0x000fe20003f24070 */
[----:B------:R-:W-:Y:S01]  /*6180*/  IMAD.HI.U32 R12, R5, R27, RZ ;  /* 0x0000001b050c7227 */ /* 0x000fe200078e00ff */
[----:B------:R-:W-:-:S03]  /*6190*/  IABS R29, R13 ;  /* 0x0000000d001d7213 */ /* 0x000fc60000000000 */
[----:B------:R-:W-:Y:S02]  /*61a0*/  IMAD R33, R4, R11, R33 ;  /* 0x0000000b04217224 */ /* 0x000fe400078e0221 */
[----:B------:R-:W-:-:S04]  /*61b0*/  IMAD.HI.U32 R11, R5, R31, RZ ;  /* 0x0000001f050b7227 */ /* 0x000fc800078e00ff */
[----:B------:R-:W-:Y:S02]  /*61c0*/  IMAD.MOV R11, RZ, RZ, -R11 ;  /* 0x000000ffff0b7224 */ /* 0x000fe400078e0a0b */
[----:B------:R-:W-:Y:S01]  /*61d0*/  @!P3 IMAD.IADD R243, R243, 0x1, -R4 ;  /* 0x00000001f3f3b824 */ /* 0x000fe200078e0a04 */
[----:B------:R-:W-:Y:S01]  /*61e0*/  ISETP.GE.AND P3, PT, R13, RZ, PT ;  /* 0x000000ff0d00720c */ /* 0x000fe20003f66270 */
[C---:B------:R-:W-:Y:S01]  /*61f0*/  IMAD R31, R4.reuse, R11, R31 ;  /* 0x0000000b041f7224 */ /* 0x040fe200078e021f */
[----:B------:R-:W-:Y:S01]  /*6200*/  IABS R13, R28 ;  /* 0x0000001c000d7213 */ /* 0x000fe20000000000 */
[----:B------:R-:W-:Y:S02]  /*6210*/  @!P5 IMAD.MOV R243, RZ, RZ, -R243 ;  /* 0x000000fffff3d224 */ /* 0x000fe400078e0af3 */
[----:B------:R-:W-:Y:S01]  /*6220*/  IMAD.MOV R12, RZ, RZ, -R12 ;  /* 0x000000ffff0c7224 */ /* 0x000fe200078e0a0c */
[----:B------:R-:W-:Y:S01]  /*6230*/  ISETP.GT.U32.AND P5, PT, R4, R31, PT ;  /* 0x0000001f0400720c */ /* 0x000fe20003fa4070 */
[----:B------:R-:W-:-:S02]  /*6240*/  @!P1 IMAD.IADD R35, R35, 0x1, -R4 ;  /* 0x0000000123239824 */ /* 0x000fc400078e0a04 */
[C---:B------:R-:W-:Y:S01]  /*6250*/  IMAD R27, R4.reuse, R12, R27 ;  /* 0x0000000c041b7224 */ /* 0x040fe200078e021b */
[----:B------:R-:W-:Y:S01]  /*6260*/  LOP3.LUT R12, R7, 0xe8, RZ, 0xfc, !PT ;  /* 0x000000e8070c7812 */ /* 0x000fe200078efcff */
[----:B------:R-:W-:Y:S01]  /*6270*/  IMAD.HI.U32 R11, R5, R29, RZ ;  /* 0x0000001d050b7227 */ /* 0x000fe200078e00ff */
[----:B------:R-:W-:Y:S02]  /*6280*/  ISETP.GT.U32.AND P1, PT, R4, R35, PT ;  /* 0x000000230400720c */ /* 0x000fe40003f24070 */
[----:B------:R-:W-:Y:S01]  /*6290*/  IABS R25, R12 ;  /* 0x0000000c00197213 */ /* 0x000fe20000000000 */
[----:B------:R-:W-:-:S04]  /*62a0*/  IMAD.MOV R11, RZ, RZ, -R11 ;  /* 0x000000ffff0b7224 */ /* 0x000fc800078e0a0b */
[----:B------:R-:W-:Y:S02]  /*62b0*/  @!P5 IMAD.IADD R31, R31, 0x1, -R4 ;  /* 0x000000011f1fd824 */ /* 0x000fe400078e0a04 */
[C---:B------:R-:W-:Y:S02]  /*62c0*/  IMAD R29, R4.reuse, R11, R29 ;  /* 0x0000000b041d7224 */ /* 0x040fe400078e021d */
[----:B------:R-:W-:Y:S01]  /*62d0*/  IMAD.HI.U32 R11, R5, R25, RZ ;  /* 0x00000019050b7227 */ /* 0x000fe200078e00ff */
[----:B------:R-:W-:-:S03]  /*62e0*/  ISETP.GT.U32.AND P5, PT, R4, R31, PT ;  /* 0x0000001f0400720c */ /* 0x000fc60003fa4070 */
[----:B------:R-:W-:Y:S01]  /*62f0*/  @!P1 IMAD.IADD R35, R35, 0x1, -R4 ;  /* 0x0000000123239824 */ /* 0x000fe200078e0a04 */
[C---:B------:R-:W-:Y:S01]  /*6300*/  ISETP.GT.U32.AND P1, PT, R4.reuse, R33, PT ;  /* 0x000000210400720c */ /* 0x040fe20003f24070 */
[----:B------:R-:W-:Y:S02]  /*6310*/  IMAD.MOV R11, RZ, RZ, -R11 ;  /* 0x000000ffff0b7224 */ /* 0x000fe400078e0a0b */
[----:B------:R-:W-:Y:S02]  /*6320*/  @!P2 IMAD.MOV R35, RZ, RZ, -R35 ;  /* 0x000000ffff23a224 */ /* 0x000fe400078e0a23 */
[----:B------:R-:W-:-:S04]  /*6330*/  IMAD R25, R4, R11, R25 ;  /* 0x0000000b04197224 */ /* 0x000fc800078e0219 */
[----:B------:R-:W-:Y:S01]  /*6340*/  @!P5 IMAD.IADD R31, R31, 0x1, -R4 ;  /* 0x000000011f1fd824 */ /* 0x000fe200078e0a04 */
[----:B------:R-:W-:-:S03]  /*6350*/  ISETP.GT.U32.AND P5, PT, R4, R27, PT ;  /* 0x0000001b0400720c */ /* 0x000fc60003fa4070 */
[----:B------:R-:W-:Y:S01]  /*6360*/  @!P1 IMAD.IADD R33, R33, 0x1, -R4 ;  /* 0x0000000121219824 */ /* 0x000fe200078e0a04 */
[----:B------:R-:W-:Y:S01]  /*6370*/  ISETP.GE.AND P1, PT, R12, RZ, PT ;  /* 0x000000ff0c00720c */ /* 0x000fe20003f26270 */
[----:B------:R-:W-:Y:S01]  /*6380*/  @!P6 IMAD.MOV R31, RZ, RZ, -R31 ;  /* 0x000000ffff1fe224 */ /* 0x000fe200078e0a1f */
[----:B------:R-:W-:Y:S02]  /*6390*/  LOP3.LUT R12, R7, 0xea, RZ, 0xfc, !PT ;  /* 0x000000ea070c7812 */ /* 0x000fe400078efcff */
[----:B------:R-:W-:Y:S02]  /*63a0*/  ISETP.GT.U32.AND P2, PT, R4, R33, PT ;  /* 0x000000210400720c */ /* 0x000fe40003f44070 */
[----:B------:R-:W-:-:S03]  /*63b0*/  IABS R23, R12 ;  /* 0x0000000c00177213 */ /* 0x000fc60000000000 */
[----:B------:R-:W-:Y:S02]  /*63c0*/  @!P5 IMAD.IADD R27, R27, 0x1, -R4 ;  /* 0x000000011b1bd824 */ /* 0x000fe400078e0a04 */
[----:B------:R-:W-:-:S03]  /*63d0*/  IMAD.HI.U32 R11, R5, R23, RZ ;  /* 0x00000017050b7227 */ /* 0x000fc600078e00ff */
[----:B------:R-:W-:Y:S01]  /*63e0*/  ISETP.GT.U32.AND P5, PT, R4, R27, PT ;  /* 0x0000001b0400720c */ /* 0x000fe20003fa4070 */
[----:B------:R-:W-:Y:S02]  /*63f0*/  IMAD.MOV R11, RZ, RZ, -R11 ;  /* 0x000000ffff0b7224 */ /* 0x000fe400078e0a0b */
[----:B------:R-:W-:Y:S01]  /*6400*/  @!P2 IMAD.IADD R33, R33, 0x1, -R4 ;  /* 0x000000012121a824 */ /* 0x000fe200078e0a04 */
[----:B------:R-:W-:Y:S01]  /*6410*/  ISETP.GE.AND P2, PT, R12, RZ, PT ;  /* 0x000000ff0c00720c */ /* 0x000fe20003f46270 */
[----:B------:R-:W-:-:S04]  /*6420*/  IMAD.HI.U32 R12, R5, R21, RZ ;  /* 0x00000015050c7227 */ /* 0x000fc800078e00ff */
[C---:B------:R-:W-:Y:S02]  /*6430*/  IMAD R23, R4.reuse, R11, R23 ;  /* 0x0000000b04177224 */ /* 0x040fe400078e0217 */
[----:B------:R-:W-:Y:S02]  /*6440*/  @!P4 IMAD.MOV R33, RZ, RZ, -R33 ;  /* 0x000000ffff21c224 */ /* 0x000fe400078e0a21 */
[----:B------:R-:W-:Y:S01]  /*6450*/  @!P5 IMAD.IADD R27, R27, 0x1, -R4 ;  /* 0x000000011b1bd824 */ /* 0x000fe200078e0a04 */
[C---:B------:R-:W-:Y:S01]  /*6460*/  ISETP.GT.U32.AND P5, PT, R4.reuse, R29, PT ;  /* 0x0000001d0400720c */ /* 0x040fe20003fa4070 */
[----:B------:R-:W-:Y:S01]  /*6470*/  IMAD.HI.U32 R11, R5, R17, RZ ;  /* 0x00000011050b7227 */ /* 0x000fe200078e00ff */
[----:B------:R-:W-:-:S03]  /*6480*/  ISETP.GT.U32.AND P6, PT, R4, R23, PT ;  /* 0x000000170400720c */ /* 0x000fc60003fc4070 */
[----:B------:R-:W-:Y:S02]  /*6490*/  IMAD.MOV R12, RZ, RZ, -R12 ;  /* 0x000000ffff0c7224 */ /* 0x000fe400078e0a0c */
[----:B------:R-:W-:Y:S02]  /*64a0*/  IMAD.MOV R11, RZ, RZ, -R11 ;  /* 0x000000ffff0b7224 */ /* 0x000fe400078e0a0b */
[----:B------:R-:W-:Y:S02]  /*64b0*/  IMAD R21, R4, R12, R21 ;  /* 0x0000000c04157224 */ /* 0x000fe400078e0215 */
[----:B------:R-:W-:-:S04]  /*64c0*/  IMAD.HI.U32 R12, R5, R15, RZ ;  /* 0x0000000f050c7227 */ /* 0x000fc800078e00ff */
[----:B------:R-:W-:Y:S01]  /*64d0*/  @!P5 IMAD.IADD R29, R29, 0x1, -R4 ;  /* 0x000000011d1dd824 */ /* 0x000fe200078e0a04 */
[C---:B------:R-:W-:Y:S01]  /*64e0*/  ISETP.GT.U32.AND P5, PT, R4.reuse, R25, PT ;  /* 0x000000190400720c */ /* 0x040fe20003fa4070 */
[C---:B------:R-:W-:Y:S02]  /*64f0*/  IMAD R17, R4.reuse, R11, R17 ;  /* 0x0000000b04117224 */ /* 0x040fe400078e0211 */
[----:B------:R-:W-:Y:S01]  /*6500*/  IMAD.HI.U32 R11, R5, R19, RZ ;  /* 0x00000013050b7227 */ /* 0x000fe200078e00ff */
[----:B------:R-:W-:-:S03]  /*6510*/  ISETP.GT.U32.AND P4, PT, R4, R29, PT ;  /* 0x0000001d0400720c */ /* 0x000fc60003f84070 */
[----:B------:R-:W-:Y:S01]  /*6520*/  @!P0 IMAD.MOV R27, RZ, RZ, -R27 ;  /* 0x000000ffff1b8224 */ /* 0x000fe200078e0a1b */
[C---:B------:R-:W-:Y:S01]  /*6530*/  ISETP.GT.U32.AND P0, PT, R4.reuse, R21, PT ;  /* 0x000000150400720c */ /* 0x040fe20003f04070 */
[----:B------:R-:W-:Y:S02]  /*6540*/  IMAD.MOV R12, RZ, RZ, -R12 ;  /* 0x000000ffff0c7224 */ /* 0x000fe400078e0a0c */
[----:B------:R-:W-:Y:S02]  /*6550*/  IMAD.MOV R11, RZ, RZ, -R11 ;  /* 0x000000ffff0b7224 */ /* 0x000fe400078e0a0b */
[--C-:B------:R-:W-:Y:S02]  /*6560*/  @!P5 IMAD.IADD R25, R25, 0x1, -R4.reuse ;  /* 0x000000011919d824 */ /* 0x100fe400078e0a04 */
[C---:B------:R-:W-:Y:S02]  /*6570*/  IMAD R15, R4.reuse, R12, R15 ;  /* 0x0000000c040f7224 */ /* 0x040fe400078e020f */
[----:B------:R-:W-:Y:S01]  /*6580*/  @!P4 IMAD.IADD R29, R29, 0x1, -R4 ;  /* 0x000000011d1dc824 */ /* 0x000fe200078e0a04 */
[C---:B------:R-:W-:Y:S01]  /*6590*/  ISETP.GT.U32.AND P5, PT, R4.reuse, R25, PT ;  /* 0x000000190400720c */ /* 0x040fe20003fa4070 */
[C---:B------:R-:W-:Y:S01]  /*65a0*/  IMAD R19, R4.reuse, R11, R19 ;  /* 0x0000000b04137224 */ /* 0x040fe200078e0213 */
[----:B------:R-:W-:Y:S01]  /*65b0*/  ISETP.GT.U32.AND P4, PT, R4, R17, PT ;  /* 0x000000110400720c */ /* 0x000fe20003f84070 */
[----:B------:R-:W-:-:S04]  /*65c0*/  IMAD.HI.U32 R11, R5, R13, RZ ;  /* 0x0000000d050b7227 */ /* 0x000fc800078e00ff */
[----:B------:R-:W-:-:S04]  /*65d0*/  IMAD.HI.U32 R12, R5, R18, RZ ;  /* 0x00000012050c7227 */ /* 0x000fc800078e00ff */
[--C-:B------:R-:W-:Y:S01]  /*65e0*/  @!P6 IMAD.IADD R23, R23, 0x1, -R4.reuse ;  /* 0x000000011717e824 */ /* 0x100fe200078e0a04 */
[C---:B------:R-:W-:Y:S01]  /*65f0*/  ISETP.GT.U32.AND P6, PT, R4.reuse, R19, PT ;  /* 0x000000130400720c */ /* 0x040fe20003fc4070 */
[----:B------:R-:W-:Y:S01]  /*6600*/  @!P5 IMAD.IADD R25, R25, 0x1, -R4 ;  /* 0x000000011919d824 */ /* 0x000fe200078e0a04 */
[----:B------:R-:W-:Y:S01]  /*6610*/  ISETP.GT.U32.AND P5, PT, R4, R15, PT ;  /* 0x0000000f0400720c */ /* 0x000fe20003fa4070 */
[----:B------:R-:W-:Y:S02]  /*6620*/  IMAD.MOV R14, RZ, RZ, -R11 ;  /* 0x000000ffff0e7224 */ /* 0x000fe400078e0a0b */
[----:B------:R-:W-:-:S04]  /*6630*/  IMAD.HI.U32 R11, R5, R16, RZ ;  /* 0x00000010050b7227 */ /* 0x000fc800078e00ff */
[----:B------:R-:W-:Y:S02]  /*6640*/  IMAD.MOV R12, RZ, RZ, -R12 ;  /* 0x000000ffff0c7224 */ /* 0x000fe400078e0a0c */
[----:B------:R-:W-:Y:S01]  /*6650*/  @!P0 IMAD.IADD R21, R21, 0x1, -R4 ;  /* 0x0000000115158824 */ /* 0x000fe200078e0a04 */
[C---:B------:R-:W-:Y:S01]  /*6660*/  ISETP.GT.U32.AND P0, PT, R4.reuse, R23, PT ;  /* 0x000000170400720c */ /* 0x040fe20003f04070 */
[----:B------:R-:W-:Y:S02]  /*6670*/  IMAD.MOV R11, RZ, RZ, -R11 ;  /* 0x000000ffff0b7224 */ /* 0x000fe400078e0a0b */
[C---:B------:R-:W-:Y:S01]  /*6680*/  IMAD R12, R4.reuse, R12, R18 ;  /* 0x0000000c040c7224 */ /* 0x040fe200078e0212 */
[----:B------:R-:W-:Y:S01]  /*6690*/  LOP3.LUT R18, R7, 0xfc, RZ, 0xfc, !PT ;  /* 0x000000fc07127812 */ /* 0x000fe200078efcff */
[----:B------:R-:W-:Y:S01]  /*66a0*/  @!P4 IMAD.IADD R17, R17, 0x1, -R4 ;  /* 0x000000011111c824 */ /* 0x000fe200078e0a04 */
[C---:B------:R-:W-:Y:S01]  /*66b0*/  ISETP.GT.U32.AND P4, PT, R4.reuse, R21, PT ;  /* 0x000000150400720c */ /* 0x040fe20003f84070 */
[C---:B------:R-:W-:Y:S01]  /*66c0*/  IMAD R13, R4.reuse, R14, R13 ;  /* 0x0000000e040d7224 */ /* 0x040fe200078e020d */
[----:B------:R-:W-:Y:S01]  /*66d0*/  IABS R14, R34 ;  /* 0x00000022000e7213 */ /* 0x000fe20000000000 */
[C---:B------:R-:W-:Y:S01]  /*66e0*/  IMAD R11, R4.reuse, R11, R16 ;  /* 0x0000000b040b7224 */ /* 0x040fe200078e0210 */
[----:B------:R-:W-:Y:S01]  /*66f0*/  IABS R16, R18 ;  /* 0x0000001200107213 */ /* 0x000fe20000000000 */
[----:B------:R-:W-:Y:S01]  /*6700*/  @!P5 IMAD.IADD R15, R15, 0x1, -R4 ;  /* 0x000000010f0fd824 */ /* 0x000fe200078e0a04 */
[----:B------:R-:W-:Y:S01]  /*6710*/  ISETP.GT.U32.AND P5, PT, R4, R17, PT ;  /* 0x000000110400720c */ /* 0x000fe20003fa4070 */
[----:B------:R-:W-:-:S04]  /*6720*/  IMAD.HI.U32 R7, R5, R14, RZ ;  /* 0x0000000e05077227 */ /* 0x000fc800078e00ff */
[----:B------:R-:W-:-:S04]  /*6730*/  IMAD.HI.U32 R5, R5, R16, RZ ;  /* 0x0000001005057227 */ /* 0x000fc800078e00ff */
[--C-:B------:R-:W-:Y:S01]  /*6740*/  @!P6 IMAD.IADD R19, R19, 0x1, -R4.reuse ;  /* 0x000000011313e824 */ /* 0x100fe200078e0a04 */
[C---:B------:R-:W-:Y:S01]  /*6750*/  ISETP.GT.U32.AND P6, PT, R4.reuse, R15, PT ;  /* 0x0000000f0400720c */ /* 0x040fe20003fc4070 */
[--C-:B------:R-:W-:Y:S01]  /*6760*/  @!P0 IMAD.IADD R23, R23, 0x1, -R4.reuse ;  /* 0x0000000117178824 */ /* 0x100fe200078e0a04 */
[C---:B------:R-:W-:Y:S01]  /*6770*/  ISETP.GT.U32.AND P0, PT, R4.reuse, R13, PT ;  /* 0x0000000d0400720c */ /* 0x040fe20003f04070 */
[----:B------:R-:W-:Y:S01]  /*6780*/  @!P3 IMAD.MOV R29, RZ, RZ, -R29 ;  /* 0x000000ffff1db224 */ /* 0x000fe200078e0a1d */
[----:B------:R-:W-:Y:S01]  /*6790*/  IADD3 R5, PT, PT, -R5, RZ, RZ ;  /* 0x000000ff05057210 */ /* 0x000fe20007ffe1ff */
[----:B------:R-:W-:Y:S01]  /*67a0*/  @!P4 IMAD.IADD R21, R21, 0x1, -R4 ;  /* 0x000000011515c824 */ /* 0x000fe200078e0a04 */
[C---:B------:R-:W-:Y:S01]  /*67b0*/  ISETP.GT.U32.AND P3, PT, R4.reuse, R19, PT ;  /* 0x000000130400720c */ /* 0x040fe20003f64070 */
[----:B------:R-:W-:Y:S01]  /*67c0*/  IMAD.MOV R7, RZ, RZ, -R7 ;  /* 0x000000ffff077224 */ /* 0x000fe200078e0a07 */
[C---:B------:R-:W-:Y:S01]  /*67d0*/  ISETP.GT.U32.AND P4, PT, R4.reuse, R11, PT ;  /* 0x0000000b0400720c */ /* 0x040fe20003f84070 */
[----:B------:R-:W-:-:S02]  /*67e0*/  IMAD R5, R4, R5, R16 ;  /* 0x0000000504057224 */ /* 0x000fc400078e0210 */
[C---:B------:R-:W-:Y:S02]  /*67f0*/  IMAD R7, R4.reuse, R7, R14 ;  /* 0x0000000704077224 */ /* 0x040fe400078e020e */
[--C-:B------:R-:W-:Y:S01]  /*6800*/  @!P5 IMAD.IADD R17, R17, 0x1, -R4.reuse ;  /* 0x000000011111d824 */ /* 0x100fe200078e0a04 */
[C---:B------:R-:W-:Y:S01]  /*6810*/  ISETP.GT.U32.AND P5, PT, R4.reuse, R12, PT ;  /* 0x0000000c0400720c */ /* 0x040fe20003fa4070 */
[--C-:B------:R-:W-:Y:S01]  /*6820*/  @!P6 IMAD.IADD R15, R15, 0x1, -R4.reuse ;  /* 0x000000010f0fe824 */ /* 0x100fe200078e0a04 */
[C---:B------:R-:W-:Y:S01]  /*6830*/  ISETP.GT.U32.AND P6, PT, R4.reuse, R7, PT ;  /* 0x000000070400720c */ /* 0x040fe20003fc4070 */
[--C-:B------:R-:W-:Y:S01]  /*6840*/  @!P0 IMAD.IADD R13, R13, 0x1, -R4.reuse ;  /* 0x000000010d0d8824 */ /* 0x100fe200078e0a04 */
[----:B------:R-:W-:Y:S01]  /*6850*/  ISETP.GT.U32.AND P0, PT, R4, R5, PT ;  /* 0x000000050400720c */ /* 0x000fe20003f04070 */
[--C-:B------:R-:W-:Y:S01]  /*6860*/  @!P3 IMAD.IADD R19, R19, 0x1, -R4.reuse ;  /* 0x000000011313b824 */ /* 0x100fe200078e0a04 */
[----:B------:R-:W-:Y:S01]  /*6870*/  ISETP.GE.AND P3, PT, R20, RZ, PT ;  /* 0x000000ff1400720c */ /* 0x000fe20003f66270 */
[----:B------:R-:W-:Y:S01]  /*6880*/  @!P4 IMAD.IADD R11, R11, 0x1, -R4 ;  /* 0x000000010b0bc824 */ /* 0x000fe200078e0a04 */
[----:B------:R-:W-:Y:S01]  /*6890*/  ISETP.GE.AND P4, PT, R22, RZ, PT ;  /* 0x000000ff1600720c */ /* 0x000fe20003f86270 */
[----:B------:R-:W-:-:S02]  /*68a0*/  @!P1 IMAD.MOV R25, RZ, RZ, -R25 ;  /* 0x000000ffff199224 */ /* 0x000fc400078e0a19 */
[----:B------:R-:W-:Y:S01]  /*68b0*/  @!P2 IMAD.MOV R23, RZ, RZ, -R23 ;  /* 0x000000ffff17a224 */ /* 0x000fe200078e0a17 */
[----:B------:R-:W-:Y:S01]  /*68c0*/  ISETP.GT.U32.AND P1, PT, R4, R11, PT ;  /* 0x0000000b0400720c */ /* 0x000fe20003f24070 */
[--C-:B------:R-:W-:Y:S01]  /*68d0*/  @!P5 IMAD.IADD R12, R12, 0x1, -R4.reuse ;  /* 0x000000010c0cd824 */ /* 0x100fe200078e0a04 */
[----:B------:R-:W-:Y:S01]  /*68e0*/  ISETP.GE.AND P5, PT, R24, RZ, PT ;  /* 0x000000ff1800720c */ /* 0x000fe20003fa6270 */
[--C-:B------:R-:W-:Y:S01]  /*68f0*/  @!P6 IMAD.IADD R7, R7, 0x1, -R4.reuse ;  /* 0x000000010707e824 */ /* 0x100fe200078e0a04 */
[----:B------:R-:W-:Y:S01]  /*6900*/  ISETP.GE.AND P6, PT, R26, RZ, PT ;  /* 0x000000ff1a00720c */ /* 0x000fe20003fc6270 */
[--C-:B------:R-:W-:Y:S01]  /*6910*/  @!P0 IMAD.IADD R5, R5, 0x1, -R4.reuse ;  /* 0x0000000105058824 */ /* 0x100fe200078e0a04 */
[C---:B------:R-:W-:Y:S01]  /*6920*/  ISETP.GT.U32.AND P0, PT, R4.reuse, R13, PT ;  /* 0x0000000d0400720c */ /* 0x040fe20003f04070 */
[----:B------:R-:W-:Y:S01]  /*6930*/  @!P3 IMAD.MOV R21, RZ, RZ, -R21 ;  /* 0x000000ffff15b224 */ /* 0x000fe200078e0a15 */
[C---:B------:R-:W-:Y:S01]  /*6940*/  ISETP.GT.U32.AND P2, PT, R4.reuse, R12, PT ;  /* 0x0000000c0400720c */ /* 0x040fe20003f44070 */
[----:B------:R-:W-:Y:S01]  /*6950*/  @!P4 IMAD.MOV R17, RZ, RZ, -R17 ;  /* 0x000000ffff11c224 */ /* 0x000fe200078e0a11 */
[----:B------:R-:W-:Y:S01]  /*6960*/  ISETP.GT.U32.AND P3, PT, R4, R7, PT ;  /* 0x000000070400720c */ /* 0x000fe20003f64070 */
[----:B------:R-:W-:Y:S01]  /*6970*/  IMAD R14, R72, 0xb0, RZ ;  /* 0x000000b0480e7824 */ /* 0x000fe200078e02ff */
[----:B------:R-:W-:Y:S01]  /*6980*/  ISETP.GT.U32.AND P4, PT, R4, R5, PT ;  /* 0x000000050400720c */ /* 0x000fe20003f84070 */
[----:B------:R-:W-:Y:S01]  /*6990*/  @!P1 IMAD.IADD R11, R11, 0x1, -R4 ;  /* 0x000000010b0b9824 */ /* 0x000fe200078e0a04 */
[----:B------:R-:W-:Y:S01]  /*69a0*/  ISETP.GE.AND P1, PT, R32, RZ, PT ;  /* 0x000000ff2000720c */ /* 0x000fe20003f26270 */
[----:B------:R-:W-:Y:S01]  /*69b0*/  @!P5 IMAD.MOV R15, RZ, RZ, -R15 ;  /* 0x000000ffff0fd224 */ /* 0x000fe200078e0a0f */
[----:B------:R-:W-:Y:S01]  /*69c0*/  ISETP.GE.AND P5, PT, R28, RZ, PT ;  /* 0x000000ff1c00720c */ /* 0x000fe20003fa6270 */
[----:B------:R-:W-:-:S02]  /*69d0*/  @!P6 IMAD.MOV R19, RZ, RZ, -R19 ;  /* 0x000000ffff13e224 */ /* 0x000fc400078e0a13 */
[--C-:B------:R-:W-:Y:S01]  /*69e0*/  @!P0 IMAD.IADD R13, R13, 0x1, -R4.reuse ;  /* 0x000000010d0d8824 */ /* 0x100fe200078e0a04 */
[----:B------:R-:W-:Y:S01]  /*69f0*/  ISETP.GE.AND P0, PT, R30, RZ, PT ;  /* 0x000000ff1e00720c */ /* 0x000fe20003f06270 */
[--C-:B------:R-:W-:Y:S01]  /*6a00*/  @!P2 IMAD.IADD R12, R12, 0x1, -R4.reuse ;  /* 0x000000010c0ca824 */ /* 0x100fe200078e0a04 */
[----:B------:R-:W-:Y:S01]  /*6a10*/  ISETP.GE.AND P2, PT, R34, RZ, PT ;  /* 0x000000ff2200720c */ /* 0x000fe20003f46270 */
[--C-:B------:R-:W-:Y:S01]  /*6a20*/  @!P3 IMAD.IADD R7, R7, 0x1, -R4.reuse ;  /* 0x000000010707b824 */ /* 0x100fe200078e0a04 */
[----:B------:R-:W-:Y:S01]  /*6a30*/  ISETP.GE.AND P3, PT, R18, RZ, PT ;  /* 0x000000ff1200720c */ /* 0x000fe20003f66270 */
[----:B------:R-:W-:Y:S01]  /*6a40*/  @!P4 IMAD.IADD R5, R5, 0x1, -R4 ;  /* 0x000000010505c824 */ /* 0x000fe200078e0a04 */
[----:B------:R-:W-:Y:S01]  /*6a50*/  ISETP.NE.AND P4, PT, R9, RZ, PT ;  /* 0x000000ff0900720c */ /* 0x000fe20003f85270 */
[----:B------:R-:W-:Y:S01]  /*6a60*/  IMAD R16, R72, 0xb4, RZ ;  /* 0x000000b448107824 */ /* 0x000fe200078e02ff */
[----:B------:R-:W-:Y:S01]  /*6a70*/  LOP3.LUT R4, RZ, R9, RZ, 0x33, !PT ;  /* 0x00000009ff047212 */ /* 0x000fe200078e33ff */
[----:B------:R-:W-:-:S02]  /*6a80*/  IMAD.MOV.U32 R9, RZ, RZ, R12 ;  /* 0x000000ffff097224 */ /* 0x000fc400078e000c */
[----:B------:R-:W-:Y:S01]  /*6a90*/  @!P5 IMAD.MOV R13, RZ, RZ, -R13 ;  /* 0x000000ffff0dd224 */ /* 0x000fe200078e0a0d */
[C---:B------:R-:W-:Y:S01]  /*6aa0*/  SEL R6, R4.reuse, R31, !P4 ;  /* 0x0000001f04067207 */ /* 0x040fe20006000000 */
[----:B------:R-:W-:Y:S01]  /*6ab0*/  @!P0 IMAD.MOV R11, RZ, RZ, -R11 ;  /* 0x000000ffff0b8224 */ /* 0x000fe200078e0a0b */
[C---:B------:R-:W-:Y:S01]  /*6ac0*/  SEL R3, R4.reuse, R27, !P4 ;  /* 0x0000001b04037207 */ /* 0x040fe20006000000 */
[----:B------:R-:W-:Y:S01]  /*6ad0*/  @!P1 IMAD.MOV R9, RZ, RZ, -R9 ;  /* 0x000000ffff099224 */ /* 0x000fe200078e0a09 */
[C---:B------:R-:W-:Y:S01]  /*6ae0*/  SEL R0, R4.reuse, R29, !P4 ;  /* 0x0000001d04007207 */ /* 0x040fe20006000000 */
[----:B------:R1:W-:Y:S01]  /*6af0*/  STL [R1+0x174], R6 ;  /* 0x0001740601007387 */ /* 0x0003e20000100800 */
[C---:B------:R-:W-:Y:S01]  /*6b00*/  SEL R95, R4.reuse, R95, !P4 ;  /* 0x0000005f045f7207 */ /* 0x040fe20006000000 */
[----:B------:R-:W-:Y:S01]  /*6b10*/  @!P2 IMAD.MOV R7, RZ, RZ, -R7 ;  /* 0x000000ffff07a224 */ /* 0x000fe200078e0a07 */
[C---:B------:R-:W-:Y:S01]  /*6b20*/  SEL R232, R4.reuse, R239, !P4 ;  /* 0x000000ef04e87207 */ /* 0x040fe20006000000 */
[----:B------:R2:W-:Y:S01]  /*6b30*/  STL [R1+0x184], R3 ;  /* 0x0001840301007387 */ /* 0x0005e20000100800 */
[----:B------:R-:W-:Y:S01]  /*6b40*/  @!P3 IMAD.MOV R5, RZ, RZ, -R5 ;  /* 0x000000ffff05b224 */ /* 0x000fe200078e0a05 */
[----:B------:R-:W-:Y:S01]  /*6b50*/  SEL R239, R4, R8, !P4 ;  /* 0x0000000804ef7207 */ /* 0x000fe20006000000 */
[----:B------:R-:W-:Y:S01]  /*6b60*/  IMAD R8, R2, UR7, RZ ;  /* 0x0000000702087c24 */ /* 0x000fe2000f8e02ff */
[----:B------:R3:W-:Y:S01]  /*6b70*/  STL [R1+0x194], R0 ;  /* 0x0001940001007387 */ /* 0x0007e20000100800 */
[----:B------:R-:W-:Y:S01]  /*6b80*/  SEL R104, R4, R97, !P4 ;  /* 0x0000006104687207 */ /* 0x000fe20006000000 */
[----:B------:R-:W-:Y:S01]  /*6b90*/  IMAD R12, R72, 0xac, RZ ;  /* 0x000000ac480c7824 */ /* 0x000fe200078e02ff */
[----:B-1----:R-:W-:Y:S01]  /*6ba0*/  SEL R6, R4, R25, !P4 ;  /* 0x0000001904067207 */ /* 0x002fe20006000000 */
[----:B------:R-:W-:Y:S01]  /*6bb0*/  IMAD R18, R72, 0xb8, RZ ;  /* 0x000000b848127824 */ /* 0x000fe200078e02ff */
[----:B------:R-:W-:Y:S01]  /*6bc0*/  SEL R128, R4, R121, !P4 ;  /* 0x0000007904807207 */ /* 0x000fe20006000000 */
[----:B------:R-:W-:Y:S01]  /*6bd0*/  IMAD R20, R72, 0xbc, RZ ;  /* 0x000000bc48147824 */ /* 0x000fe200078e02ff */
[C---:B--2---:R-:W-:Y:S01]  /*6be0*/  SEL R3, R4.reuse, R23, !P4 ;  /* 0x0000001704037207 */ /* 0x044fe20006000000 */
[----:B------:R1:W-:Y:S01]  /*6bf0*/  STL [R1+0x1a4], R6 ;  /* 0x0001a40601007387 */ /* 0x0003e20000100800 */
[----:B------:R-:W-:Y:S01]  /*6c00*/  SEL R186, R4, R177, !P4 ;  /* 0x000000b104ba7207 */ /* 0x000fe20006000000 */
[----:B------:R-:W-:Y:S01]  /*6c10*/  IMAD R22, R72, 0xc0, RZ ;  /* 0x000000c048167824 */ /* 0x000fe200078e02ff */
[C---:B---3--:R-:W-:Y:S01]  /*6c20*/  SEL R0, R4.reuse, R21, !P4 ;  /* 0x0000001504007207 */ /* 0x048fe20006000000 */
[----:B------:R2:W-:Y:S01]  /*6c30*/  STL [R1+0x1b4], R3 ;  /* 0x0001b40301007387 */ /* 0x0005e20000100800 */
[C---:B------:R-:W-:Y:S01]  /*6c40*/  SEL R97, R4.reuse, R189, !P4 ;  /* 0x000000bd04617207 */ /* 0x040fe20006000000 */
[----:B------:R-:W-:Y:S01]  /*6c50*/  IMAD.U32 R21, RZ, RZ, UR32 ;  /* 0x00000020ff157e24 */ /* 0x000fe2000f8e00ff */
[C---:B------:R-:W-:Y:S01]  /*6c60*/  SEL R121, R4.reuse, R201, !P4 ;  /* 0x000000c904797207 */ /* 0x040fe20006000000 */
[----:B------:R3:W-:Y:S01]  /*6c70*/  STL [R1+0x1c4], R0 ;  /* 0x0001c40001007387 */ /* 0x0007e20000100800 */
[C---:B------:R-:W-:Y:S01]  /*6c80*/  SEL R192, R4.reuse, R185, !P4 ;  /* 0x000000b904c07207 */ /* 0x040fe20006000000 */
[----:B------:R-:W-:Y:S01]  /*6c90*/  IMAD R201, R95, UR16, RZ ;  /* 0x000000105fc97c24 */ /* 0x000fe2000f8e02ff */
[C---:B-1----:R-:W-:Y:S01]  /*6ca0*/  SEL R6, R4.reuse, R17, !P4 ;  /* 0x0000001104067207 */ /* 0x042fe20006000000 */
[----:B------:R-:W-:Y:S01]  /*6cb0*/  IMAD.U32 R17, RZ, RZ, UR34 ;  /* 0x00000022ff117e24 */ /* 0x000fe2000f8e00ff */
[----:B------:R-:W-:Y:S01]  /*6cc0*/  SEL R177, R4, R231, !P4 ;  /* 0x000000e704b17207 */ /* 0x000fe20006000000 */
[----:B------:R-:W-:Y:S01]  /*6cd0*/  IMAD R24, R72, 0xc4, RZ ;  /* 0x000000c448187824 */ /* 0x000fe200078e02ff */
[C---:B--2---:R-:W-:Y:S01]  /*6ce0*/  SEL R3, R4.reuse, R15, !P4 ;  /* 0x0000000f04037207 */ /* 0x044fe20006000000 */
[----:B------:R1:W-:Y:S01]  /*6cf0*/  STL [R1+0x1e8], R6 ;  /* 0x0001e80601007387 */ /* 0x0003e20000100800 */
[C---:B------:R-:W-:Y:S01]  /*6d00*/  SEL R189, R4.reuse, R233, !P4 ;  /* 0x000000e904bd7207 */ /* 0x040fe20006000000 */
[----:B------:R-:W-:Y:S01]  /*6d10*/  IMAD.U32 R15, RZ, RZ, UR23 ;  /* 0x00000017ff0f7e24 */ /* 0x000fe2000f8e00ff */
[----:B---3--:R-:W-:Y:S01]  /*6d20*/  SEL R0, R4, R19, !P4 ;  /* 0x0000001304007207 */ /* 0x008fe20006000000 */
[----:B------:R2:W-:Y:S01]  /*6d30*/  STL [R1+0x1ec], R3 ;  /* 0x0001ec0301007387 */ /* 0x0005e20000100800 */
[----:B------:R-:W-:Y:S01]  /*6d40*/  LEA R2, P1, R68, UR14, 0x2 ;  /* 0x0000000e44027c11 */ /* 0x000fe2000f8210ff */
[----:B------:R-:W-:Y:S01]  /*6d50*/  IMAD.U32 R19, RZ, RZ, UR33 ;  /* 0x00000021ff137e24 */ /* 0x000fe2000f8e00ff */
[C---:B------:R-:W-:Y:S01]  /*6d60*/  SEL R194, R4.reuse, R71, !P4 ;  /* 0x0000004704c27207 */ /* 0x040fe20006000000 */
[----:B------:R3:W-:Y:S01]  /*6d70*/  STL [R1+0x1f8], R0 ;  /* 0x0001f80001007387 */ /* 0x0007e20000100800 */
[C---:B------:R-:W-:Y:S01]  /*6d80*/  SEL R100, R4.reuse, R69, !P4 ;  /* 0x0000004504647207 */ /* 0x040fe20006000000 */
[----:B------:R-:W-:Y:S01]  /*6d90*/  IMAD.U32 R23, RZ, RZ, UR22 ;  /* 0x00000016ff177e24 */ /* 0x000fe2000f8e00ff */
[----:B-1----:R-:W-:Y:S01]  /*6da0*/  SEL R6, R4, R13, !P4 ;  /* 0x0000000d04067207 */ /* 0x002fe20006000000 */
[----:B------:R-:W-:Y:S01]  /*6db0*/  IMAD R95, R194, UR16, RZ ;  /* 0x00000010c25f7c24 */ /* 0x000fe2000f8e02ff */
[C---:B------:R-:W-:Y:S01]  /*6dc0*/  SEL R108, R4.reuse, R101, !P4 ;  /* 0x00000065046c7207 */ /* 0x040fe20006000000 */
[----:B------:R-:W-:Y:S01]  /*6dd0*/  IMAD.U32 R13, RZ, RZ, UR35 ;  /* 0x00000023ff0d7e24 */ /* 0x000fe2000f8e00ff */
[C---:B--2---:R-:W-:Y:S01]  /*6de0*/  SEL R3, R4.reuse, R11, !P4 ;  /* 0x0000000b04037207 */ /* 0x044fe20006000000 */
[----:B------:R1:W-:Y:S01]  /*6df0*/  STL [R1+0x200], R6 ;  /* 0x0002000601007387 */ /* 0x0003e20000100800 */
[C---:B------:R-:W-:Y:S01]  /*6e00*/  SEL R112, R4.reuse, R105, !P4 ;  /* 0x0000006904707207 */ /* 0x040fe20006000000 */
[----:B------:R-:W-:Y:S01]  /*6e10*/  IMAD.U32 R11, RZ, RZ, UR36 ;  /* 0x00000024ff0b7e24 */ /* 0x000fe2000f8e00ff */
[C---:B---3--:R-:W-:Y:S01]  /*6e20*/  SEL R0, R4.reuse, R9, !P4 ;  /* 0x0000000904007207 */ /* 0x048fe20006000000 */
[----:B------:R2:W-:Y:S01]  /*6e30*/  STL [R1+0x208], R3 ;  /* 0x0002080301007387 */ /* 0x0005e20000100800 */
[C---:B------:R-:W-:Y:S01]  /*6e40*/  SEL R116, R4.reuse, R109, !P4 ;  /* 0x0000006d04747207 */ /* 0x040fe20006000000 */
[----:B------:R-:W-:Y:S01]  /*6e50*/  IMAD.U32 R9, RZ, RZ, UR37 ;  /* 0x00000025ff097e24 */ /* 0x000fe2000f8e00ff */
[C---:B------:R-:W-:Y:S01]  /*6e60*/  SEL R120, R4.reuse, R113, !P4 ;  /* 0x0000007104787207 */ /* 0x040fe20006000000 */
[----:B------:R3:W-:Y:S01]  /*6e70*/  STL [R1+0x210], R0 ;  /* 0x0002100001007387 */ /* 0x0007e20000100800 */
[C---:B------:R-:W-:Y:S01]  /*6e80*/  SEL R124, R4.reuse, R117, !P4 ;  /* 0x00000075047c7207 */ /* 0x040fe20006000000 */
[----:B-1----:R-:W-:Y:S01]  /*6e90*/  IMAD.U32 R6, RZ, RZ, UR39 ;  /* 0x00000027ff067e24 */ /* 0x002fe2000f8e00ff */
[----:B------:R-:W-:Y:S01]  /*6ea0*/  SEL R132, R4, R125, !P4 ;  /* 0x0000007d04847207 */ /* 0x000fe20006000000 */
[----:B------:R-:W-:Y:S01]  /*6eb0*/  IMAD R26, R72, 0xc8, RZ ;  /* 0x000000c8481a7824 */ /* 0x000fe200078e02ff */
[C---:B------:R-:W-:Y:S01]  /*6ec0*/  SEL R136, R4.reuse, R129, !P4 ;  /* 0x0000008104887207 */ /* 0x040fe20006000000 */
[----:B------:R-:W-:Y:S01]  /*6ed0*/  IMAD.U32 R25, RZ, RZ, UR31 ;  /* 0x0000001fff197e24 */ /* 0x000fe2000f8e00ff */
[----:B------:R-:W-:Y:S01]  /*6ee0*/  SEL R140, R4, R133, !P4 ;  /* 0x00000085048c7207 */ /* 0x000fe20006000000 */
[----:B------:R-:W-:Y:S01]  /*6ef0*/  IMAD R28, R72, 0xcc, RZ ;  /* 0x000000cc481c7824 */ /* 0x000fe200078e02ff */
[C---:B------:R-:W-:Y:S01]  /*6f00*/  SEL R144, R4.reuse, R137, !P4 ;  /* 0x0000008904907207 */ /* 0x040fe20006000000 */
[----:B------:R-:W-:Y:S01]  /*6f10*/  UIMAD UR14, UR4, 0x35, URZ ;  /* 0x00000035040e78a4 */ /* 0x000fe2000f8e02ff */
[----:B------:R-:W-:Y:S01]  /*6f20*/  SEL R148, R4, R141, !P4 ;  /* 0x0000008d04947207 */ /* 0x000fe20006000000 */
[----:B------:R-:W-:Y:S01]  /*6f30*/  IMAD R30, R72, 0xd0, RZ ;  /* 0x000000d0481e7824 */ /* 0x000fe200078e02ff */
[----:B------:R-:W-:Y:S01]  /*6f40*/  SEL R152, R4, R145, !P4 ;  /* 0x0000009104987207 */ /* 0x000fe20006000000 */
[----:B------:R-:W-:Y:S01]  /*6f50*/  IMAD R32, R72, 0xd4, RZ ;  /* 0x000000d448207824 */ /* 0x000fe200078e02ff */
[C---:B------:R-:W-:Y:S01]  /*6f60*/  SEL R156, R4.reuse, R149, !P4 ;  /* 0x00000095049c7207 */ /* 0x040fe20006000000 */
[----:B------:R-:W-:Y:S01]  /*6f70*/  IMAD.U32 R31, RZ, RZ, UR21 ;  /* 0x00000015ff1f7e24 */ /* 0x000fe2000f8e00ff */
[----:B------:R-:W-:Y:S01]  /*6f80*/  SEL R160, R4, R153, !P4 ;  /* 0x0000009904a07207 */ /* 0x000fe20006000000 */
[----:B------:R-:W-:Y:S01]  /*6f90*/  IMAD R34, R72, 0xd8, RZ ;  /* 0x000000d848227824 */ /* 0x000fe200078e02ff */
[----:B------:R-:W-:Y:S01]  /*6fa0*/  SEL R164, R4, R157, !P4 ;  /* 0x0000009d04a47207 */ /* 0x000fe20006000000 */
[----:B------:R-:W-:Y:S01]  /*6fb0*/  IMAD R100, R100, UR16, RZ ;  /* 0x0000001064647c24 */ /* 0x000fe2000f8e02ff */
        /* <DEDUP_REMOVED lines=10> */
[C---:B------:R-:W-:Y:S01]  /*7060*/  SEL R40, R4.reuse, R37, !P4 ;  /* 0x0000002504287207 */ /* 0x040fe20006000000 */
[----:B------:R-:W-:Y:S01]  /*7070*/  IMAD.U32 R37, RZ, RZ, UR68 ;  /* 0x00000044ff257e24 */ /* 0x000fe2000f8e00ff */
[C---:B------:R-:W-:Y:S01]  /*7080*/  SEL R42, R4.reuse, R39, !P4 ;  /* 0x00000027042a7207 */ /* 0x040fe20006000000 */
[----:B------:R-:W-:Y:S01]  /*7090*/  IMAD.U32 R39, RZ, RZ, UR20 ;  /* 0x00000014ff277e24 */ /* 0x000fe2000f8e00ff */
[----:B------:R-:W-:Y:S01]  /*70a0*/  SEL R41, R4, R41, !P4 ;  /* 0x0000002904297207 */ /* 0x000fe20006000000 */
[----:B------:R-:W-:Y:S01]  /*70b0*/  IMAD R40, R40, UR16, RZ ;  /* 0x0000001028287c24 */ /* 0x000fe2000f8e02ff */
[----:B------:R-:W-:Y:S01]  /*70c0*/  SEL R43, R4, R43, !P4 ;  /* 0x0000002b042b7207 */ /* 0x000fe20006000000 */
[----:B------:R-:W-:Y:S01]  /*70d0*/  IMAD R42, R42, UR16, RZ ;  /* 0x000000102a2a7c24 */ /* 0x000fe2000f8e02ff */
[C---:B------:R-:W-:Y:S01]  /*70e0*/  SEL R45, R4.reuse, R45, !P4 ;  /* 0x0000002d042d7207 */ /* 0x040fe20006000000 */
        /* <DEDUP_REMOVED lines=61> */
[----:B------:R-:W-:Y:S01]  /*74c0*/  SEL R131, R4, R131, !P4 ;  /* 0x0000008304837207 */ /* 0x000fe20006000000 */
        /* <DEDUP_REMOVED lines=35> */
[C---:B------:R-:W-:Y:S01]  /*7700*/  SEL R101, R4.reuse, R191, !P4 ;  /* 0x000000bf04657207 */ /* 0x040fe20006000000 */
[----:B------:R-:W-:Y:S01]  /*7710*/  IMAD.U32 R191, RZ, RZ, UR66 ;  /* 0x00000042ffbf7e24 */ /* 0x000fe2000f8e00ff */
        /* <DEDUP_REMOVED lines=47> */
[----:B------:R-:W-:Y:S01]  /*7a10*/  IMAD R10, R72, 0xa8, RZ ;  /* 0x000000a8480a7824 */ /* 0x000fe200078e02ff */
        /* <DEDUP_REMOVED lines=8> */
[----:B--2---:R-:W-:Y:S01]  /*7aa0*/  SEL R3, R4, R7, !P4 ;  /* 0x0000000704037207 */ /* 0x004fe20006000000 */
[----:B------:R-:W-:Y:S01]  /*7ab0*/  VIADD R7, R36, 0xffffffff ;  /* 0xffffffff24077836 */ /* 0x000fe20000000000 */
[----:B---3--:R-:W-:Y:S01]  /*7ac0*/  SEL R0, R4, R5, !P4 ;  /* 0x0000000504007207 */ /* 0x008fe20006000000 */
[----:B------:R-:W-:Y:S01]  /*7ad0*/  IMAD R186, R186, UR16, RZ ;  /* 0x00000010baba7c24 */ /* 0x000fe2000f8e02ff */
[----:B------:R-:W-:Y:S01]  /*7ae0*/  LEA R4, P0, R8, UR12, 0x2 ;  /* 0x0000000c08047c11 */ /* 0x000fe2000f8010ff */
[----:B------:R-:W-:Y:S01]  /*7af0*/  UIMAD UR12, UR4, 0x32, URZ ;  /* 0x00000032040c78a4 */ /* 0x000fe2000f8e02ff */
[----:B------:R-:W-:Y:S01]  /*7b00*/  LEA.HI.X.SX32 R68, R68, UR15, 0x2, P1 ;  /* 0x0000000f44447c11 */ /* 0x000fe200088f16ff */
[----:B------:R-:W-:Y:S01]  /*7b10*/  UIMAD UR15, UR4, 0x36, URZ ;  /* 0x00000036040f78a4 */ /* 0x000fe2000f8e02ff */
[----:B------:R-:W-:Y:S01]  /*7b20*/  LEA R204, P1, R201, R2, 0x2 ;  /* 0x00000002c9cc7211 */ /* 0x000fe200078210ff */
[----:B------:R-:W-:Y:S01]  /*7b30*/  IMAD R230, R177, UR16, RZ ;  /* 0x00000010b1e67c24 */ /* 0x000fe2000f8e02ff */
[----:B------:R-:W-:Y:S01]  /*7b40*/  LEA.HI.X.SX32 R5, R8, UR13, 0x2, P0 ;  /* 0x0000000d08057c11 */ /* 0x000fe200080f16ff */
[----:B------:R-:W-:Y:S01]  /*7b50*/  VIADD R8, R36, 0xfffffffd ;  /* 0xfffffffd24087836 */ /* 0x000fe20000000000 */
[----:B------:R-:W-:Y:S01]  /*7b60*/  LEA R202, P4, R72, R4, 0x3 ;  /* 0x0000000448ca7211 */ /* 0x000fe200078818ff */
[----:B------:R-:W-:Y:S01]  /*7b70*/  UIMAD UR13, UR4, 0x33, URZ ;  /* 0x00000033040d78a4 */ /* 0x000fe2000f8e02ff */
[----:B------:R-:W-:Y:S01]  /*7b80*/  LEA.HI.X.SX32 R205, R201, R68, 0x2, P1 ;  /* 0x00000044c9cd7211 */ /* 0x000fe200008f16ff */
[----:B------:R-:W-:Y:S01]  /*7b90*/  IMAD.U32 R27, RZ, RZ, UR12 ;  /* 0x0000000cff1b7e24 */ /* 0x000fe2000f8e00ff */
[-C--:B------:R-:W-:Y:S01]  /*7ba0*/  LEA.HI.X.SX32 R203, R199, R5.reuse, 0x2, P4 ;  /* 0x00000005c7cb7211 */ /* 0x080fe200020f16ff */
[----:B------:R-:W-:Y:S01]  /*7bb0*/  IMAD.U32 R35, RZ, RZ, UR15 ;  /* 0x0000000fff237e24 */ /* 0x000fe2000f8e00ff */
[----:B------:R-:W-:Y:S01]  /*7bc0*/  ISETP.GE.U32.AND P2, PT, R7, 0x7fffffc0, PT ;  /* 0x7fffffc00700780c */ /* 0x000fe20003f46070 */
[----:B------:R1:W-:Y:S01]  /*7bd0*/  STL.64 [R1+0x228], R204 ;  /* 0x000228cc01007387 */ /* 0x0003e20000100a00 */
[----:B------:R-:W-:Y:S01]  /*7be0*/  VIADD R7, R36, 0xfffffffe ;  /* 0xfffffffe24077836 */ /* 0x000fe20000000000 */
[----:B------:R-:W-:Y:S01]  /*7bf0*/  ISETP.GE.U32.AND P3, PT, R8, 0x7fffffbe, PT ;  /* 0x7fffffbe0800780c */ /* 0x000fe20003f66070 */
[C---:B------:R-:W-:Y:S01]  /*7c00*/  VIADD R8, R36.reuse, 0xfffffffb ;  /* 0xfffffffb24087836 */ /* 0x040fe20000000000 */
[----:B------:R2:W-:Y:S01]  /*7c10*/  STL.64 [R1+0x108], R202 ;  /* 0x000108ca01007387 */ /* 0x0005e20000100a00 */
[----:B------:R-:W-:Y:S01]  /*7c20*/  IMAD.U32 R29, RZ, RZ, UR13 ;  /* 0x0000000dff1d7e24 */ /* 0x000fe2000f8e00ff */
[----:B------:R-:W-:Y:S01]  /*7c30*/  ISETP.GE.U32.AND P5, PT, R7, 0x7fffffbf, PT ;  /* 0x7fffffbf0700780c */ /* 0x000fe20003fa6070 */
[----:B------:R-:W-:Y:S01]  /*7c40*/  VIADD R7, R36, 0xfffffffc ;  /* 0xfffffffc24077836 */ /* 0x000fe20000000000 */
[----:B------:R-:W-:Y:S01]  /*7c50*/  ISETP.GE.U32.AND P6, PT, R8, 0x7fffffbc, PT ;  /* 0x7fffffbc0800780c */ /* 0x000fe20003fc6070 */
[----:B------:R-:W-:Y:S01]  /*7c60*/  IMAD.U32 R8, RZ, RZ, UR38 ;  /* 0x00000026ff087e24 */ /* 0x000fe2000f8e00ff */
[----:B------:R-:W-:Y:S01]  /*7c70*/  USHF.L.U32 UR7, UR9, 0x15, URZ ;  /* 0x0000001509077899 */ /* 0x000fe200080006ff */
[----:B------:R-:W-:Y:S01]  /*7c80*/  IMAD R36, R72, 0xdc, RZ ;  /* 0x000000dc48247824 */ /* 0x000fe200078e02ff */
[C---:B-1----:R-:W-:Y:S01]  /*7c90*/  IADD3 R204, P1, PT, R4.reuse, UR30, RZ ;  /* 0x0000001e04cc7c10 */ /* 0x042fe2000ff3e0ff */
[----:B------:R-:W-:Y:S01]  /*7ca0*/  IMAD R187, R187, UR16, RZ ;  /* 0x00000010bbbb7c24 */ /* 0x000fe2000f8e02ff */
[----:B------:R-:W-:Y:S01]  /*7cb0*/  ISETP.GE.U32.AND P0, PT, R7, 0x7fffffbd, PT ;  /* 0x7fffffbd0700780c */ /* 0x000fe20003f06070 */
[----:B------:R-:W-:Y:S01]  /*7cc0*/  IMAD.U32 R7, RZ, RZ, UR24 ;  /* 0x00000018ff077e24 */ /* 0x000fe2000f8e00ff */
[----:B--2---:R-:W-:Y:S01]  /*7cd0*/  IADD3 R202, P4, PT, R4, UR29, RZ ;  /* 0x0000001d04ca7c10 */ /* 0x004fe2000ff9e0ff */
[----:B------:R-:W-:Y:S01]  /*7ce0*/  IMAD R229, R70, UR16, RZ ;  /* 0x0000001046e57c24 */ /* 0x000fe2000f8e02ff */
[-C--:B------:R-:W-:Y:S01]  /*7cf0*/  LEA.HI.X.SX32 R205, R197, R5.reuse, 0x2, P1 ;  /* 0x00000005c5cd7211 */ /* 0x080fe200008f16ff */
[----:B------:R-:W-:Y:S01]  /*7d00*/  IMAD R190, R190, UR16, RZ ;  /* 0x00000010bebe7c24 */ /* 0x000fe2000f8e02ff */
[C---:B------:R-:W-:Y:S01]  /*7d10*/  LEA R200, P1, R72.reuse, R4, 0x4 ;  /* 0x0000000448c87211 */ /* 0x040fe200078220ff */
[----:B------:R-:W-:Y:S01]  /*7d20*/  IMAD R70, R181, UR16, RZ ;  /* 0x00000010b5467c24 */ /* 0x000fe2000f8e02ff */
[-C--:B------:R-:W-:Y:S01]  /*7d30*/  LEA.HI.X.SX32 R203, R72, R5.reuse, 0x2, P4 ;  /* 0x0000000548cb7211 */ /* 0x080fe200020f16ff */
[----:B------:R1:W-:Y:S01]  /*7d40*/  STL.64 [R1+0x100], R204 ;  /* 0x000100cc01007387 */ /* 0x0003e20000100a00 */
[----:B------:R-:W-:Y:S01]  /*7d50*/  IADD3 R198, P4, PT, R4, UR28, RZ ;  /* 0x0000001c04c67c10 */ /* 0x000fe2000ff9e0ff */
[----:B------:R-:W-:Y:S01]  /*7d60*/  IMAD R192, R192, UR16, RZ ;  /* 0x00000010c0c07c24 */ /* 0x000fe2000f8e02ff */
[-C--:B------:R-:W-:Y:S01]  /*7d70*/  LEA.HI.X.SX32 R201, R195, R5.reuse, 0x2, P1 ;  /* 0x00000005c3c97211 */ /* 0x080fe200008f16ff */
[----:B------:R2:W-:Y:S01]  /*7d80*/  STL.64 [R1+0x110], R202 ;  /* 0x000110ca01007387 */ /* 0x0005e20000100a00 */
[C---:B------:R-:W-:Y:S01]  /*7d90*/  IADD3 R196, P1, PT, R4.reuse, UR27, RZ ;  /* 0x0000001b04c47c10 */ /* 0x040fe2000ff3e0ff */
[----:B------:R-:W-:Y:S01]  /*7da0*/  IMAD R227, R69, UR16, RZ ;  /* 0x0000001045e37c24 */ /* 0x000fe2000f8e02ff */
[-C--:B------:R-:W-:Y:S01]  /*7db0*/  LEA.HI.X.SX32 R199, R193, R5.reuse, 0x2, P4 ;  /* 0x00000005c1c77211 */ /* 0x080fe200020f16ff */
[----:B------:R3:W-:Y:S01]  /*7dc0*/  STL.64 [R1+0xf8], R200 ;  /* 0x0000f8c801007387 */ /* 0x0007e20000100a00 */
[----:B------:R-:W-:Y:S01]  /*7dd0*/  IADD3 R194, P4, PT, R4, UR26, RZ ;  /* 0x0000001a04c27c10 */ /* 0x000fe2000ff9e0ff */
[----:B------:R-:W-:Y:S01]  /*7de0*/  IMAD R193, R101, UR16, RZ ;  /* 0x0000001065c17c24 */ /* 0x000fe2000f8e02ff */
[-C--:B------:R-:W-:Y:S01]  /*7df0*/  LEA.HI.X.SX32 R197, R191, R5.reuse, 0x2, P1 ;  /* 0x00000005bfc57211 */ /* 0x080fe200008f16ff */
[----:B------:R-:W-:Y:S01]  /*7e00*/  IMAD R191, R97, UR16, RZ ;  /* 0x0000001061bf7c24 */ /* 0x000fe2000f8e02ff */
[----:B------:R-:W-:Y:S01]  /*7e10*/  LEA.HI.X.SX32 R195, R188, R5, 0x2, P4 ;  /* 0x00000005bcc37211 */ /* 0x000fe200020f16ff */
[----:B-1----:R-:W-:-:S02]  /*7e20*/  IMAD R205, R125, UR16, RZ ;  /* 0x000000107dcd7c24 */ /* 0x002fc4000f8e02ff */
[----:B------:R1:W-:Y:S01]  /*7e30*/  STL.64 [R1+0xe8], R196 ;  /* 0x0000e8c401007387 */ /* 0x0003e20000100a00 */
[----:B--2---:R-:W-:Y:S02]  /*7e40*/  IMAD R203, R121, UR16, RZ ;  /* 0x0000001079cb7c24 */ /* 0x004fe4000f8e02ff */
[----:B------:R-:W-:Y:S01]  /*7e50*/  IMAD R69, R185, UR16, RZ ;  /* 0x00000010b9457c24 */ /* 0x000fe2000f8e02ff */
[----:B------:R2:W-:Y:S01]  /*7e60*/  STL.64 [R1+0xf0], R198 ;  /* 0x0000f0c601007387 */ /* 0x0005e20000100a00 */
[----:B---3--:R-:W-:Y:S02]  /*7e70*/  IMAD R201, R117, UR16, RZ ;  /* 0x0000001075c97c24 */ /* 0x008fe4000f8e02ff */
[----:B------:R-:W-:Y:S01]  /*7e80*/  IMAD R225, R71, UR16, RZ ;  /* 0x0000001047e17c24 */ /* 0x000fe2000f8e02ff */
[----:B------:R3:W-:Y:S01]  /*7e90*/  STL.64 [R1+0xe0], R194 ;  /* 0x0000e0c201007387 */ /* 0x0007e20000100a00 */
[----:B------:R-:W-:Y:S02]  /*7ea0*/  IMAD R71, R189, UR16, RZ ;  /* 0x00000010bd477c24 */ /* 0x000fe4000f8e02ff */
[----:B------:R-:W-:Y:S01]  /*7eb0*/  IMAD R231, R231, UR16, RZ ;  /* 0x00000010e7e77c24 */ /* 0x000fe2000f8e02ff */
[----:B-1----:R-:W-:Y:S01]  /*7ec0*/  LEA R196, P1, R72, R4, 0x5 ;  /* 0x0000000448c47211 */ /* 0x002fe200078228ff */
[----:B------:R-:W-:-:S02]  /*7ed0*/  IMAD R232, R232, UR16, RZ ;  /* 0x00000010e8e87c24 */ /* 0x000fc4000f8e02ff */
[----:B------:R-:W-:Y:S01]  /*7ee0*/  IMAD R233, R233, UR16, RZ ;  /* 0x00000010e9e97c24 */ /* 0x000fe2000f8e02ff */
[-C--:B------:R-:W-:Y:S01]  /*7ef0*/  LEA.HI.X.SX32 R197, R184, R5.reuse, 0x2, P1 ;  /* 0x00000005b8c57211 */ /* 0x080fe200008f16ff */
[----:B--2---:R-:W-:Y:S02]  /*7f00*/  IMAD R199, R113, UR16, RZ ;  /* 0x0000001071c77c24 */ /* 0x004fe4000f8e02ff */
[----:B------:R-:W-:Y:S01]  /*7f10*/  IMAD R234, R234, UR16, RZ ;  /* 0x00000010eaea7c24 */ /* 0x000fe2000f8e02ff */
[----:B---3--:R-:W-:Y:S01]  /*7f20*/  IADD3 R194, P4, PT, R4, UR25, RZ ;  /* 0x0000001904c27c10 */ /* 0x008fe2000ff9e0ff */
[----:B------:R1:W-:Y:S01]  /*7f30*/  STL.64 [R1+0xd8], R196 ;  /* 0x0000d8c401007387 */ /* 0x0003e20000100a00 */
[----:B------:R-:W-:Y:S02]  /*7f40*/  IMAD R235, R235, UR16, RZ ;  /* 0x00000010ebeb7c24 */ /* 0x000fe4000f8e02ff */
[----:B------:R-:W-:Y:S01]  /*7f50*/  LEA.HI.X.SX32 R195, R180, R5, 0x2, P4 ;  /* 0x00000005b4c37211 */ /* 0x000fe200020f16ff */
[----:B------:R-:W-:-:S02]  /*7f60*/  IMAD R241, R241, UR16, RZ ;  /* 0x00000010f1f17c24 */ /* 0x000fc4000f8e02ff */
[----:B------:R-:W-:Y:S02]  /*7f70*/  IMAD R240, R240, UR16, RZ ;  /* 0x00000010f0f07c24 */ /* 0x000fe4000f8e02ff */
[----:B------:R2:W-:Y:S01]  /*7f80*/  STL.64 [R1+0xd0], R194 ;  /* 0x0000d0c201007387 */ /* 0x0005e20000100a00 */
[----:B------:R-:W-:Y:S02]  /*7f90*/  IMAD R239, R239, UR16, RZ ;  /* 0x00000010efef7c24 */ /* 0x000fe4000f8e02ff */
[----:B------:R-:W-:Y:S01]  /*7fa0*/  IMAD R238, R238, UR16, RZ ;  /* 0x00000010eeee7c24 */ /* 0x000fe2000f8e02ff */
[----:B-1----:R-:W-:Y:S01]  /*7fb0*/  IADD3 R196, P1, PT, R4, UR24, RZ ;  /* 0x0000001804c47c10 */ /* 0x002fe2000ff3e0ff */
[----:B------:R-:W-:-:S03]  /*7fc0*/  IMAD R237, R237, UR16, RZ ;  /* 0x00000010eded7c24 */ /* 0x000fc6000f8e02ff */
[----:B------:R-:W-:Y:S02]  /*7fd0*/  LEA.HI.X.SX32 R197, R178, R5, 0x2, P1 ;  /* 0x00000005b2c57211 */ /* 0x000fe400008f16ff */
[----:B--2---:R-:W-:-:S03]  /*7fe0*/  IADD3 R194, P4, PT, R4, UR23, RZ ;  /* 0x0000001704c27c10 */ /* 0x004fc6000ff9e0ff */
[----:B------:R1:W-:Y:S01]  /*7ff0*/  STL.64 [R1+0xc8], R196 ;  /* 0x0000c8c401007387 */ /* 0x0003e20000100a00 */
[----:B------:R-:W-:-:S05]  /*8000*/  LEA.HI.X.SX32 R195, R176, R5, 0x2, P4 ;  /* 0x00000005b0c37211 */ /* 0x000fca00020f16ff */
[----:B------:R2:W-:Y:S01]  /*8010*/  STL.64 [R1+0xc0], R194 ;  /* 0x0000c0c201007387 */ /* 0x0005e20000100a00 */
[----:B-1----:R-:W-:-:S04]  /*8020*/  IADD3 R196, P1, PT, R4, UR22, RZ ;  /* 0x0000001604c47c10 */ /* 0x002fc8000ff3e0ff */
        /* <DEDUP_REMOVED lines=11> */
[----:B-1----:R-:W-:-:S04]  /*80e0*/  LEA R196, P1, R72, R4, 0x6 ;  /* 0x0000000448c47211 */ /* 0x002fc800078230ff */
[----:B------:R-:W-:Y:S02]  /*80f0*/  LEA.HI.X.SX32 R197, R158, R5, 0x2, P1 ;  /* 0x000000059ec57211 */ /* 0x000fe400008f16ff */
[----:B--2---:R-:W-:-:S03]  /*8100*/  IADD3 R194, P4, PT, R168, R4, RZ ;  /* 0x00000004a8c27210 */ /* 0x004fc60007f9e0ff */
[----:B------:R1:W-:Y:S01]  /*8110*/  STL.64 [R1+0x98], R196 ;  /* 0x000098c401007387 */ /* 0x0003e20000100a00 */
[----:B------:R-:W-:-:S05]  /*8120*/  LEA.HI.X.SX32 R195, R150, R5, 0x2, P4 ;  /* 0x0000000596c37211 */ /* 0x000fca00020f16ff */
[----:B------:R2:W-:Y:S01]  /*8130*/  STL.64 [R1+0x90], R194 ;  /* 0x000090c201007387 */ /* 0x0005e20000100a00 */
[----:B-1----:R-:W-:-:S04]  /*8140*/  IADD3 R196, P1, PT, R162, R4, RZ ;  /* 0x00000004a2c47210 */ /* 0x002fc80007f3e0ff */
        /* <DEDUP_REMOVED lines=48> */
[-C--:B------:R-:W-:Y:S02]  /*8450*/  LEA.HI.X.SX32 R197, R54, R5.reuse, 0x2, P1 ;  /* 0x0000000536c57211 */ /* 0x080fe400008f16ff */
[-C--:B------:R-:W-:Y:S02]  /*8460*/  IADD3 R250, P1, PT, R250, R4.reuse, RZ ;  /* 0x00000004fafa7210 */ /* 0x080fe40007f3e0ff */
[-C--:B--2---:R-:W-:Y:S01]  /*8470*/  IADD3 R194, P4, PT, R58, R4.reuse, RZ ;  /* 0x000000043ac27210 */ /* 0x084fe20007f9e0ff */
[----:B------:R1:W-:Y:S01]  /*8480*/  STL.64 [R1+0x8], R196 ;  /* 0x000008c401007387 */ /* 0x0003e20000100a00 */
[-C--:B------:R-:W-:Y:S02]  /*8490*/  LEA.HI.X.SX32 R251, R50, R5.reuse, 0x2, P1 ;  /* 0x0000000532fb7211 */ /* 0x080fe400008f16ff */
[----:B------:R-:W-:Y:S02]  /*84a0*/  LEA.HI.X.SX32 R195, R52, R5, 0x2, P4 ;  /* 0x0000000534c37211 */ /* 0x000fe400020f16ff */
[-C--:B------:R-:W-:Y:S01]  /*84b0*/  IADD3 R248, P4, PT, R248, R4.reuse, RZ ;  /* 0x00000004f8f87210 */ /* 0x080fe20007f9e0ff */
[----:B------:R-:W-:Y:S01]  /*84c0*/  STL.64 [R1+0x5d8], R250 ;  /* 0x0005d8fa01007387 */ /* 0x000fe20000100a00 */
[----:B------:R-:W-:-:S02]  /*84d0*/  IADD3 R246, P1, PT, R246, R4, RZ ;  /* 0x00000004f6f67210 */ /* 0x000fc40007f3e0ff */
[-C--:B------:R-:W-:Y:S01]  /*84e0*/  LEA.HI.X.SX32 R249, R48, R5.reuse, 0x2, P4 ;  /* 0x0000000530f97211 */ /* 0x080fe200020f16ff */
[----:B------:R2:W-:Y:S01]  /*84f0*/  STL.64 [R1], R194 ;  /* 0x000000c201007387 */ /* 0x0005e20000100a00 */
[-C--:B------:R-:W-:Y:S02]  /*8500*/  IADD3 R244, P4, PT, R244, R4.reuse, RZ ;  /* 0x00000004f4f47210 */ /* 0x080fe40007f9e0ff */
[-C--:B------:R-:W-:Y:S01]  /*8510*/  LEA.HI.X.SX32 R247, R6, R5.reuse, 0x2, P1 ;  /* 0x0000000506f77211 */ /* 0x080fe200008f16ff */
[----:B------:R3:W-:Y:S01]  /*8520*/  STL.64 [R1+0x5e0], R248 ;  /* 0x0005e0f801007387 */ /* 0x0007e20000100a00 */
[-C--:B------:R-:W-:Y:S02]  /*8530*/  IADD3 R6, P1, PT, R46, R4.reuse, RZ ;  /* 0x000000042e067210 */ /* 0x080fe40007f3e0ff */
[----:B------:R-:W-:Y:S01]  /*8540*/  LEA.HI.X.SX32 R245, R8, R5, 0x2, P4 ;  /* 0x0000000508f57211 */ /* 0x000fe200020f16ff */
[----:B------:R-:W-:Y:S01]  /*8550*/  STL.64 [R1+0x5f0], R246 ;  /* 0x0005f0f601007387 */ /* 0x000fe20000100a00 */
[----:B------:R-:W-:-:S02]  /*8560*/  IADD3 R8, P4, PT, R44, R4, RZ ;  /* 0x000000042c087210 */ /* 0x000fc40007f9e0ff */
[-C--:B------:R-:W-:Y:S01]  /*8570*/  LEA.HI.X.SX32 R7, R7, R5.reuse, 0x2, P1 ;  /* 0x0000000507077211 */ /* 0x080fe200008f16ff */
[----:B------:R-:W-:Y:S01]  /*8580*/  STL.64 [R1+0x5f8], R244 ;  /* 0x0005f8f401007387 */ /* 0x000fe20000100a00 */
[-C--:B------:R-:W-:Y:S02]  /*8590*/  IADD3 R10, P1, PT, R10, R4.reuse, RZ ;  /* 0x000000040a0a7210 */ /* 0x080fe40007f3e0ff */
[-C--:B------:R-:W-:Y:S02]  /*85a0*/  LEA.HI.X.SX32 R9, R9, R5.reuse, 0x2, P4 ;  /* 0x0000000509097211 */ /* 0x080fe400020f16ff */
[-C--:B------:R-:W-:Y:S02]  /*85b0*/  IADD3 R12, P4, PT, R12, R4.reuse, RZ ;  /* 0x000000040c0c7210 */ /* 0x080fe40007f9e0ff */
[----:B------:R-:W-:Y:S02]  /*85c0*/  LEA.HI.X.SX32 R11, R11, R5, 0x2, P1 ;  /* 0x000000050b0b7211 */ /* 0x000fe400008f16ff */
[----:B------:R-:W-:-:S02]  /*85d0*/  IADD3 R14, P1, PT, R14, R4, RZ ;  /* 0x000000040e0e7210 */ /* 0x000fc40007f3e0ff */
[-C--:B------:R-:W-:Y:S02]  /*85e0*/  LEA.HI.X.SX32 R13, R13, R5.reuse, 0x2, P4 ;  /* 0x000000050d0d7211 */ /* 0x080fe400020f16ff */
        /* <DEDUP_REMOVED lines=24> */
[-C--:B-1----:R-:W-:Y:S02]  /*8770*/  LEA R196, P4, R40, R2.reuse, 0x2 ;  /* 0x0000000228c47211 */ /* 0x082fe400078810ff */
[----:B------:R-:W-:Y:S02]  /*8780*/  LEA.HI.X.SX32 R39, R39, R5, 0x2, P1 ;  /* 0x0000000527277211 */ /* 0x000fe400008f16ff */
[----:B--2---:R-:W-:Y:S02]  /*8790*/  LEA R194, P1, R42, R2, 0x2 ;  /* 0x000000022ac27211 */ /* 0x004fe400078210ff */
[----:B------:R-:W-:Y:S02]  /*87a0*/  LEA.HI.X.SX32 R197, R40, R68, 0x2, P4 ;  /* 0x0000004428c57211 */ /* 0x000fe400020f16ff */
[----:B------:R-:W-:-:S02]  /*87b0*/  LEA R40, P4, R41, R2, 0x2 ;  /* 0x0000000229287211 */ /* 0x000fc400078810ff */
[----:B------:R-:W-:Y:S01]  /*87c0*/  LEA.HI.X.SX32 R195, R42, R68, 0x2, P1 ;  /* 0x000000442ac37211 */ /* 0x000fe200008f16ff */
[----:B------:R1:W-:Y:S01]  /*87d0*/  STL.64 [R1+0x120], R196 ;  /* 0x000120c401007387 */ /* 0x0003e20000100a00 */
[----:B------:R-:W-:Y:S02]  /*87e0*/  LEA R42, P1, R43, R2, 0x2 ;  /* 0x000000022b2a7211 */ /* 0x000fe400078210ff */
[----:B------:R-:W-:Y:S01]  /*87f0*/  LEA.HI.X.SX32 R41, R41, R68, 0x2, P4 ;  /* 0x0000004429297211 */ /* 0x000fe200020f16ff */
[----:B------:R2:W-:Y:S01]  /*8800*/  STL.64 [R1+0x118], R194 ;  /* 0x000118c201007387 */ /* 0x0005e20000100a00 */
[----:B------:R-:W-:Y:S02]  /*8810*/  LEA R44, P4, R45, R2, 0x2 ;  /* 0x000000022d2c7211 */ /* 0x000fe400078810ff */
[----:B------:R-:W-:Y:S01]  /*8820*/  LEA.HI.X.SX32 R43, R43, R68, 0x2, P1 ;  /* 0x000000442b2b7211 */ /* 0x000fe200008f16ff */
[----:B---3--:R-:W3:Y:S01]  /*8830*/  LDL.LU R248, [R1+0x184] ;  /* 0x0001840001f87983 */ /* 0x008ee20000300800 */
[----:B------:R-:W-:-:S02]  /*8840*/  LEA R46, P1, R47, R2, 0x2 ;  /* 0x000000022f2e7211 */ /* 0x000fc400078210ff */
[----:B------:R-:W-:Y:S01]  /*8850*/  LEA.HI.X.SX32 R45, R45, R68, 0x2, P4 ;  /* 0x000000442d2d7211 */ /* 0x000fe200020f16ff */
[----:B-1----:R-:W-:Y:S01]  /*8860*/  IMAD R197, R109, UR16, RZ ;  /* 0x000000106dc57c24 */ /* 0x002fe2000f8e02ff */
[----:B------:R-:W-:Y:S02]  /*8870*/  LEA R48, P4, R49, R2, 0x2 ;  /* 0x0000000231307211 */ /* 0x000fe400078810ff */
[----:B------:R-:W-:Y:S01]  /*8880*/  LEA.HI.X.SX32 R47, R47, R68, 0x2, P1 ;  /* 0x000000442f2f7211 */ /* 0x000fe200008f16ff */
[----:B--2---:R-:W-:Y:S01]  /*8890*/  IMAD R195, R105, UR16, RZ ;  /* 0x0000001069c37c24 */ /* 0x004fe2000f8e02ff */
[----:B------:R-:W-:Y:S02]  /*88a0*/  LEA R50, P1, R51, R2, 0x2 ;  /* 0x0000000233327211 */ /* 0x000fe400078210ff */
[----:B------:R-:W-:Y:S02]  /*88b0*/  LEA.HI.X.SX32 R49, R49, R68, 0x2, P4 ;  /* 0x0000004431317211 */ /* 0x000fe400020f16ff */
[----:B------:R-:W-:-:S02]  /*88c0*/  LEA R52, P4, R53, R2, 0x2 ;  /* 0x0000000235347211 */ /* 0x000fc400078810ff */
[----:B------:R-:W-:Y:S02]  /*88d0*/  LEA.HI.X.SX32 R51, R51, R68, 0x2, P1 ;  /* 0x0000004433337211 */ /* 0x000fe400008f16ff */
[----:B------:R-:W-:Y:S02]  /*88e0*/  LEA R54, P1, R55, R2, 0x2 ;  /* 0x0000000237367211 */ /* 0x000fe400078210ff */
[----:B------:R-:W-:Y:S02]  /*88f0*/  LEA.HI.X.SX32 R53, R53, R68, 0x2, P4 ;  /* 0x0000004435357211 */ /* 0x000fe400020f16ff */
        /* <DEDUP_REMOVED lines=40> */
[C---:B------:R-:W-:Y:S02]  /*8b80*/  LEA R100, P4, R104.reuse, R2, 0x2 ;  /* 0x0000000268647211 */ /* 0x040fe400078810ff */
        /* <DEDUP_REMOVED lines=132> */
[-C--:B------:R-:W-:Y:S02]  /*93d0*/  LEA.HI.X.SX32 R245, R230, R68.reuse, 0x2, P1 ;  /* 0x00000044e6f57211 */ /* 0x080fe400008f16ff */
[----:B------:R-:W-:-:S03]  /*93e0*/  LEA.HI.X.SX32 R247, R70, R68, 0x2, P4 ;  /* 0x0000004446f77211 */ /* 0x000fc600020f16ff */
[----:B------:R1:W-:Y:S04]  /*93f0*/  STL.64 [R1+0x128], R244 ;  /* 0x000128f401007387 */ /* 0x0003e80000100a00 */
[----:B------:R2:W-:Y:S01]  /*9400*/  STL.64 [R1+0x130], R246 ;  /* 0x000130f601007387 */ /* 0x0005e20000100a00 */
[-C--:B-1----:R-:W-:Y:S02]  /*9410*/  LEA R244, P1, R69, R2.reuse, 0x2 ;  /* 0x0000000245f47211 */ /* 0x082fe400078210ff */
[----:B--2---:R-:W-:Y:S02]  /*9420*/  LEA R246, P4, R71, R2, 0x2 ;  /* 0x0000000247f67211 */ /* 0x004fe400078810ff */
[-C--:B------:R-:W-:Y:S02]  /*9430*/  LEA.HI.X.SX32 R245, R69, R68.reuse, 0x2, P1 ;  /* 0x0000004445f57211 */ /* 0x080fe400008f16ff */
[----:B------:R-:W-:Y:S01]  /*9440*/  LEA.HI.X.SX32 R247, R71, R68, 0x2, P4 ;  /* 0x0000004447f77211 */ /* 0x000fe200020f16ff */
[----:B------:R-:W2:Y:S01]  /*9450*/  LDL.LU R69, [R1+0x174] ;  /* 0x0001740001457983 */ /* 0x000ea20000300800 */
[----:B------:R-:W-:-:S03]  /*9460*/  IMAD R230, R242, UR16, RZ ;  /* 0x00000010f2e67c24 */ /* 0x000fc6000f8e02ff */
[----:B------:R1:W-:Y:S04]  /*9470*/  STL.64 [R1+0x138], R244 ;  /* 0x000138f401007387 */ /* 0x0003e80000100a00 */
[----:B------:R-:W4:Y:S04]  /*9480*/  LDL.LU R242, [R1+0x194] ;  /* 0x0001940001f27983 */ /* 0x000f280000300800 */
[----:B------:R3:W-:Y:S04]  /*9490*/  STL.64 [R1+0x140], R246 ;  /* 0x000140f601007387 */ /* 0x0007e80000100a00 */
[----:B------:R-:W2:Y:S01]  /*94a0*/  LDL.LU R251, [R1+0x1a4] ;  /* 0x0001a40001fb7983 */ /* 0x000ea20000300800 */
[----:B-1----:R-:W-:-:S04]  /*94b0*/  LEA R244, P1, R231, R2, 0x2 ;  /* 0x00000002e7f47211 */ /* 0x002fc800078210ff */
[----:B------:R-:W-:Y:S02]  /*94c0*/  LEA.HI.X.SX32 R245, R231, R68, 0x2, P1 ;  /* 0x00000044e7f57211 */ /* 0x000fe400008f16ff */
[----:B---3--:R-:W-:-:S03]  /*94d0*/  LEA R246, P4, R232, R2, 0x2 ;  /* 0x00000002e8f67211 */ /* 0x008fc600078810ff */
[----:B------:R1:W-:Y:S01]  /*94e0*/  STL.64 [R1+0x148], R244 ;  /* 0x000148f401007387 */ /* 0x0003e20000100a00 */
[----:B------:R-:W-:Y:S02]  /*94f0*/  LEA.HI.X.SX32 R247, R232, R68, 0x2, P4 ;  /* 0x00000044e8f77211 */ /* 0x000fe400020f16ff */
[----:B-1----:R-:W-:-:S03]  /*9500*/  LEA R244, P1, R233, R2, 0x2 ;  /* 0x00000002e9f47211 */ /* 0x002fc600078210ff */
[----:B------:R1:W-:Y:S01]  /*9510*/  STL.64 [R1+0x150], R246 ;  /* 0x000150f601007387 */ /* 0x0003e20000100a00 */
[----:B------:R-:W-:-:S03]  /*9520*/  LEA.HI.X.SX32 R245, R233, R68, 0x2, P1 ;  /* 0x00000044e9f57211 */ /* 0x000fc600008f16ff */
[----:B------:R-:W3:Y:S04]  /*9530*/  LDL.LU R249, [R1+0x1b4] ;  /* 0x0001b40001f97983 */ /* 0x000ee80000300800 */
[----:B------:R1:W-:Y:S02]  /*9540*/  STL.64 [R1+0x158], R244 ;  /* 0x000158f401007387 */ /* 0x0003e40000100a00 */
[----:B-1----:R-:W-:-:S04]  /*9550*/  LEA R246, P4, R234, R2, 0x2 ;  /* 0x00000002eaf67211 */ /* 0x002fc800078810ff */
[----:B------:R-:W-:Y:S02]  /*9560*/  LEA.HI.X.SX32 R247, R234, R68, 0x2, P4 ;  /* 0x00000044eaf77211 */ /* 0x000fe400020f16ff */
[----:B------:R-:W-:-:S04]  /*9570*/  LEA R244, P1, R235, R2, 0x2 ;  /* 0x00000002ebf47211 */ /* 0x000fc800078210ff */
[----:B------:R-:W-:Y:S01]  /*9580*/  LEA.HI.X.SX32 R245, R235, R68, 0x2, P1 ;  /* 0x00000044ebf57211 */ /* 0x000fe200008f16ff */
[----:B------:R-:W-:Y:S04]  /*9590*/  STL.64 [R1+0x160], R246 ;  /* 0x000160f601007387 */ /* 0x000fe80000100a00 */
[----:B------:R1:W-:Y:S04]  /*95a0*/  STL.64 [R1+0x168], R244 ;  /* 0x000168f401007387 */ /* 0x0003e80000100a00 */
[----:B-1----:R1:W5:Y:S04]  /*95b0*/  LDL.LU.64 R244, [R1+0x5f8] ;  /* 0x0005f80001f47983 */ /* 0x0023680000300a00 */
[----:B------:R-:W3:Y:S01]  /*95c0*/  LDL.LU R250, [R1+0x1c4] ;  /* 0x0001c40001fa7983 */ /* 0x000ee20000300800 */
[----:B------:R-:W-:-:S02]  /*95d0*/  LEA R246, P4, R241, R2, 0x2 ;  /* 0x00000002f1f67211 */ /* 0x000fc400078810ff */
[C---:B------:R-:W-:Y:S02]  /*95e0*/  LEA R234, P1, R240.reuse, R2, 0x2 ;  /* 0x00000002f0ea7211 */ /* 0x040fe400078210ff */
[----:B------:R-:W-:Y:S02]  /*95f0*/  LEA.HI.X.SX32 R247, R241, R68, 0x2, P4 ;  /* 0x00000044f1f77211 */ /* 0x000fe400020f16ff */
[C---:B------:R-:W-:Y:S02]  /*9600*/  LEA R232, P4, R239.reuse, R2, 0x2 ;  /* 0x00000002efe87211 */ /* 0x040fe400078810ff */
[-C--:B------:R-:W-:Y:S01]  /*9610*/  LEA.HI.X.SX32 R235, R240, R68.reuse, 0x2, P1 ;  /* 0x00000044f0eb7211 */ /* 0x080fe200008f16ff */
[----:B------:R1:W-:Y:S01]  /*9620*/  STL.64 [R1+0x170], R246 ;  /* 0x000170f601007387 */ /* 0x0003e20000100a00 */
[----:B------:R-:W-:Y:S01]  /*9630*/  IMAD.MOV.U32 R241, RZ, RZ, R233 ;  /* 0x000000fffff17224 */ /* 0x000fe200078e00e9 */
[----:B------:R-:W-:Y:S01]  /*9640*/  LEA.HI.X.SX32 R241, R239, R68, 0x2, P4 ;  /* 0x00000044eff17211 */ /* 0x000fe200020f16ff */
[----:B------:R-:W-:Y:S01]  /*9650*/  IMAD R236, R236, UR16, RZ ;  /* 0x00000010ecec7c24 */ /* 0x000fe2000f8e02ff */
[----:B-1----:R1:W5:Y:S04]  /*9660*/  LDL.LU.64 R246, [R1+0x5f0] ;  /* 0x0005f00001f67983 */ /* 0x0023680000300a00 */
[----:B------:R-:W-:Y:S04]  /*9670*/  STL [R1+0x180], R232 ;  /* 0x000180e801007387 */ /* 0x000fe80000100800 */
[----:B------:R1:W-:Y:S01]  /*9680*/  STL.64 [R1+0x178], R234 ;  /* 0x000178ea01007387 */ /* 0x0003e20000100a00 */
[----:B------:R-:W-:Y:S01]  /*9690*/  IMAD.MOV.U32 R240, RZ, RZ, R232 ;  /* 0x000000fffff07224 */ /* 0x000fe200078e00e8 */
[-C--:B------:R-:W-:Y:S01]  /*96a0*/  LEA R240, P4, R237, R2.reuse, 0x2 ;  /* 0x00000002edf07211 */ /* 0x080fe200078810ff */
[----:B------:R-:W-:Y:S01]  /*96b0*/  IMAD R233, R248, UR16, RZ ;  /* 0x00000010f8e97c24 */ /* 0x000fe2000f8e02ff */
[----:B------:R1:W-:Y:S04]  /*96c0*/  STL [R1+0x184], R241 ;  /* 0x000184f101007387 */ /* 0x0003e80000100800 */
[----:B------:R-:W3:Y:S01]  /*96d0*/  LDL.LU R248, [R1+0x1e8] ;  /* 0x0001e80001f87983 */ /* 0x000ee20000300800 */
[----:B-1----:R-:W-:-:S04]  /*96e0*/  LEA R234, P1, R238, R2, 0x2 ;  /* 0x00000002eeea7211 */ /* 0x002fc800078210ff */
[-C--:B------:R-:W-:Y:S02]  /*96f0*/  LEA.HI.X.SX32 R235, R238, R68.reuse, 0x2, P1 ;  /* 0x00000044eeeb7211 */ /* 0x080fe400008f16ff */
[----:B------:R-:W-:-:S03]  /*9700*/  LEA.HI.X.SX32 R241, R237, R68, 0x2, P4 ;  /* 0x00000044edf17211 */ /* 0x000fc600020f16ff */
[----:B------:R1:W-:Y:S01]  /*9710*/  STL.64 [R1+0x188], R234 ;  /* 0x000188ea01007387 */ /* 0x0003e20000100a00 */
[----:B------:R-:W-:Y:S01]  /*9720*/  LEA R238, P4, R230, R2, 0x2 ;  /* 0x00000002e6ee7211 */ /* 0x000fe200078810ff */
[----:B------:R-:W-:Y:S02]  /*9730*/  IMAD R70, R252, UR16, RZ ;  /* 0x00000010fc467c24 */ /* 0x000fe4000f8e02ff */
[----:B------:R-:W3:Y:S01]  /*9740*/  LDL.LU R252, [R1+0x1ec] ;  /* 0x0001ec0001fc7983 */ /* 0x000ee20000300800 */
[----:B------:R-:W-:Y:S02]  /*9750*/  LEA.HI.X.SX32 R239, R230, R68, 0x2, P4 ;  /* 0x00000044e6ef7211 */ /* 0x000fe400020f16ff */
[----:B-1----:R-:W-:-:S04]  /*9760*/  LEA R234, P1, R236, R2, 0x2 ;  /* 0x00000002ecea7211 */ /* 0x002fc800078210ff */
[----:B------:R-:W-:Y:S01]  /*9770*/  LEA.HI.X.SX32 R235, R236, R68, 0x2, P1 ;  /* 0x00000044eceb7211 */ /* 0x000fe200008f16ff */
[----:B------:R-:W-:Y:S01]  /*9780*/  STL.64 [R1+0x190], R240 ;  /* 0x000190f001007387 */ /* 0x000fe20000100a00 */
[----:B------:R-:W-:-:S03]  /*9790*/  IMAD R71, R243, UR16, RZ ;  /* 0x00000010f3477c24 */ /* 0x000fc6000f8e02ff */
[----:B------:R1:W-:Y:S01]  /*97a0*/  STL.64 [R1+0x198], R234 ;  /* 0x000198ea01007387 */ /* 0x0003e20000100a00 */
[-C--:B------:R-:W-:Y:S02]  /*97b0*/  LEA R236, P4, R70, R2.reuse, 0x2 ;  /* 0x0000000246ec7211 */ /* 0x080fe400078810ff */
[----:B-1----:R-:W-:-:S04]  /*97c0*/  LEA R234, P1, R71, R2, 0x2 ;  /* 0x0000000247ea7211 */ /* 0x002fc800078210ff */
[-C--:B------:R-:W-:Y:S02]  /*97d0*/  LEA.HI.X.SX32 R235, R71, R68.reuse, 0x2, P1 ;  /* 0x0000004447eb7211 */ /* 0x080fe400008f16ff */
[----:B------:R-:W-:Y:S01]  /*97e0*/  LEA.HI.X.SX32 R237, R70, R68, 0x2, P4 ;  /* 0x0000004446ed7211 */ /* 0x000fe200020f16ff */
[----:B----4-:R-:W-:Y:S02]  /*97f0*/  IMAD R232, R242, UR16, RZ ;  /* 0x00000010f2e87c24 */ /* 0x010fe4000f8e02ff */
[----:B------:R-:W4:Y:S04]  /*9800*/  LDL.LU R242, [R1+0x1f8] ;  /* 0x0001f80001f27983 */ /* 0x000f280000300800 */
[----:B------:R-:W-:Y:S01]  /*9810*/  STL.64 [R1+0x1a0], R238 ;  /* 0x0001a0ee01007387 */ /* 0x000fe20000100a00 */
[----:B--2---:R-:W-:-:S03]  /*9820*/  IMAD R231, R251, UR16, RZ ;  /* 0x00000010fbe77c24 */ /* 0x004fc6000f8e02ff */
[----:B------:R-:W2:Y:S01]  /*9830*/  LDL.LU R251, [R1+0x200] ;  /* 0x0002000001fb7983 */ /* 0x000ea20000300800 */
[----:B------:R-:W-:-:S03]  /*9840*/  IMAD R69, R69, UR16, RZ ;  /* 0x0000001045457c24 */ /* 0x000fc6000f8e02ff */
[----:B------:R1:W-:Y:S04]  /*9850*/  STL.64 [R1+0x1a8], R234 ;  /* 0x0001a8ea01007387 */ /* 0x0003e80000100a00 */
[----:B------:R1:W-:Y:S02]  /*9860*/  STL.64 [R1+0x1b0], R236 ;  /* 0x0001b0ec01007387 */ /* 0x0003e40000100a00 */
[----:B-1----:R-:W-:-:S04]  /*9870*/  LEA R234, P1, R69, R2, 0x2 ;  /* 0x0000000245ea7211 */ /* 0x002fc800078210ff */
[----:B------:R-:W-:Y:S02]  /*9880*/  LEA.HI.X.SX32 R235, R69, R68, 0x2, P1 ;  /* 0x0000004445eb7211 */ /* 0x000fe400008f16ff */
[----:B------:R-:W-:-:S03]  /*9890*/  LEA R236, P4, R233, R2, 0x2 ;  /* 0x00000002e9ec7211 */ /* 0x000fc600078810ff */
[----:B------:R1:W-:Y:S01]  /*98a0*/  STL.64 [R1+0x1b8], R234 ;  /* 0x0001b8ea01007387 */ /* 0x0003e20000100a00 */
[----:B------:R-:W-:Y:S01]  /*98b0*/  LEA.HI.X.SX32 R237, R233, R68, 0x2, P4 ;  /* 0x00000044e9ed7211 */ /* 0x000fe200020f16ff */
[----:B---3--:R-:W-:Y:S02]  /*98c0*/  IMAD R71, R249, UR16, RZ ;  /* 0x00000010f9477c24 */ /* 0x008fe4000f8e02ff */
[----:B------:R-:W3:Y:S01]  /*98d0*/  LDL.LU R249, [R1+0x208] ;  /* 0x0002080001f97983 */ /* 0x000ee20000300800 */
[----:B-1----:R-:W-:-:S04]  /*98e0*/  LEA R234, P1, R232, R2, 0x2 ;  /* 0x00000002e8ea7211 */ /* 0x002fc800078210ff */
[----:B------:R-:W-:Y:S01]  /*98f0*/  LEA.HI.X.SX32 R235, R232, R68, 0x2, P1 ;  /* 0x00000044e8eb7211 */ /* 0x000fe200008f16ff */
[----:B------:R1:W-:Y:S04]  /*9900*/  STL.64 [R1+0x1c0], R236 ;  /* 0x0001c0ec01007387 */ /* 0x0003e80000100a00 */
[----:B------:R1:W-:Y:S01]  /*9910*/  STL.64 [R1+0x1c8], R234 ;  /* 0x0001c8ea01007387 */ /* 0x0003e20000100a00 */
[----:B------:R-:W-:-:S03]  /*9920*/  IMAD R69, R250, UR16, RZ ;  /* 0x00000010fa457c24 */ /* 0x000fc6000f8e02ff */
[----:B------:R-:W3:Y:S01]  /*9930*/  LDL.LU R250, [R1+0x210] ;  /* 0x0002100001fa7983 */ /* 0x000ee20000300800 */
[----:B------:R-:W-:Y:S01]  /*9940*/  IMAD.U32 R243, RZ, RZ, UR4 ;  /* 0x00000004fff37e24 */ /* 0x000fe2000f8e00ff */
[-C--:B-1----:R-:W-:Y:S01]  /*9950*/  LEA R236, P4, R231, R2.reuse, 0x2 ;  /* 0x00000002e7ec7211 */ /* 0x082fe200078810ff */
[----:B------:R-:W-:Y:S01]  /*9960*/  UIMAD UR12, UR4, 0x39, URZ ;  /* 0x00000039040c78a4 */ /* 0x000fe2000f8e02ff */
[----:B------:R-:W-:Y:S01]  /*9970*/  LEA R234, P1, R71, R2, 0x2 ;  /* 0x0000000247ea7211 */ /* 0x000fe200078210ff */
[----:B------:R-:W-:Y:S01]  /*9980*/  IMAD R243, R243, 0xe4, RZ ;  /* 0x000000e4f3f37824 */ /* 0x000fe200078e02ff */
[----:B------:R-:W-:Y:S02]  /*9990*/  LEA.HI.X.SX32 R237, R231, R68, 0x2, P4 ;  /* 0x00000044e7ed7211 */ /* 0x000fe400020f16ff */
[----:B------:R-:W-:Y:S02]  /*99a0*/  LEA R232, P4, R69, R2, 0x2 ;  /* 0x0000000245e87211 */ /* 0x000fe400078810ff */
[----:B------:R-:W-:-:S02]  /*99b0*/  LEA.HI.X.SX32 R235, R71, R68, 0x2, P1 ;  /* 0x0000004447eb7211 */ /* 0x000fc400008f16ff */
[----:B------:R-:W-:Y:S01]  /*99c0*/  IADD3 R230, P1, PT, R243, R4, RZ ;  /* 0x00000004f3e67210 */ /* 0x000fe20007f3e0ff */
[----:B------:R-:W-:Y:S01]  /*99d0*/  IMAD.U32 R243, RZ, RZ, UR12 ;  /* 0x0000000cfff37e24 */ /* 0x000fe2000f8e00ff */
[----:B------:R-:W-:Y:S01]  /*99e0*/  LEA.HI.X.SX32 R233, R69, R68, 0x2, P4 ;  /* 0x0000004445e97211 */ /* 0x000fe200020f16ff */
[----:B------:R-:W-:Y:S03]  /*99f0*/  STL.64 [R1+0x1d0], R236 ;  /* 0x0001d0ec01007387 */ /* 0x000fe60000100a00 */
[----:B------:R-:W-:Y:S01]  /*9a00*/  LEA.HI.X.SX32 R231, R243, R5, 0x2, P1 ;  /* 0x00000005f3e77211 */ /* 0x000fe200008f16ff */
[----:B------:R1:W-:Y:S04]  /*9a10*/  STL.64 [R1+0x1d8], R234 ;  /* 0x0001d8ea01007387 */ /* 0x0003e80000100a00 */
[----:B------:R1:W-:Y:S01]  /*9a20*/  STL.64 [R1+0x1e0], R232 ;  /* 0x0001e0e801007387 */ /* 0x0003e20000100a00 */
[----:B------:R-:W-:-:S02]  /*9a30*/  IMAD R70, R248, UR16, RZ ;  /* 0x00000010f8467c24 */ /* 0x000fc4000f8e02ff */
[----:B------:R-:W-:-:S04]  /*9a40*/  IMAD.U32 R248, RZ, RZ, UR4 ;  /* 0x00000004fff87e24 */ /* 0x000fc8000f8e00ff */
[----:B------:R-:W-:Y:S01]  /*9a50*/  IMAD R248, R248, 0xe8, RZ ;  /* 0x000000e8f8f87824 */ /* 0x000fe200078e02ff */
[----:B-1----:R-:W-:Y:S01]  /*9a60*/  LEA R234, P4, R70, R2, 0x2 ;  /* 0x0000000246ea7211 */ /* 0x002fe200078810ff */
[----:B------:R-:W-:-:S03]  /*9a70*/  IMAD.U32 R69, RZ, RZ, UR70 ;  /* 0x00000046ff457e24 */ /* 0x000fc6000f8e00ff */
[----:B------:R-:W-:Y:S01]  /*9a80*/  IADD3 R232, P1, PT, R248, R4, RZ ;  /* 0x00000004f8e87210 */ /* 0x000fe20007f3e0ff */
[----:B------:R-:W-:Y:S01]  /*9a90*/  IMAD.U32 R248, RZ, RZ, UR4 ;  /* 0x00000004fff87e24 */ /* 0x000fe2000f8e00ff */
[----:B------:R-:W-:Y:S01]  /*9aa0*/  LEA.HI.X.SX32 R235, R70, R68, 0x2, P4 ;  /* 0x0000004446eb7211 */ /* 0x000fe200020f16ff */
[----:B------:R-:W-:Y:S02]  /*9ab0*/  IMAD R71, R252, UR16, RZ ;  /* 0x00000010fc477c24 */ /* 0x000fe4000f8e02ff */
[----:B------:R-:W-:-:S03]  /*9ac0*/  IMAD R248, R248, 0xec, RZ ;  /* 0x000000ecf8f87824 */ /* 0x000fc600078e02ff */
[----:B------:R-:W-:Y:S01]  /*9ad0*/  LEA R238, P4, R71, R2, 0x2 ;  /* 0x0000000247ee7211 */ /* 0x000fe200078810ff */
[----:B------:R1:W-:Y:S01]  /*9ae0*/  STL.64 [R1+0x1e8], R234 ;  /* 0x0001e8ea01007387 */ /* 0x0003e20000100a00 */
[----:B------:R-:W-:Y:S01]  /*9af0*/  LEA.HI.X.SX32 R233, R69, R5, 0x2, P1 ;  /* 0x0000000545e97211 */ /* 0x000fe200008f16ff */
[----:B------:R-:W-:Y:S01]  /*9b00*/  IMAD.U32 R69, RZ, RZ, UR71 ;  /* 0x00000047ff457e24 */ /* 0x000fe2000f8e00ff */
[----:B------:R-:W-:Y:S01]  /*9b10*/  LEA.HI.X.SX32 R239, R71, R68, 0x2, P4 ;  /* 0x0000004447ef7211 */ /* 0x000fe200020f16ff */
[----:B------:R-:W3:Y:S04]  /*9b20*/  LDL.LU R252, [R1+0x234] ;  /* 0x0002340001fc7983 */ /* 0x000ee80000300800 */
[----:B------:R2:W-:Y:S01]  /*9b30*/  STL.64 [R1+0x1f0], R238 ;  /* 0x0001f0ee01007387 */ /* 0x0005e20000100a00 */
[----:B-1----:R-:W-:-:S04]  /*9b40*/  IADD3 R234, P1, PT, R248, R4, RZ ;  /* 0x00000004f8ea7210 */ /* 0x002fc80007f3e0ff */
[----:B------:R-:W-:Y:S01]  /*9b50*/  LEA.HI.X.SX32 R235, R69, R5, 0x2, P1 ;  /* 0x0000000545eb7211 */ /* 0x000fe200008f16ff */
[----:B------:R-:W-:Y:S02]  /*9b60*/  IMAD.U32 R69, RZ, RZ, UR17 ;  /* 0x00000011ff457e24 */ /* 0x000fe4000f8e00ff */
[----:B----4-:R-:W-:Y:S02]  /*9b70*/  IMAD R237, R242, UR16, RZ ;  /* 0x00000010f2ed7c24 */ /* 0x010fe4000f8e02ff */
[----:B--2---:R-:W-:Y:S02]  /*9b80*/  IMAD R70, R251, UR16, RZ ;  /* 0x00000010fb467c24 */ /* 0x004fe4000f8e02ff */
[----:B------:R-:W-:-:S04]  /*9b90*/  IMAD.U32 R251, RZ, RZ, UR4 ;  /* 0x00000004fffb7e24 */ /* 0x000fc8000f8e00ff */
[----:B------:R-:W-:Y:S01]  /*9ba0*/  IMAD R251, R251, 0xf0, RZ ;  /* 0x000000f0fbfb7824 */ /* 0x000fe200078e02ff */
[----:B------:R-:W-:-:S04]  /*9bb0*/  LEA R238, P4, R237, R2, 0x2 ;  /* 0x00000002edee7211 */ /* 0x000fc800078810ff */
[----:B------:R-:W-:Y:S01]  /*9bc0*/  IADD3 R236, P1, PT, R251, R4, RZ ;  /* 0x00000004fbec7210 */ /* 0x000fe20007f3e0ff */
[----:B------:R-:W-:Y:S01]  /*9bd0*/  IMAD.U32 R251, RZ, RZ, UR4 ;  /* 0x00000004fffb7e24 */ /* 0x000fe2000f8e00ff */
[----:B------:R-:W-:-:S03]  /*9be0*/  LEA.HI.X.SX32 R239, R237, R68, 0x2, P4 ;  /* 0x00000044edef7211 */ /* 0x000fc600020f16ff */
[----:B------:R-:W-:Y:S01]  /*9bf0*/  IMAD R251, R251, 0xf4, RZ ;  /* 0x000000f4fbfb7824 */ /* 0x000fe200078e02ff */
[----:B------:R-:W-:Y:S01]  /*9c00*/  LEA.HI.X.SX32 R237, R69, R5, 0x2, P1 ;  /* 0x0000000545ed7211 */ /* 0x000fe200008f16ff */
[----:B------:R1:W-:Y:S01]  /*9c10*/  STL.64 [R1+0x1f8], R238 ;  /* 0x0001f8ee01007387 */ /* 0x0003e20000100a00 */
[----:B------:R-:W-:Y:S01]  /*9c20*/  LEA R240, P4, R70, R2, 0x2 ;  /* 0x0000000246f07211 */ /* 0x000fe200078810ff */
[----:B------:R-:W-:-:S03]  /*9c30*/  IMAD.U32 R69, RZ, RZ, UR72 ;  /* 0x00000048ff457e24 */ /* 0x000fc6000f8e00ff */
[----:B------:R-:W-:Y:S02]  /*9c40*/  LEA.HI.X.SX32 R241, R70, R68, 0x2, P4 ;  /* 0x0000004446f17211 */ /* 0x000fe400020f16ff */
[----:B-1----:R-:W-:Y:S01]  /*9c50*/  IADD3 R238, P1, PT, R251, R4, RZ ;  /* 0x00000004fbee7210 */ /* 0x002fe20007f3e0ff */
[----:B------:R-:W-:Y:S02]  /*9c60*/  IMAD.U32 R251, RZ, RZ, UR4 ;  /* 0x00000004fffb7e24 */ /* 0x000fe4000f8e00ff */
[----:B---3--:R-:W-:Y:S02]  /*9c70*/  IMAD R71, R249, UR16, RZ ;  /* 0x00000010f9477c24 */ /* 0x008fe4000f8e02ff */
[----:B------:R-:W-:Y:S01]  /*9c80*/  IMAD R251, R251, 0xf8, RZ ;  /* 0x000000f8fbfb7824 */ /* 0x000fe200078e02ff */
[----:B------:R-:W-:Y:S01]  /*9c90*/  LEA.HI.X.SX32 R239, R69, R5, 0x2, P1 ;  /* 0x0000000545ef7211 */ /* 0x000fe200008f16ff */
[----:B------:R1:W-:Y:S01]  /*9ca0*/  STL.64 [R1+0x200], R240 ;  /* 0x000200f001007387 */ /* 0x0003e20000100a00 */
[----:B------:R-:W-:Y:S01]  /*9cb0*/  LEA R248, P4, R71, R2, 0x2 ;  /* 0x0000000247f87211 */ /* 0x000fe200078810ff */
[----:B------:R-:W-:-:S03]  /*9cc0*/  IMAD.U32 R69, RZ, RZ, UR73 ;  /* 0x00000049ff457e24 */ /* 0x000fc6000f8e00ff */
[----:B------:R-:W-:Y:S02]  /*9cd0*/  LEA.HI.X.SX32 R249, R71, R68, 0x2, P4 ;  /* 0x0000004447f97211 */ /* 0x000fe400020f16ff */
[----:B-1----:R-:W-:Y:S01]  /*9ce0*/  IADD3 R240, P1, PT, R251, R4, RZ ;  /* 0x00000004fbf07210 */ /* 0x002fe20007f3e0ff */
[----:B------:R-:W-:-:S04]  /*9cf0*/  IMAD.U32 R251, RZ, RZ, UR4 ;  /* 0x00000004fffb7e24 */ /* 0x000fc8000f8e00ff */
[----:B------:R-:W-:Y:S01]  /*9d00*/  IMAD R251, R251, 0xfc, RZ ;  /* 0x000000fcfbfb7824 */ /* 0x000fe200078e02ff */
[----:B------:R-:W-:Y:S01]  /*9d10*/  LEA.HI.X.SX32 R241, R69, R5, 0x2, P1 ;  /* 0x0000000545f17211 */ /* 0x000fe200008f16ff */
[----:B------:R-:W-:Y:S02]  /*9d20*/  IMAD R70, R3, UR16, RZ ;  /* 0x0000001003467c24 */ /* 0x000fe4000f8e02ff */
[----:B------:R1:W5:Y:S01]  /*9d30*/  LDL.LU R3, [R1+0x5e8] ;  /* 0x0005e80001037983 */ /* 0x0003620000300800 */
[----:B------:R-:W-:Y:S01]  /*9d40*/  IADD3 R242, P1, PT, R251, R4, RZ ;  /* 0x00000004fbf27210 */ /* 0x000fe20007f3e0ff */
[----:B------:R-:W-:-:S05]  /*9d50*/  IMAD R243, R250, UR16, RZ ;  /* 0x00000010faf37c24 */ /* 0x000fca000f8e02ff */
[C---:B------:R-:W-:Y:S01]  /*9d60*/  LEA R250, P4, R243.reuse, R2, 0x2 ;  /* 0x00000002f3fa7211 */ /* 0x040fe200078810ff */
[----:B------:R2:W-:Y:S03]  /*9d70*/  STL.64 [R1+0x208], R248 ;  /* 0x000208f801007387 */ /* 0x0005e60000100a00 */
[----:B------:R-:W-:Y:S01]  /*9d80*/  LEA.HI.X.SX32 R251, R243, R68, 0x2, P4 ;  /* 0x00000044f3fb7211 */ /* 0x000fe200020f16ff */
[----:B------:R-:W-:Y:S01]  /*9d90*/  IMAD R71, R0, UR16, RZ ;  /* 0x0000001000477c24 */ /* 0x000fe2000f8e02ff */
[----:B--2---:R1:W5:Y:S04]  /*9da0*/  LDL.LU.64 R248, [R1+0x5e0] ;  /* 0x0005e00001f87983 */ /* 0x0043680000300a00 */
[----:B------:R2:W-:Y:S02]  /*9db0*/  STL.64 [R1+0x210], R250 ;  /* 0x000210fa01007387 */ /* 0x0005e40000100a00 */
[----:B--2---:R-:W-:-:S04]  /*9dc0*/  LEA R250, P4, R70, R2, 0x2 ;  /* 0x0000000246fa7211 */ /* 0x004fc800078810ff */
[----:B------:R-:W-:-:S05]  /*9dd0*/  LEA.HI.X.SX32 R251, R70, R68, 0x2, P4 ;  /* 0x0000004446fb7211 */ /* 0x000fca00020f16ff */
[----:B------:R2:W-:Y:S02]  /*9de0*/  STL.64 [R1+0x220], R250 ;  /* 0x000220fa01007387 */ /* 0x0005e40000100a00 */
[----:B--2---:R-:W-:-:S04]  /*9df0*/  LEA R250, P4, R71, R2, 0x2 ;  /* 0x0000000247fa7211 */ /* 0x004fc800078810ff */
[----:B------:R-:W-:-:S05]  /*9e00*/  LEA.HI.X.SX32 R251, R71, R68, 0x2, P4 ;  /* 0x0000004447fb7211 */ /* 0x000fca00020f16ff */
[----:B------:R2:W-:Y:S04]  /*9e10*/  STL.64 [R1+0x218], R250 ;  /* 0x000218fa01007387 */ /* 0x0005e80000100a00 */
[----:B--2---:R1:W5:Y:S01]  /*9e20*/  LDL.LU.64 R250, [R1+0x5d8] ;  /* 0x0005d80001fa7983 */ /* 0x0043620000300a00 */
[----:B------:R-:W-:Y:S01]  /*9e30*/  IMAD.U32 R69, RZ, RZ, UR74 ;  /* 0x0000004aff457e24 */ /* 0x000fe2000f8e00ff */
[----:B------:R-:W2:Y:S04]  /*9e40*/  S2R R0, SR_TID.X ;  /* 0x0000000000007919 */ /* 0x000ea80000002100 */
[----:B------:R-:W-:-:S02]  /*9e50*/  LEA.HI.X.SX32 R243, R69, R5, 0x2, P1 ;  /* 0x0000000545f37211 */ /* 0x000fc400008f16ff */
[----:B------:R-:W3:Y:S01]  /*9e60*/  S2R R69, SR_TID.X ;  /* 0x0000000000457919 */ /* 0x000ee20000002100 */
[----:B------:R-:W-:-:S04]  /*9e70*/  ULOP3.LUT UR7, UR7, 0x600000, URZ, 0xc0, !UPT ;  /* 0x0060000007077892 */ /* 0x000fc8000f8ec0ff */
[----:B------:R-:W-:Y:S01]  /*9e80*/  UIADD3 UR12, UPT, UPT, UR11, UR7, URZ ;  /* 0x000000070b0c7290 */ /* 0x000fe2000fffe0ff */
[----:B--2---:R-:W-:Y:S01]  /*9e90*/  LOP3.LUT R0, R0, 0x7f, RZ, 0xc0, !PT ;  /* 0x0000007f00007812 */ /* 0x004fe200078ec0ff */
[----:B---3--:R-:W-:-:S03]  /*9ea0*/  IMAD.SHL.U32 R69, R69, 0x400, RZ ;  /* 0x0000040045457824 */ /* 0x008fc600078e00ff */
[----:B------:R-:W-:Y:S02]  /*9eb0*/  ISETP.NE.U32.AND P1, PT, R0, RZ, PT ;  /* 0x000000ff0000720c */ /* 0x000fe40003f25070 */
[----:B------:R-:W-:Y:S01]  /*9ec0*/  LOP3.LUT R2, R252, 0x8000, R69, 0xf8, !PT ;  /* 0x00008000fc027812 */ /* 0x000fe200078ef845 */
[----:B-1----:R-:W-:Y:S10]  /*9ed0*/  BRA.U UP0, `(.L_x_5) ;  /* 0x0000000100187547 */ /* 0x002ff4000b800000 */
[----:B------:R-:W-:Y:S01]  /*9ee0*/  ELECT P4, URZ, PT ;  /* 0x0000000000ff782f */ /* 0x000fe20003880000 */
[----:B------:R-:W-:Y:S01]  /*9ef0*/  IMAD.MOV.U32 R68, RZ, RZ, 0x1 ;  /* 0x00000001ff447424 */ /* 0x000fe200078e00ff */
[----:B------:R-:W-:Y:S01]  /*9f00*/  UMOV UR7, 0x40 ;  /* 0x0000004000077882 */ /* 0x000fe20000000000 */
[----:B------:R-:W-:Y:S01]  /*9f10*/  UVIRTCOUNT.DEALLOC.SMPOOL 0x80 ;  /* 0x000000800000784c */ /* 0x000fe20000000000 */
[----:B------:R-:W-:-:S09]  /*9f20*/  ULEA UR7, UR6, UR7, 0x18 ;  /* 0x0000000706077291 */ /* 0x000fd2000f8ec0ff */
[----:B------:R1:W-:Y:S03]  /*9f30*/  @P4 STS.U8 [UR7], R68 ;  /* 0x00000044ff004988 */ /* 0x0003e60008000007 */
.L_x_5:
[----:B------:R2:W-:Y:S01]  /*9f40*/  STL.64 [R1+0x6f8], R150 ;  /* 0x0006f89601007387 */ /* 0x0005e20000100a00 */
[----:B------:R-:W-:Y:S01]  /*9f50*/  VOTEU.ALL UP1, P1 ;  /* 0x0000000000ff7886 */ /* 0x000fe20000820000 */
[----:B-1----:R-:W1:Y:S02]  /*9f60*/  LDC R68, c[0x0][0x3a0] ;  /* 0x0000e800ff447b82 */ /* 0x002e640000000800 */
[----:B------:R-:W-:Y:S04]  /*9f70*/  STL.64 [R1+0x6f0], R158 ;  /* 0x0006f09e01007387 */ /* 0x000fe80000100a00 */
[----:B------:R-:W-:Y:S04]  /*9f80*/  STL.64 [R1+0x6e8], R166 ;  /* 0x0006e8a601007387 */ /* 0x000fe80000100a00 */
[----:B------:R-:W-:Y:S04]  /*9f90*/  STL.64 [R1+0x6e0], R174 ;  /* 0x0006e0ae01007387 */ /* 0x000fe80000100a00 */
[----:B------:R-:W-:Y:S04]  /*9fa0*/  STL.64 [R1+0x6d8], R182 ;  /* 0x0006d8b601007387 */ /* 0x000fe80000100a00 */
[----:B------:R-:W-:Y:S04]  /*9fb0*/  STL.64 [R1+0x6d0], R190 ;  /* 0x0006d0be01007387 */ /* 0x000fe80000100a00 */
[----:B------:R-:W-:Y:S01]  /*9fc0*/  STL.64 [R1+0x6c8], R198 ;  /* 0x0006c8c601007387 */ /* 0x000fe20000100a00 */
[----:B------:R-:W-:Y:S03]  /*9fd0*/  STTM.x64 tmem[UR12], RZ ;  /* 0x000000ff000079ed */ /* 0x000fe6000834000c */
[----:B------:R3:W-:Y:S01]  /*9fe0*/  STL.64 [R1+0x6c0], R206 ;  /* 0x0006c0ce01007387 */ /* 0x0007e20000100a00 */
[----:B------:R-:W-:Y:S01]  /*9ff0*/  UMOV UR6, 0x1 ;  /* 0x0000000100067882 */ /* 0x000fe20000000000 */
[----:B------:R-:W4:Y:S01]  /*a000*/  LDCU.64 UR28, c[0x0][0x358] ;  /* 0x00006b00ff1c77ac */ /* 0x000f220008000a00 */
[----:B------:R-:W-:Y:S01]  /*a010*/  LEA R71, R0, UR10, 0x8 ;  /* 0x0000000a00477c11 */ /* 0x000fe2000f8e40ff */
[----:B------:R1:W-:Y:S02]  /*a020*/  STL.64 [R1+0x6b8], R214 ;  /* 0x0006b8d601007387 */ /* 0x0003e40000100a00 */
[----:B-1----:R-:W-:Y:S01]  /*a030*/  VIADD R68, R68, 0xfffffffa ;  /* 0xfffffffa44447836 */ /* 0x002fe20000000000 */
[----:B------:R-:W-:Y:S01]  /*a040*/  STTM.x64 tmem[UR12+0x40], RZ ;  /* 0x000040ff000079ed */ /* 0x000fe2000834000c */
[----:B------:R1:W-:Y:S01]  /*a050*/  STL.64 [R1+0x6b0], R222 ;  /* 0x0006b0de01007387 */ /* 0x0003e20000100a00 */
[----:B------:R-:W-:-:S04]  /*a060*/  @!UP1 UIADD3 UR14, UPT, UPT, -UR6, 0x100000, URZ ;  /* 0x00100000060e9890 */ /* 0x000fc8000fffe1ff */
[----:B------:R-:W-:Y:S02]  /*a070*/  @!UP1 USHF.L.U32 UR15, UR14, 0xb, URZ ;  /* 0x0000000b0e0f9899 */ /* 0x000fe400080006ff */
[----:B------:R-:W-:Y:S01]  /*a080*/  @!UP1 USHF.L.U32 UR14, UR14, 0x1, URZ ;  /* 0x000000010e0e9899 */ /* 0x000fe200080006ff */
[----:B------:R-:W-:Y:S01]  /*a090*/  VOTEU.ALL UP2, P1 ;  /* 0x0000000000ff7886 */ /* 0x000fe20000840000 */
[----:B------:R-:W1:Y:S01]  /*a0a0*/  LDC R0, c[0x0][0x3a0] ;  /* 0x0000e800ff007b82 */ /* 0x000e620000000800 */
[----:B--2---:R-:W2:Y:S04]  /*a0b0*/  LDL.64 R150, [R1+0x110] ;  /* 0x0001100001967983 */ /* 0x004ea80000100a00 */
[----:B---3--:R-:W3:Y:S04]  /*a0c0*/  LDL.64 R206, [R1+0x108] ;  /* 0x0001080001ce7983 */ /* 0x008ee80000100a00 */
[----:B------:R-:W3:Y:S04]  /*a0d0*/  LDL.64 R166, [R1+0x100] ;  /* 0x0001000001a67983 */ /* 0x000ee80000100a00 */
[----:B------:R-:W3:Y:S04]  /*a0e0*/  LDL.64 R174, [R1+0xf8] ;  /* 0x0000f80001ae7983 */ /* 0x000ee80000100a00 */
[----:B------:R-:W3:Y:S04]  /*a0f0*/  LDL.64 R190, [R1+0xf0] ;  /* 0x0000f00001be7983 */ /* 0x000ee80000100a00 */
[----:B------:R-:W3:Y:S01]  /*a100*/  LDL.64 R198, [R1+0xe8] ;  /* 0x0000e80001c67983 */ /* 0x000ee20000100a00 */
[----:B------:R-:W-:Y:S01]  /*a110*/  STTM.x64 tmem[UR12+0x80], RZ ;  /* 0x000080ff000079ed */ /* 0x000fe2000834000c */
[----:B------:R-:W-:Y:S01]  /*a120*/  STTM.x64 tmem[UR12+0xc0], RZ ;  /* 0x0000c0ff000079ed */ /* 0x000fe2000834000c */
[----:B------:R-:W1:Y:S01]  /*a130*/  FENCE.VIEW.ASYNC.T ;  /* 0x00000000000073c6 */ /* 0x000e620000000200 */
[----:B------:R-:W-:-:S04]  /*a140*/  @!UP1 UIADD3 UR6, UPT, UPT, -UR6, 0x100000, URZ ;  /* 0x0010000006069890 */ /* 0x000fc8000fffe1ff */
[----:B------:R-:W-:Y:S02]  /*a150*/  @!UP1 USHF.L.U32 UR7, UR6, 0xb, URZ ;  /* 0x0000000b06079899 */ /* 0x000fe400080006ff */
[----:B------:R-:W-:Y:S01]  /*a160*/  @!UP1 USHF.L.U32 UR6, UR6, 0x1, URZ ;  /* 0x0000000106069899 */ /* 0x000fe200080006ff */
[----:B-1----:R-:W-:Y:S06]  /*a170*/  BAR.SYNC.DEFER_BLOCKING 0x0 ;  /* 0x0000000000007b1d */ /* 0x002fec0000010000 */
[----:B------:R-:W-:Y:S01]  /*a180*/  VOTEU.ALL UP1, P1 ;  /* 0x0000000000ff7886 */ /* 0x000fe20000820000 */
[----:B------:R-:W3:Y:S04]  /*a190*/  LDL.64 R182, [R1+0xe0] ;  /* 0x0000e00001b67983 */ /* 0x000ee80000100a00 */
[----:B------:R-:W3:Y:S01]  /*a1a0*/  LDL.64 R158, [R1+0xd8] ;  /* 0x0000d800019e7983 */ /* 0x000ee20000100a00 */
[----:B------:R-:W-:Y:S01]  /*a1b0*/  ISETP.GE.U32.AND P4, PT, R68, 0x7fffffbb, PT ;  /* 0x7fffffbb4400780c */ /* 0x000fe20003f86070 */
[----:B------:R-:W-:-:S02]  /*a1c0*/  VIADD R68, R0, 0xfffffff9 ;  /* 0xfffffff900447836 */ /* 0x000fc40000000000 */
[----:B------:R1:W-:Y:S04]  /*a1d0*/  STL.64 [R1+0x6a0], R4 ;  /* 0x0006a00401007387 */ /* 0x0003e80000100a00 */
[----:B------:R-:W3:Y:S04]  /*a1e0*/  LDL.64 R214, [R1+0xc8] ;  /* 0x0000c80001d67983 */ /* 0x000ee80000100a00 */
[----:B------:R-:W1:Y:S02]  /*a1f0*/  FENCE.VIEW.ASYNC.S ;  /* 0x00000000000073c6 */ /* 0x000e640000000000 */
[----:B-1----:R-:W1:Y:S02]  /*a200*/  @!UP1 SYNCS.EXCH.64 URZ, [UR8], UR14 ;  /* 0x0000000e08ff95b2 */ /* 0x002e640008000100 */
[----:B-1----:R-:W-:Y:S06]  /*a210*/  BAR.SYNC.DEFER_BLOCKING 0x0 ;  /* 0x0000000000007b1d */ /* 0x002fec0000010000 */
[----:B------:R-:W3:Y:S01]  /*a220*/  LDL.64 R222, [R1+0x58] ;  /* 0x0000580001de7983 */ /* 0x000ee20000100a00 */
[----:B------:R1:W4:Y:S03]  /*a230*/  @!UP2 SYNCS.EXCH.64 URZ, [UR10+0xa0008], UR6 ;  /* 0x0a0008060affa5b2 */ /* 0x0003260008000100 */
[----:B------:R-:W-:Y:S01]  /*a240*/  @!PT LDS RZ, [RZ] ;  /* 0x00000000fffff984 */ /* 0x000fe20000000800 */
[----:B------:R-:W-:Y:S01]  /*a250*/  @!PT LDS RZ, [RZ] ;  /* 0x00000000fffff984 */ /* 0x000fe20000000800 */
[----:B------:R-:W-:Y:S01]  /*a260*/  @!PT LDS RZ, [RZ] ;  /* 0x00000000fffff984 */ /* 0x000fe20000000800 */
[----:B----4-:R-:W-:Y:S01]  /*a270*/  LDGSTS.E [R71+0x70000], desc[UR28][R4.64], !P2 ;  /* 0x7000000004477fae */ /* 0x010fe2000d1a101c */
[----:B------:R-:W-:Y:S01]  /*a280*/  ISETP.GE.U32.AND P2, PT, R68, 0x7fffffba, PT ;  /* 0x7fffffba4400780c */ /* 0x000fe20003f46070 */
[----:B------:R-:W-:-:S02]  /*a290*/  VIADD R68, R0, 0xfffffff8 ;  /* 0xfffffff800447836 */ /* 0x000fc40000000000 */
[----:B------:R-:W4:Y:S04]  /*a2a0*/  LDL.64 R4, [R1] ;  /* 0x0000000001047983 */ /* 0x000f280000100a00 */
[----:B--2---:R-:W-:Y:S04]  /*a2b0*/  LDGSTS.E [R71+0x70004], desc[UR28][R150.64], !P5 ;  /* 0x7000400096477fae */ /* 0x004fe8000e9a101c */
[----:B---3--:R-:W-:Y:S04]  /*a2c0*/  LDGSTS.E [R71+0x70008], desc[UR28][R206.64], !P3 ;  /* 0x70008000ce477fae */ /* 0x008fe8000d9a101c */
[----:B------:R-:W-:Y:S04]  /*a2d0*/  LDGSTS.E [R71+0x7000c], desc[UR28][R166.64], !P0 ;  /* 0x7000c000a6477fae */ /* 0x000fe8000c1a101c */
[----:B------:R-:W2:Y:S01]  /*a2e0*/  LDL.64 R150, [R1+0xd0] ;  /* 0x0000d00001967983 */ /* 0x000ea20000100a00 */
[----:B------:R-:W-:Y:S01]  /*a2f0*/  ISETP.GE.U32.AND P5, PT, R68, 0x7fffffb9, PT ;  /* 0x7fffffb94400780c */ /* 0x000fe20003fa6070 */
[----:B------:R-:W-:-:S02]  /*a300*/  VIADD R68, R0, 0xfffffff7 ;  /* 0xfffffff700447836 */ /* 0x000fc40000000000 */
[----:B------:R-:W-:Y:S04]  /*a310*/  LDGSTS.E [R71+0x70010], desc[UR28][R174.64], !P6 ;  /* 0x70010000ae477fae */ /* 0x000fe8000f1a101c */
[----:B------:R-:W3:Y:S04]  /*a320*/  LDL.64 R166, [R1+0xc0] ;  /* 0x0000c00001a67983 */ /* 0x000ee80000100a00 */
[----:B------:R-:W-:Y:S04]  /*a330*/  LDGSTS.E [R71+0x70014], desc[UR28][R190.64], !P4 ;  /* 0x70014000be477fae */ /* 0x000fe8000e1a101c */
[----:B------:R-:W4:Y:S04]  /*a340*/  LDL.64 R174, [R1+0xb8] ;  /* 0x0000b80001ae7983 */ /* 0x000f280000100a00 */
[----:B------:R-:W-:Y:S04]  /*a350*/  LDGSTS.E [R71+0x70018], desc[UR28][R198.64], !P2 ;  /* 0x70018000c6477fae */ /* 0x000fe8000d1a101c */
[----:B------:R-:W4:Y:S01]  /*a360*/  LDL.64 R190, [R1+0xb0] ;  /* 0x0000b00001be7983 */ /* 0x000f220000100a00 */
[----:B------:R-:W-:-:S03]  /*a370*/  ISETP.GE.U32.AND P3, PT, R68, 0x7fffffb8, PT ;  /* 0x7fffffb84400780c */ /* 0x000fc60003f66070 */
[----:B------:R-:W4:Y:S04]  /*a380*/  LDL.64 R206, [R1+0xa0] ;  /* 0x0000a00001ce7983 */ /* 0x000f280000100a00 */
[----:B------:R-:W4:Y:S01]  /*a390*/  LDL.64 R198, [R1+0xa8] ;  /* 0x0000a80001c67983 */ /* 0x000f220000100a00 */
[----:B------:R-:W-:-:S03]  /*a3a0*/  VIADD R68, R0, 0xfffffff6 ;  /* 0xfffffff600447836 */ /* 0x000fc60000000000 */
[----:B------:R-:W-:Y:S02]  /*a3b0*/  LDGSTS.E [R71+0x7001c], desc[UR28][R182.64], !P5 ;  /* 0x7001c000b6477fae */ /* 0x000fe4000e9a101c */
[----:B------:R-:W-:Y:S01]  /*a3c0*/  ISETP.GE.U32.AND P0, PT, R68, 0x7fffffb7, PT ;  /* 0x7fffffb74400780c */ /* 0x000fe20003f06070 */
[----:B------:R-:W-:Y:S01]  /*a3d0*/  VIADD R68, R0, 0xfffffff5 ;  /* 0xfffffff500447836 */ /* 0x000fe20000000000 */
[----:B------:R-:W-:Y:S04]  /*a3e0*/  LDGSTS.E [R71+0x70020], desc[UR28][R158.64], !P3 ;  /* 0x700200009e477fae */ /* 0x000fe8000d9a101c */
[----:B------:R-:W-:Y:S01]  /*a3f0*/  ISETP.GE.U32.AND P6, PT, R68, 0x7fffffb6, PT ;  /* 0x7fffffb64400780c */ /* 0x000fe20003fc6070 */
[----:B------:R-:W-:Y:S01]  /*a400*/  VIADD R68, R0, 0xfffffff4 ;  /* 0xfffffff400447836 */ /* 0x000fe20000000000 */
[----:B------:R-:W4:Y:S04]  /*a410*/  LDL.64 R182, [R1+0x98] ;  /* 0x0000980001b67983 */ /* 0x000f280000100a00 */
[----:B------:R-:W-:Y:S01]  /*a420*/  ISETP.GE.U32.AND P4, PT, R68, 0x7fffffb5, PT ;  /* 0x7fffffb54400780c */ /* 0x000fe20003f86070 */
[----:B------:R-:W-:Y:S01]  /*a430*/  VIADD R68, R0, 0xfffffff3 ;  /* 0xfffffff300447836 */ /* 0x000fe20000000000 */
[----:B------:R-:W4:Y:S04]  /*a440*/  LDL.64 R158, [R1+0x90] ;  /* 0x00009000019e7983 */ /* 0x000f280000100a00 */
[----:B------:R-:W-:Y:S01]  /*a450*/  ISETP.GE.U32.AND P2, PT, R68, 0x7fffffb4, PT ;  /* 0x7fffffb44400780c */ /* 0x000fe20003f46070 */
[----:B------:R-:W-:-:S05]  /*a460*/  VIADD R68, R0, 0xfffffff2 ;  /* 0xfffffff200447836 */ /* 0x000fca0000000000 */
[----:B------:R-:W-:Y:S01]  /*a470*/  ISETP.GE.U32.AND P5, PT, R68, 0x7fffffb3, PT ;  /* 0x7fffffb34400780c */ /* 0x000fe20003fa6070 */
[----:B------:R-:W-:-:S05]  /*a480*/  VIADD R68, R0, 0xfffffff1 ;  /* 0xfffffff100447836 */ /* 0x000fca0000000000 */
[----:B------:R-:W-:Y:S01]  /*a490*/  ISETP.GE.U32.AND P3, PT, R68, 0x7fffffb2, PT ;  /* 0x7fffffb24400780c */ /* 0x000fe20003f66070 */
[----:B--2---:R-:W-:Y:S04]  /*a4a0*/  LDGSTS.E [R71+0x70024], desc[UR28][R150.64], !P0 ;  /* 0x7002400096477fae */ /* 0x004fe8000c1a101c */
[----:B------:R-:W-:Y:S04]  /*a4b0*/  LDGSTS.E [R71+0x70028], desc[UR28][R214.64], !P6 ;  /* 0x70028000d6477fae */ /* 0x000fe8000f1a101c */
[----:B---3--:R-:W-:Y:S04]  /*a4c0*/  LDGSTS.E [R71+0x7002c], desc[UR28][R166.64], !P4 ;  /* 0x7002c000a6477fae */ /* 0x008fe8000e1a101c */
[----:B------:R-:W2:Y:S04]  /*a4d0*/  LDL.64 R150, [R1+0x88] ;  /* 0x0000880001967983 */ /* 0x000ea80000100a00 */
[----:B----4-:R-:W-:Y:S04]  /*a4e0*/  LDGSTS.E [R71+0x70030], desc[UR28][R174.64], !P2 ;  /* 0x70030000ae477fae */ /* 0x010fe8000d1a101c */
[----:B------:R-:W3:Y:S04]  /*a4f0*/  LDL.64 R166, [R1+0x80] ;  /* 0x0000800001a67983 */ /* 0x000ee80000100a00 */
[----:B------:R-:W-:Y:S04]  /*a500*/  LDGSTS.E [R71+0x70034], desc[UR28][R190.64], !P5 ;  /* 0x70034000be477fae */ /* 0x000fe8000e9a101c */
[----:B------:R-:W4:Y:S04]  /*a510*/  LDL.64 R174, [R1+0x78] ;  /* 0x0000780001ae7983 */ /* 0x000f280000100a00 */
[----:B------:R-:W-:Y:S04]  /*a520*/  LDGSTS.E [R71+0x70038], desc[UR28][R198.64], !P3 ;  /* 0x70038000c6477fae */ /* 0x000fe8000d9a101c */
[----:B------:R-:W4:Y:S04]  /*a530*/  LDL.64 R190, [R1+0x70] ;  /* 0x0000700001be7983 */ /* 0x000f280000100a00 */
[----:B------:R-:W4:Y:S04]  /*a540*/  LDL.64 R214, [R1+0x60] ;  /* 0x0000600001d67983 */ /* 0x000f280000100a00 */
[----:B------:R-:W4:Y:S01]  /*a550*/  LDL.64 R198, [R1+0x68] ;  /* 0x0000680001c67983 */ /* 0x000f220000100a00 */
[----:B------:R-:W-:-:S05]  /*a560*/  VIADD R68, R0, 0xfffffff0 ;  /* 0xfffffff000447836 */ /* 0x000fca0000000000 */
[----:B------:R-:W-:Y:S01]  /*a570*/  ISETP.GE.U32.AND P0, PT, R68, 0x7fffffb1, PT ;  /* 0x7fffffb14400780c */ /* 0x000fe20003f06070 */
[----:B------:R-:W-:-:S05]  /*a580*/  VIADD R68, R0, 0xffffffef ;  /* 0xffffffef00447836 */ /* 0x000fca0000000000 */
[----:B------:R-:W-:Y:S01]  /*a590*/  ISETP.GE.U32.AND P6, PT, R68, 0x7fffffb0, PT ;  /* 0x7fffffb04400780c */ /* 0x000fe20003fc6070 */
[----:B------:R-:W-:-:S05]  /*a5a0*/  VIADD R68, R0, 0xffffffee ;  /* 0xffffffee00447836 */ /* 0x000fca0000000000 */
[----:B------:R-:W-:Y:S01]  /*a5b0*/  ISETP.GE.U32.AND P4, PT, R68, 0x7fffffaf, PT ;  /* 0x7fffffaf4400780c */ /* 0x000fe20003f86070 */
[----:B------:R-:W-:Y:S01]  /*a5c0*/  VIADD R68, R0, 0xffffffed ;  /* 0xffffffed00447836 */ /* 0x000fe20000000000 */
[----:B------:R-:W-:Y:S04]  /*a5d0*/  LDGSTS.E [R71+0x7003c], desc[UR28][R206.64], !P0 ;  /* 0x7003c000ce477fae */ /* 0x000fe8000c1a101c */
[----:B------:R-:W-:Y:S01]  /*a5e0*/  ISETP.GE.U32.AND P2, PT, R68, 0x7fffffae, PT ;  /* 0x7fffffae4400780c */ /* 0x000fe20003f46070 */
[----:B------:R-:W-:Y:S01]  /*a5f0*/  VIADD R68, R0, 0xffffffec ;  /* 0xffffffec00447836 */ /* 0x000fe20000000000 */
[----:B------:R-:W-:Y:S04]  /*a600*/  LDGSTS.E [R71+0x70040], desc[UR28][R182.64], !P6 ;  /* 0x70040000b6477fae */ /* 0x000fe8000f1a101c */
[----:B------:R-:W-:Y:S01]  /*a610*/  ISETP.GE.U32.AND P5, PT, R68, 0x7fffffad, PT ;  /* 0x7fffffad4400780c */ /* 0x000fe20003fa6070 */
[----:B------:R-:W-:Y:S01]  /*a620*/  LDGSTS.E [R71+0x70044], desc[UR28][R158.64], !P4 ;  /* 0x700440009e477fae */ /* 0x000fe2000e1a101c */
[----:B------:R-:W-:-:S03]  /*a630*/  VIADD R68, R0, 0xffffffeb ;  /* 0xffffffeb00447836 */ /* 0x000fc60000000000 */
[----:B------:R-:W4:Y:S02]  /*a640*/  LDL.64 R206, [R1+0x18] ;  /* 0x0000180001ce7983 */ /* 0x000f240000100a00 */
[----:B------:R-:W-:Y:S01]  /*a650*/  ISETP.GE.U32.AND P3, PT, R68, 0x7fffffac, PT ;  /* 0x7fffffac4400780c */ /* 0x000fe20003f66070 */
[----:B------:R-:W-:Y:S01]  /*a660*/  VIADD R68, R0, 0xffffffea ;  /* 0xffffffea00447836 */ /* 0x000fe20000000000 */
[----:B------:R-:W4:Y:S04]  /*a670*/  LDL.64 R182, [R1+0x30] ;  /* 0x0000300001b67983 */ /* 0x000f280000100a00 */
[----:B------:R-:W4:Y:S01]  /*a680*/  LDL.64 R158, [R1+0x48] ;  /* 0x00004800019e7983 */ /* 0x000f220000100a00 */
[----:B------:R-:W-:Y:S01]  /*a690*/  ISETP.GE.U32.AND P0, PT, R68, 0x7fffffab, PT ;  /* 0x7fffffab4400780c */ /* 0x000fe20003f06070 */
[----:B------:R-:W-:-:S05]  /*a6a0*/  VIADD R68, R0, 0xffffffe9 ;  /* 0xffffffe900447836 */ /* 0x000fca0000000000 */
[----:B------:R-:W-:Y:S01]  /*a6b0*/  ISETP.GE.U32.AND P6, PT, R68, 0x7fffffaa, PT ;  /* 0x7fffffaa4400780c */ /* 0x000fe20003fc6070 */
[----:B------:R-:W-:-:S05]  /*a6c0*/  VIADD R68, R0, 0xffffffe8 ;  /* 0xffffffe800447836 */ /* 0x000fca0000000000 */
[----:B------:R-:W-:Y:S01]  /*a6d0*/  ISETP.GE.U32.AND P4, PT, R68, 0x7fffffa9, PT ;  /* 0x7fffffa94400780c */ /* 0x000fe20003f86070 */
[----:B------:R-:W-:Y:S01]  /*a6e0*/  VIADD R68, R0, 0xffffffe7 ;  /* 0xffffffe700447836 */ /* 0x000fe20000000000 */
[----:B--2---:R-:W-:Y:S04]  /*a6f0*/  LDGSTS.E [R71+0x70048], desc[UR28][R150.64], !P2 ;  /* 0x7004800096477fae */ /* 0x004fe8000d1a101c */
[----:B---3--:R-:W-:Y:S04]  /*a700*/  LDGSTS.E [R71+0x7004c], desc[UR28][R166.64], !P5 ;  /* 0x7004c000a6477fae */ /* 0x008fe8000e9a101c */
[----:B------:R-:W2:Y:S04]  /*a710*/  LDL.64 R150, [R1+0x50] ;  /* 0x0000500001967983 */ /* 0x000ea80000100a00 */
[----:B----4-:R-:W-:Y:S04]  /*a720*/  LDGSTS.E [R71+0x70050], desc[UR28][R174.64], !P3 ;  /* 0x70050000ae477fae */ /* 0x010fe8000d9a101c */
[----:B------:R-:W3:Y:S01]  /*a730*/  LDL.64 R166, [R1+0x40] ;  /* 0x0000400001a67983 */ /* 0x000ee20000100a00 */
[----:B------:R-:W-:-:S03]  /*a740*/  ISETP.GE.U32.AND P2, PT, R68, 0x7fffffa8, PT ;  /* 0x7fffffa84400780c */ /* 0x000fc60003f46070 */
[----:B------:R-:W-:Y:S04]  /*a750*/  LDGSTS.E [R71+0x70054], desc[UR28][R190.64], !P0 ;  /* 0x70054000be477fae */ /* 0x000fe8000c1a101c */
[----:B------:R-:W4:Y:S04]  /*a760*/  LDL.64 R174, [R1+0x38] ;  /* 0x0000380001ae7983 */ /* 0x000f280000100a00 */
[----:B------:R-:W-:Y:S04]  /*a770*/  LDGSTS.E [R71+0x70058], desc[UR28][R198.64], !P6 ;  /* 0x70058000c6477fae */ /* 0x000fe8000f1a101c */
[----:B------:R-:W4:Y:S04]  /*a780*/  LDL.64 R190, [R1+0x28] ;  /* 0x0000280001be7983 */ /* 0x000f280000100a00 */
[----:B------:R-:W-:Y:S04]  /*a790*/  LDGSTS.E [R71+0x7005c], desc[UR28][R214.64], !P4 ;  /* 0x7005c000d6477fae */ /* 0x000fe8000e1a101c */
[----:B------:R-:W4:Y:S04]  /*a7a0*/  LDL.64 R198, [R1+0x20] ;  /* 0x0000200001c67983 */ /* 0x000f280000100a00 */
[----:B------:R-:W-:Y:S04]  /*a7b0*/  LDGSTS.E [R71+0x70060], desc[UR28][R222.64], !P2 ;  /* 0x70060000de477fae */ /* 0x000fe8000d1a101c */
        /* <DEDUP_REMOVED lines=14> */
[----:B------:R-:W-:Y:S01]  /*a8a0*/  VIADD R68, R0, 0xffffffe0 ;  /* 0xffffffe000447836 */ /* 0x000fe20000000000 */
[----:B--2---:R-:W-:Y:S04]  /*a8b0*/  LDGSTS.E [R71+0x70064], desc[UR28][R150.64], !P5 ;  /* 0x7006400096477fae */ /* 0x004fe8000e9a101c */
[----:B------:R-:W-:Y:S01]  /*a8c0*/  ISETP.GE.U32.AND P5, PT, R68, 0x7fffffa1, PT ;  /* 0x7fffffa14400780c */ /* 0x000fe20003fa6070 */
[----:B------:R-:W-:Y:S01]  /*a8d0*/  VIADD R68, R0, 0xffffffdf ;  /* 0xffffffdf00447836 */ /* 0x000fe20000000000 */
[----:B------:R-:W-:Y:S04]  /*a8e0*/  LDGSTS.E [R71+0x70068], desc[UR28][R158.64], !P3 ;  /* 0x700680009e477fae */ /* 0x000fe8000d9a101c */
[----:B------:R-:W-:Y:S01]  /*a8f0*/  ISETP.GE.U32.AND P3, PT, R68, 0x7fffffa0, PT ;  /* 0x7fffffa04400780c */ /* 0x000fe20003f66070 */
[----:B------:R-:W-:Y:S01]  /*a900*/  VIADD R68, R0, 0xffffffde ;  /* 0xffffffde00447836 */ /* 0x000fe20000000000 */
[----:B---3--:R-:W-:Y:S04]  /*a910*/  LDGSTS.E [R71+0x7006c], desc[UR28][R166.64], !P0 ;  /* 0x7006c000a6477fae */ /* 0x008fe8000c1a101c */
[----:B------:R-:W-:Y:S01]  /*a920*/  ISETP.GE.U32.AND P0, PT, R68, 0x7fffff9f, PT ;  /* 0x7fffff9f4400780c */ /* 0x000fe20003f06070 */
[----:B------:R-:W-:Y:S01]  /*a930*/  VIADD R68, R0, 0xffffffdd ;  /* 0xffffffdd00447836 */ /* 0x000fe20000000000 */
[----:B------:R-:W2:Y:S04]  /*a940*/  LDL.LU.64 R150, [R1+0x6f8] ;  /* 0x0006f80001967983 */ /* 0x000ea80000300a00 */
[----:B----4-:R-:W-:Y:S01]  /*a950*/  LDGSTS.E [R71+0x70070], desc[UR28][R174.64], !P6 ;  /* 0x70070000ae477fae */ /* 0x010fe2000f1a101c */
[----:B------:R-:W-:Y:S01]  /*a960*/  ISETP.GE.U32.AND P6, PT, R68, 0x7fffff9e, PT ;  /* 0x7fffff9e4400780c */ /* 0x000fe20003fc6070 */
[----:B------:R-:W-:-:S02]  /*a970*/  VIADD R68, R0, 0xffffffdc ;  /* 0xffffffdc00447836 */ /* 0x000fc40000000000 */
[----:B------:R-:W-:Y:S03]  /*a980*/  LDGSTS.E [R71+0x70074], desc[UR28][R182.64], !P4 ;  /* 0x70074000b6477fae */ /* 0x000fe6000e1a101c */
[----:B------:R-:W-:Y:S01]  /*a990*/  ISETP.GE.U32.AND P4, PT, R68, 0x7fffff9d, PT ;  /* 0x7fffff9d4400780c */ /* 0x000fe20003f86070 */
[----:B------:R-:W-:Y:S01]  /*a9a0*/  VIADD R68, R0, 0xffffffdb ;  /* 0xffffffdb00447836 */ /* 0x000fe20000000000 */
[----:B------:R-:W-:Y:S04]  /*a9b0*/  LDGSTS.E [R71+0x70078], desc[UR28][R190.64], !P2 ;  /* 0x70078000be477fae */ /* 0x000fe8000d1a101c */
[----:B------:R-:W-:Y:S01]  /*a9c0*/  ISETP.GE.U32.AND P2, PT, R68, 0x7fffff9c, PT ;  /* 0x7fffff9c4400780c */ /* 0x000fe20003f46070 */
[----:B------:R-:W3:Y:S04]  /*a9d0*/  LDL.LU.64 R158, [R1+0x6f0] ;  /* 0x0006f000019e7983 */ /* 0x000ee80000300a00 */
[----:B------:R-:W4:Y:S04]  /*a9e0*/  LDL.LU.64 R166, [R1+0x6e8] ;  /* 0x0006e80001a67983 */ /* 0x000f280000300a00 */
[----:B------:R-:W2:Y:S04]  /*a9f0*/  LDL.LU.64 R174, [R1+0x6e0] ;  /* 0x0006e00001ae7983 */ /* 0x000ea80000300a00 */
[----:B------:R-:W2:Y:S04]  /*aa00*/  LDL.LU.64 R182, [R1+0x6d8] ;  /* 0x0006d80001b67983 */ /* 0x000ea80000300a00 */
[----:B------:R-:W2:Y:S04]  /*aa10*/  LDL.LU.64 R190, [R1+0x6d0] ;  /* 0x0006d00001be7983 */ /* 0x000ea80000300a00 */
[----:B------:R-:W-:Y:S04]  /*aa20*/  LDGSTS.E [R71+0x7007c], desc[UR28][R198.64], !P5 ;  /* 0x7007c000c6477fae */ /* 0x000fe8000e9a101c */
[----:B------:R-:W-:Y:S04]  /*aa30*/  LDGSTS.E [R71+0x70080], desc[UR28][R206.64], !P3 ;  /* 0x70080000ce477fae */ /* 0x000fe8000d9a101c */
[----:B------:R-:W-:Y:S04]  /*aa40*/  LDGSTS.E [R71+0x70084], desc[UR28][R214.64], !P0 ;  /* 0x70084000d6477fae */ /* 0x000fe8000c1a101c */
[----:B------:R-:W2:Y:S04]  /*aa50*/  LDL.LU.64 R198, [R1+0x6c8] ;  /* 0x0006c80001c67983 */ /* 0x000ea80000300a00 */
[----:B------:R-:W2:Y:S04]  /*aa60*/  LDL.LU.64 R206, [R1+0x6c0] ;  /* 0x0006c00001ce7983 */ /* 0x000ea80000300a00 */
[----:B------:R-:W2:Y:S04]  /*aa70*/  LDL.LU.64 R214, [R1+0x6b8] ;  /* 0x0006b80001d67983 */ /* 0x000ea80000300a00 */
[----:B------:R-:W-:Y:S04]  /*aa80*/  LDGSTS.E [R71+0x70088], desc[UR28][R222.64], !P6 ;  /* 0x70088000de477fae */ /* 0x000fe8000f1a101c */
[----:B------:R1:W-:Y:S04]  /*aa90*/  LDGSTS.E [R71+0x7008c], desc[UR28][R4.64], !P4 ;  /* 0x7008c00004477fae */ /* 0x0003e8000e1a101c */
[----:B-----5:R-:W-:Y:S04]  /*aaa0*/  LDGSTS.E [R71+0x70090], desc[UR28][R250.64], !P2 ;  /* 0x70090000fa477fae */ /* 0x020fe8000d1a101c */
[----:B------:R-:W2:Y:S04]  /*aab0*/  LDL.LU.64 R222, [R1+0x6b0] ;  /* 0x0006b00001de7983 */ /* 0x000ea80000300a00 */
[----:B------:R1:W-:Y:S04]  /*aac0*/  STL.64 [R1+0x660], R250 ;  /* 0x000660fa01007387 */ /* 0x0003e80000100a00 */
[----:B-1----:R-:W2:Y:S01]  /*aad0*/  LDL.64 R250, [R1+0x120] ;  /* 0x0001200001fa7983 */ /* 0x002ea20000100a00 */
        /* <DEDUP_REMOVED lines=9> */
[----:B------:R-:W-:Y:S01]  /*ab70*/  LDGSTS.E [R71+0x70098], desc[UR28][R246.64], !P3 ;  /* 0x70098000f6477fae */ /* 0x000fe2000d9a101c */
[----:B------:R-:W-:-:S04]  /*ab80*/  IADD3 R68, PT, PT, R0, -0x2a, RZ ;  /* 0xffffffd600447810 */ /* 0x000fc80007ffe0ff */
[----:B------:R-:W-:Y:S01]  /*ab90*/  ISETP.GE.U32.AND P4, PT, R68, 0x7fffff97, PT ;  /* 0x7fffff974400780c */ /* 0x000fe20003f86070 */
[----:B------:R-:W-:Y:S01]  /*aba0*/  VIADD R68, R0, 0xffffffd5 ;  /* 0xffffffd500447836 */ /* 0x000fe20000000000 */
[----:B------:R-:W-:Y:S04]  /*abb0*/  LDGSTS.E [R71+0x7009c], desc[UR28][R244.64], !P0 ;  /* 0x7009c000f4477fae */ /* 0x000fe8000c1a101c */
        /* <DEDUP_REMOVED lines=35> */
[----:B------:R-:W1:Y:S04]  /*adf0*/  S2R R70, SR_TID.X ;  /* 0x0000000000467919 */ /* 0x000e680000002100 */
        /* <DEDUP_REMOVED lines=19> */
[C---:B------:R-:W-:Y:S01]  /*af30*/  VIADD R68, R0.reuse, 0xffffffc2 ;  /* 0xffffffc200447836 */ /* 0x040fe20000000000 */
[----:B------:R-:W-:Y:S01]  /*af40*/  LDGSTS.E [R71+0x700e4], desc[UR28][R230.64], !P0 ;  /* 0x700e4000e6477fae */ /* 0x000fe2000c1a101c */
[----:B------:R-:W-:-:S03]  /*af50*/  VIADD R4, R0, 0x3f ;  /* 0x0000003f00047836 */ /* 0x000fc60000000000 */
[----:B------:R-:W-:Y:S01]  /*af60*/  ISETP.GE.U32.AND P5, PT, R68, 0x7fffff83, PT ;  /* 0x7fffff834400780c */ /* 0x000fe20003fa6070 */
[----:B------:R-:W-:Y:S01]  /*af70*/  VIADD R68, R0, 0xffffffc1 ;  /* 0xffffffc100447836 */ /* 0x000fe20000000000 */
[----:B-1----:R-:W-:Y:S01]  /*af80*/  LOP3.LUT R70, R70, 0x3f, RZ, 0xc0, !PT ;  /* 0x0000003f46467812 */ /* 0x002fe200078ec0ff */
[----:B------:R-:W-:Y:S01]  /*af90*/  LDGSTS.E [R71+0x700e8], desc[UR28][R232.64], !P6 ;  /* 0x700e8000e8477fae */ /* 0x000fe2000f1a101c */
[----:B------:R-:W-:Y:S02]  /*afa0*/  ISETP.GT.AND P0, PT, R4, 0x3f, PT ;  /* 0x0000003f0400780c */ /* 0x000fe40003f04270 */
[----:B------:R-:W-:Y:S01]  /*afb0*/  ISETP.GE.U32.AND P3, PT, R68, 0x7fffff82, PT ;  /* 0x7fffff824400780c */ /* 0x000fe20003f66070 */
[----:B------:R-:W-:Y:S01]  /*afc0*/  STL.64 [R1+0x668], R248 ;  /* 0x000668f801007387 */ /* 0x000fe20000100a00 */
[----:B------:R-:W-:Y:S01]  /*afd0*/  ISETP.GE.AND P6, PT, R70, R0, PT ;  /* 0x000000004600720c */ /* 0x000fe20003fc6270 */
[----:B------:R-:W-:Y:S01]  /*afe0*/  VIADD R69, R0, 0xffffffc0 ;  /* 0xffffffc000457836 */ /* 0x000fe20000000000 */
[----:B------:R-:W-:Y:S01]  /*aff0*/  SEL R68, RZ, 0x4, !P0 ;  /* 0x00000004ff447807 */ /* 0x000fe20004000000 */
[----:B------:R-:W-:Y:S01]  /*b000*/  STL.64 [R1+0x670], R246 ;  /* 0x000670f601007387 */ /* 0x000fe20000100a00 */
[----:B------:R-:W-:-:S03]  /*b010*/  VIADD R4, R2, UR10 ;  /* 0x0000000a02047c36 */ /* 0x000fc60008000000 */
[----:B------:R-:W-:Y:S01]  /*b020*/  STL.64 [R1+0x678], R244 ;  /* 0x000678f401007387 */ /* 0x000fe20000100a00 */
[----:B------:R-:W-:-:S03]  /*b030*/  SEL R68, R68, RZ, !P6 ;  /* 0x000000ff44447207 */ /* 0x000fc60007000000 */
[----:B------:R-:W-:Y:S04]  /*b040*/  STL.64 [R1+0x680], R6 ;  /* 0x0006800601007387 */ /* 0x000fe80000100a00 */
[----:B------:R-:W-:Y:S01]  /*b050*/  STL.64 [R1+0x688], R8 ;  /* 0x0006880801007387 */ /* 0x000fe20000100a00 */
[----:B------:R-:W-:-:S03]  /*b060*/  ISETP.NE.U32.AND P6, PT, R68, RZ, PT ;  /* 0x000000ff4400720c */ /* 0x000fc60003fc5070 */
[----:B------:R-:W-:Y:S04]  /*b070*/  STL.64 [R1+0x690], R10 ;  /* 0x0006900a01007387 */ /* 0x000fe80000100a00 */
[----:B------:R-:W-:Y:S01]  /*b080*/  LDGSTS.E [R71+0x700ec], desc[UR28][R234.64], !P4 ;  /* 0x700ec000ea477fae */ /* 0x000fe2000e1a101c */
[----:B------:R-:W-:-:S03]  /*b090*/  ISETP.GE.U32.AND P4, PT, R69, 0x7fffff81, PT ;  /* 0x7fffff814500780c */ /* 0x000fc60003f86070 */
[----:B------:R1:W-:Y:S04]  /*b0a0*/  STL.64 [R1+0x698], R12 ;  /* 0x0006980c01007387 */ /* 0x0003e80000100a00 */
[----:B------:R1:W-:Y:S04]  /*b0b0*/  STL.64 [R1+0x6a8], R14 ;  /* 0x0006a80e01007387 */ /* 0x0003e80000100a00 */
[----:B------:R-:W-:Y:S04]  /*b0c0*/  STL [R1+0x5c0], R4 ;  /* 0x0005c00401007387 */ /* 0x000fe80000100800 */
[----:B-1----:R-:W3:Y:S04]  /*b0d0*/  LDL.64 R12, [R1+0x150] ;  /* 0x00015000010c7983 */ /* 0x002ee80000100a00 */
[----:B------:R-:W3:Y:S04]  /*b0e0*/  LDL.64 R14, [R1+0x130] ;  /* 0x00013000010e7983 */ /* 0x000ee80000100a00 */
[----:B------:R-:W4:Y:S04]  /*b0f0*/  LDL.64 R10, [R1+0x170] ;  /* 0x00017000010a7983 */ /* 0x000f280000100a00 */
[----:B------:R-:W4:Y:S04]  /*b100*/  LDL.64 R6, [R1+0x190] ;  /* 0x0001900001067983 */ /* 0x000f280000100a00 */
[----:B------:R-:W-:Y:S04]  /*b110*/  LDGSTS.E [R71+0x700f0], desc[UR28][R236.64], !P2 ;  /* 0x700f0000ec477fae */ /* 0x000fe8000d1a101c */
[----:B------:R-:W-:Y:S04]  /*b120*/  LDGSTS.E [R71+0x700f4], desc[UR28][R238.64], !P5 ;  /* 0x700f4000ee477fae */ /* 0x000fe8000e9a101c */
[----:B------:R-:W-:Y:S04]  /*b130*/  LDGSTS.E [R71+0x700f8], desc[UR28][R240.64], !P3 ;  /* 0x700f8000f0477fae */ /* 0x000fe8000d9a101c */
[----:B------:R-:W-:Y:S04]  /*b140*/  LDGSTS.E [R71+0x700fc], desc[UR28][R242.64], !P4 ;  /* 0x700fc000f2477fae */ /* 0x000fe8000e1a101c */
[----:B------:R-:W4:Y:S04]  /*b150*/  LDL.64 R244, [R1+0x1b0] ;  /* 0x0001b00001f47983 */ /* 0x000f280000100a00 */
[----:B------:R-:W0:Y:S04]  /*b160*/  LDGDEPBAR ;  /* 0x00000000000079af */ /* 0x000e280000000000 */
[----:B------:R-:W4:Y:S04]  /*b170*/  LDL.64 R246, [R1+0x1d0] ;  /* 0x0001d00001f67983 */ /* 0x000f280000100a00 */
[----:B------:R-:W4:Y:S04]  /*b180*/  LDL.64 R248, [R1+0x1f0] ;  /* 0x0001f00001f87983 */ /* 0x000f280000100a00 */
[----:B--2---:R-:W-:Y:S04]  /*b190*/  LDGSTS.E [R4], desc[UR28][R250.64], P6 ;  /* 0x00000000fa047fae */ /* 0x004fe8000b1a101c */
[----:B------:R-:W-:Y:S04]  /*b1a0*/  LDGSTS.E [R4+0x400], desc[UR28][R44.64], P6 ;  /* 0x004000002c047fae */ /* 0x000fe8000b1a101c */
[----:B------:R-:W-:Y:S04]  /*b1b0*/  LDGSTS.E [R4+0x800], desc[UR28][R52.64], P6 ;  /* 0x0080000034047fae */ /* 0x000fe8000b1a101c */
[----:B------:R-:W2:Y:S04]  /*b1c0*/  LDL.64 R250, [R1+0x210] ;  /* 0x0002100001fa7983 */ /* 0x000ea80000100a00 */
[----:B------:R1:W-:Y:S04]  /*b1d0*/  STL.64 [R1+0x658], R52 ;  /* 0x0006583401007387 */ /* 0x0003e80000100a00 */
[----:B------:R-:W-:Y:S04]  /*b1e0*/  LDGSTS.E [R4+0xc00], desc[UR28][R60.64], P6 ;  /* 0x00c000003c047fae */ /* 0x000fe8000b1a101c */
[----:B------:R-:W-:Y:S04]  /*b1f0*/  LDGSTS.E [R4+0x1000], desc[UR28][R72.64], P6 ;  /* 0x0100000048047fae */ /* 0x000fe8000b1a101c */
[----:B-1----:R-:W2:Y:S04]  /*b200*/  LDL.LU.64 R52, [R1+0x118] ;  /* 0x0001180001347983 */ /* 0x002ea80000300a00 */
[----:B------:R-:W-:Y:S04]  /*b210*/  LDGSTS.E [R4+0x1400], desc[UR28][R80.64], P6 ;  /* 0x0140000050047fae */ /* 0x000fe8000b1a101c */
        /* <DEDUP_REMOVED lines=17> */
[----:B------:R-:W-:Y:S01]  /*b330*/  LDGSTS.E [R4+0x5c00], desc[UR28][R224.64], P6 ;  /* 0x05c00000e0047fae */ /* 0x000fe2000b1a101c */
[----:B------:R-:W-:-:S02]  /*b340*/  LOP3.LUT R5, R2, 0x20, RZ, 0x3c, !PT ;  /* 0x0000002002057812 */ /* 0x000fc400078e3cff */
[----:B------:R-:W-:-:S03]  /*b350*/  ISETP.GE.AND P2, PT, R70, R69, PT ;  /* 0x000000454600720c */ /* 0x000fc60003f46270 */
[----:B------:R-:W-:Y:S01]  /*b360*/  VIADD R70, R5, UR10 ;  /* 0x0000000a05467c36 */ /* 0x000fe20008000000 */
[----:B---3--:R-:W-:Y:S04]  /*b370*/  LDGSTS.E [R4+0x6000], desc[UR28][R14.64], P6 ;  /* 0x060000000e047fae */ /* 0x008fe8000b1a101c */
[----:B------:R-:W-:Y:S04]  /*b380*/  LDGSTS.E [R4+0x6400], desc[UR28][R12.64], P6 ;  /* 0x064000000c047fae */ /* 0x000fe8000b1a101c */
[----:B----4-:R-:W-:Y:S04]  /*b390*/  LDGSTS.E [R4+0x6800], desc[UR28][R10.64], P6 ;  /* 0x068000000a047fae */ /* 0x010fe8000b1a101c */
[----:B------:R-:W-:Y:S04]  /*b3a0*/  LDGSTS.E [R4+0x6c00], desc[UR28][R6.64], P6 ;  /* 0x06c0000006047fae */ /* 0x000fe8000b1a101c */
[----:B------:R-:W3:Y:S04]  /*b3b0*/  LDL.64 R12, [R1+0x138] ;  /* 0x00013800010c7983 */ /* 0x000ee80000100a00 */
[----:B------:R-:W4:Y:S04]  /*b3c0*/  LDL.64 R10, [R1+0x158] ;  /* 0x00015800010a7983 */ /* 0x000f280000100a00 */
[----:B------:R-:W4:Y:S04]  /*b3d0*/  LDL.64 R6, [R1+0x178] ;  /* 0x0001780001067983 */ /* 0x000f280000100a00 */
[----:B------:R-:W-:Y:S04]  /*b3e0*/  LDGSTS.E [R4+0x7000], desc[UR28][R244.64], P6 ;  /* 0x07000000f4047fae */ /* 0x000fe8000b1a101c */
[----:B------:R-:W-:Y:S04]  /*b3f0*/  LDGSTS.E [R4+0x7400], desc[UR28][R246.64], P6 ;  /* 0x07400000f6047fae */ /* 0x000fe8000b1a101c */
[----:B------:R-:W4:Y:S04]  /*b400*/  LDL.64 R244, [R1+0x198] ;  /* 0x0001980001f47983 */ /* 0x000f280000100a00 */
[----:B------:R-:W-:Y:S04]  /*b410*/  LDGSTS.E [R4+0x7800], desc[UR28][R248.64], P6 ;  /* 0x07800000f8047fae */ /* 0x000fe8000b1a101c */
[----:B------:R-:W4:Y:S04]  /*b420*/  LDL.64 R246, [R1+0x1b8] ;  /* 0x0001b80001f67983 */ /* 0x000f280000100a00 */
[----:B------:R-:W4:Y:S04]  /*b430*/  LDL.64 R248, [R1+0x1d8] ;  /* 0x0001d80001f87983 */ /* 0x000f280000100a00 */
[----:B--2---:R-:W-:Y:S04]  /*b440*/  LDGSTS.E [R4+0x7c00], desc[UR28][R250.64], P6 ;  /* 0x07c00000fa047fae */ /* 0x004fe8000b1a101c */
[----:B------:R-:W2:Y:S04]  /*b450*/  LDL.64 R250, [R1+0x1f8] ;  /* 0x0001f80001fa7983 */ /* 0x000ea80000100a00 */
[----:B------:R-:W2:Y:S04]  /*b460*/  LDL.64 R4, [R1+0x220] ;  /* 0x0002200001047983 */ /* 0x000ea80000100a00 */
        /* <DEDUP_REMOVED lines=24> */
[----:B---3--:R-:W-:Y:S04]  /*b5f0*/  LDGSTS.E [R70+0x6100], desc[UR28][R12.64], P6 ;  /* 0x061000000c467fae */ /* 0x008fe8000b1a101c */
[----:B----4-:R-:W-:Y:S04]  /*b600*/  LDGSTS.E [R70+0x6500], desc[UR28][R10.64], P6 ;  /* 0x065000000a467fae */ /* 0x010fe8000b1a101c */
[----:B------:R1:W-:Y:S04]  /*b610*/  LDGSTS.E [R70+0x6900], desc[UR28][R6.64], P6 ;  /* 0x0690000006467fae */ /* 0x0003e8000b1a101c */
[----:B------:R-:W3:Y:S04]  /*b620*/  LDL.64 R12, [R1+0x140] ;  /* 0x00014000010c7983 */ /* 0x000ee80000100a00 */
[----:B------:R-:W4:Y:S01]  /*b630*/  LDL.64 R10, [R1+0x160] ;  /* 0x00016000010a7983 */ /* 0x000f220000100a00 */
[----:B-1----:R-:W-:-:S03]  /*b640*/  LOP3.LUT R6, R2, 0x40, RZ, 0x3c, !PT ;  /* 0x0000004002067812 */ /* 0x002fc600078e3cff */
[----:B------:R-:W-:Y:S02]  /*b650*/  LDGSTS.E [R70+0x6d00], desc[UR28][R244.64], P6 ;  /* 0x06d00000f4467fae */ /* 0x000fe4000b1a101c */
[----:B------:R-:W-:Y:S02]  /*b660*/  VIADD R69, R6, UR10 ;  /* 0x0000000a06457c36 */ /* 0x000fe40008000000 */
[----:B------:R-:W4:Y:S04]  /*b670*/  LDL.64 R6, [R1+0x180] ;  /* 0x0001800001067983 */ /* 0x000f280000100a00 */
[----:B------:R-:W-:Y:S04]  /*b680*/  LDGSTS.E [R70+0x7100], desc[UR28][R246.64], P6 ;  /* 0x07100000f6467fae */ /* 0x000fe8000b1a101c */
[----:B------:R-:W4:Y:S04]  /*b690*/  LDL.64 R244, [R1+0x1a0] ;  /* 0x0001a00001f47983 */ /* 0x000f280000100a00 */
[----:B------:R-:W-:Y:S04]  /*b6a0*/  LDGSTS.E [R70+0x7500], desc[UR28][R248.64], P6 ;  /* 0x07500000f8467fae */ /* 0x000fe8000b1a101c */
[----:B------:R-:W4:Y:S04]  /*b6b0*/  LDL.64 R246, [R1+0x1c0] ;  /* 0x0001c00001f67983 */ /* 0x000f280000100a00 */
[----:B------:R-:W4:Y:S04]  /*b6c0*/  LDL.64 R248, [R1+0x1e0] ;  /* 0x0001e00001f87983 */ /* 0x000f280000100a00 */
[----:B--2---:R-:W-:Y:S04]  /*b6d0*/  LDGSTS.E [R70+0x7900], desc[UR28][R250.64], P6 ;  /* 0x07900000fa467fae */ /* 0x004fe8000b1a101c */
[----:B------:R-:W-:Y:S04]  /*b6e0*/  LDGSTS.E [R70+0x7d00], desc[UR28][R4.64], P6 ;  /* 0x07d0000004467fae */ /* 0x000fe8000b1a101c */
[----:B------:R-:W-:Y:S04]  /*b6f0*/  LDGSTS.E [R69+0x200], desc[UR28][R40.64], P6 ;  /* 0x0020000028457fae */ /* 0x000fe8000b1a101c */
        /* <DEDUP_REMOVED lines=25> */
[----:B------:R1:W-:Y:S04]  /*b890*/  STL.64 [R1+0x5d8], R2 ;  /* 0x0005d80201007387 */ /* 0x0003e80000100a00 */
[----:B------:R-:W2:Y:S04]  /*b8a0*/  LDL.64 R14, [R1+0x128] ;  /* 0x00012800010e7983 */ /* 0x000ea80000100a00 */
[----:B---3--:R-:W-:Y:S04]  /*b8b0*/  LDGSTS.E [R69+0x6200], desc[UR28][R12.64], P6 ;  /* 0x062000000c457fae */ /* 0x008fe8000b1a101c */
[----:B----4-:R-:W-:Y:S04]  /*b8c0*/  LDGSTS.E [R69+0x6600], desc[UR28][R10.64], P6 ;  /* 0x066000000a457fae */ /* 0x010fe8000b1a101c */
[----:B------:R-:W3:Y:S04]  /*b8d0*/  LDL.64 R12, [R1+0x1a8] ;  /* 0x0001a800010c7983 */ /* 0x000ee80000100a00 */
[----:B------:R4:W-:Y:S04]  /*b8e0*/  LDGSTS.E [R69+0x6a00], desc[UR28][R6.64], P6 ;  /* 0x06a0000006457fae */ /* 0x0009e8000b1a101c */
[----:B------:R-:W3:Y:S04]  /*b8f0*/  LDL.64 R10, [R1+0x1e8] ;  /* 0x0001e800010a7983 */ /* 0x000ee80000100a00 */
[----:B------:R-:W-:Y:S04]  /*b900*/  LDGSTS.E [R69+0x6e00], desc[UR28][R244.64], P6 ;  /* 0x06e00000f4457fae */ /* 0x000fe8000b1a101c */
[----:B------:R-:W-:Y:S04]  /*b910*/  LDGSTS.E [R69+0x7200], desc[UR28][R246.64], P6 ;  /* 0x07200000f6457fae */ /* 0x000fe8000b1a101c */
[----:B------:R-:W3:Y:S04]  /*b920*/  LDL.64 R244, [R1+0x148] ;  /* 0x0001480001f47983 */ /* 0x000ee80000100a00 */
[----:B------:R-:W-:Y:S01]  /*b930*/  LDGSTS.E [R69+0x7600], desc[UR28][R248.64], P6 ;  /* 0x07600000f8457fae */ /* 0x000fe2000b1a101c */
[----:B----4-:R-:W-:-:S03]  /*b940*/  LOP3.LUT R6, R2, 0x60, RZ, 0x3c, !PT ;  /* 0x0000006002067812 */ /* 0x010fc600078e3cff */
[----:B-1----:R-:W4:Y:S04]  /*b950*/  LDL.64 R2, [R1+0x188] ;  /* 0x0001880001027983 */ /* 0x002f280000100a00 */
[----:B------:R-:W4:Y:S04]  /*b960*/  LDL.64 R246, [R1+0x1c8] ;  /* 0x0001c80001f67983 */ /* 0x000f280000100a00 */
[----:B------:R-:W4:Y:S04]  /*b970*/  LDL.64 R248, [R1+0x208] ;  /* 0x0002080001f87983 */ /* 0x000f280000100a00 */
[----:B--2---:R-:W-:Y:S04]  /*b980*/  LDGSTS.E [R69+0x7a00], desc[UR28][R250.64], P6 ;  /* 0x07a00000fa457fae */ /* 0x004fe8000b1a101c */
[----:B------:R-:W-:Y:S04]  /*b990*/  LDGSTS.E [R69+0x7e00], desc[UR28][R4.64], P6 ;  /* 0x07e0000004457fae */ /* 0x000fe8000b1a101c */
[----:B------:R-:W2:Y:S04]  /*b9a0*/  LDL.64 R250, [R1+0x228] ;  /* 0x0002280001fa7983 */ /* 0x000ea80000100a00 */
[----:B------:R-:W2:Y:S01]  /*b9b0*/  LDL.64 R4, [R1+0x168] ;  /* 0x0001680001047983 */ /* 0x000ea20000100a00 */
[----:B------:R-:W-:-:S05]  /*b9c0*/  VIADD R68, R0, 0xffffffbf ;  /* 0xffffffbf00447836 */ /* 0x000fca0000000000 */
[----:B------:R-:W-:Y:S01]  /*b9d0*/  ISETP.GE.U32.AND P5, PT, R68, 0x7fffff80, PT ;  /* 0x7fffff804400780c */ /* 0x000fe20003fa6070 */
[----:B------:R-:W-:-:S05]  /*b9e0*/  VIADD R68, R0, 0xffffffbe ;  /* 0xffffffbe00447836 */ /* 0x000fca0000000000 */
[----:B------:R-:W-:Y:S01]  /*b9f0*/  ISETP.GE.U32.AND P3, PT, R68, 0x7fffff7f, PT ;  /* 0x7fffff7f4400780c */ /* 0x000fe20003f66070 */
[----:B------:R-:W-:-:S05]  /*ba00*/  VIADD R68, R0, 0xffffffbd ;  /* 0xffffffbd00447836 */ /* 0x000fca0000000000 */
[----:B------:R-:W-:Y:S01]  /*ba10*/  ISETP.GE.U32.AND P4, PT, R68, 0x7fffff7e, PT ;  /* 0x7fffff7e4400780c */ /* 0x000fe20003f86070 */
[----:B------:R-:W-:Y:S01]  /*ba20*/  VIADD R68, R0, 0xffffffbc ;  /* 0xffffffbc00447836 */ /* 0x000fe20000000000 */
[----:B------:R-:W-:-:S04]  /*ba30*/  SEL R8, RZ, 0x4, P2 ;  /* 0x00000004ff087807 */ /* 0x000fc80001000000 */
[----:B------:R-:W-:Y:S01]  /*ba40*/  ISETP.GE.U32.AND P2, PT, R68, 0x7fffff7d, PT ;  /* 0x7fffff7d4400780c */ /* 0x000fe20003f46070 */
[----:B------:R-:W-:Y:S02]  /*ba50*/  VIADD R68, R6, UR10 ;  /* 0x0000000a06447c36 */ /* 0x000fe40008000000 */
[----:B------:R-:W4:Y:S04]  /*ba60*/  LDL.LU.64 R6, [R1+0x110] ;  /* 0x0001100001067983 */ /* 0x000f280000300a00 */
        /* <DEDUP_REMOVED lines=24> */
[----:B------:R-:W4:Y:S04]  /*bbf0*/  LDL.LU.64 R14, [R1+0x6a8] ;  /* 0x0006a800010e7983 */ /* 0x000f280000300a00 */
[----:B---3--:R-:W-:Y:S04]  /*bc00*/  LDGSTS.E [R68+0x6300], desc[UR28][R244.64], P6 ;  /* 0x06300000f4447fae */ /* 0x008fe8000b1a101c */
[----:B------:R-:W3:Y:S04]  /*bc10*/  LDL.LU.64 R244, [R1+0x108] ;  /* 0x0001080001f47983 */ /* 0x000ee80000300a00 */
[----:B--2---:R-:W-:Y:S04]  /*bc20*/  LDGSTS.E [R68+0x6700], desc[UR28][R4.64], P6 ;  /* 0x0670000004447fae */ /* 0x004fe8000b1a101c */
[----:B----4-:R-:W-:Y:S04]  /*bc30*/  LDGSTS.E [R68+0x6b00], desc[UR28][R2.64], P6 ;  /* 0x06b0000002447fae */ /* 0x010fe8000b1a101c */
[----:B------:R-:W-:Y:S04]  /*bc40*/  LDGSTS.E [R68+0x6f00], desc[UR28][R12.64], P6 ;  /* 0x06f000000c447fae */ /* 0x000fe8000b1a101c */
[----:B------:R-:W2:Y:S04]  /*bc50*/  LDL.LU.64 R4, [R1+0x6a0] ;  /* 0x0006a00001047983 */ /* 0x000ea80000300a00 */
[----:B------:R-:W-:Y:S04]  /*bc60*/  LDGSTS.E [R68+0x7300], desc[UR28][R246.64], P6 ;  /* 0x07300000f6447fae */ /* 0x000fe8000b1a101c */
[----:B------:R-:W-:Y:S04]  /*bc70*/  LDGSTS.E [R68+0x7700], desc[UR28][R10.64], P6 ;  /* 0x077000000a447fae */ /* 0x000fe8000b1a101c */
[----:B------:R-:W-:Y:S04]  /*bc80*/  LDGSTS.E [R68+0x7b00], desc[UR28][R248.64], P6 ;  /* 0x07b00000f8447fae */ /* 0x000fe8000b1a101c */
[----:B------:R-:W4:Y:S04]  /*bc90*/  LDL.LU.64 R246, [R1+0x100] ;  /* 0x0001000001f67983 */ /* 0x000f280000300a00 */
[----:B------:R1:W-:Y:S04]  /*bca0*/  LDGSTS.E [R68+0x7f00], desc[UR28][R250.64], P6 ;  /* 0x07f00000fa447fae */ /* 0x0003e8000b1a101c */
[----:B------:R-:W3:Y:S04]  /*bcb0*/  LDL.LU.64 R248, [R1+0xf8] ;  /* 0x0000f80001f87983 */ /* 0x000ee80000300a00 */
[----:B------:R-:W3:Y:S04]  /*bcc0*/  LDL.LU.64 R10, [R1+0xf0] ;  /* 0x0000f000010a7983 */ /* 0x000ee80000300a00 */
[----:B------:R1:W-:Y:S04]  /*bcd0*/  STL.64 [R1+0x650], R68 ;  /* 0x0006504401007387 */ /* 0x0003e80000100a00 */
[----:B------:R-:W3:Y:S04]  /*bce0*/  LDL.LU.64 R250, [R1+0xe8] ;  /* 0x0000e80001fa7983 */ /* 0x000ee80000300a00 */
[----:B------:R-:W0:Y:S01]  /*bcf0*/  LDGDEPBAR ;  /* 0x00000000000079af */ /* 0x000e220000000000 */
[----:B------:R-:W-:Y:S01]  /*bd00*/  USHF.L.U32 UR4, UR4, 0x6, URZ ;  /* 0x0000000604047899 */ /* 0x000fe200080006ff */
[----:B-1----:R-:W-:-:S02]  /*bd10*/  VIADD R68, R0, 0x3f ;  /* 0x0000003f00447836 */ /* 0x002fc40000000000 */
[----:B------:R-:W-:Y:S01]  /*bd20*/  VIADD R2, R0, 0xffffffbb ;  /* 0xffffffbb00027836 */ /* 0x000fe20000000000 */
[----:B------:R-:W-:Y:S02]  /*bd30*/  BAR.SYNC.DEFER_BLOCKING 0x0 ;  /* 0x0000000000007b1d */ /* 0x000fe40000010000 */
[----:B------:R-:W-:Y:S01]  /*bd40*/  ISETP.GT.AND P6, PT, R68, 0x7f, PT ;  /* 0x0000007f4400780c */ /* 0x000fe20003fc4270 */
[----:B------:R-:W-:-:S03]  /*bd50*/  IMAD.U32 R252, RZ, RZ, UR4 ;  /* 0x00000004fffc7e24 */ /* 0x000fc6000f8e00ff */
[----:B------:R-:W-:Y:S02]  /*bd60*/  SEL R69, R8, RZ, P6 ;  /* 0x000000ff08457207 */ /* 0x000fe40003000000 */
[----:B------:R-:W-:Y:S01]  /*bd70*/  ISETP.GE.U32.AND P6, PT, R2, 0x7fffff7c, PT ;  /* 0x7fffff7c0200780c */ /* 0x000fe20003fc6070 */
[C---:B--2---:R-:W-:Y:S02]  /*bd80*/  IMAD.WIDE R2, R252.reuse, 0x4, R4 ;  /* 0x00000004fc027825 */ /* 0x044fe400078e0204 */
[----:B------:R-:W1:Y:S03]  /*bd90*/  LDC R5, c[0x0][0x3a0] ;  /* 0x0000e800ff057b82 */ /* 0x000e660000000800 */
[----:B------:R2:W-:Y:S04]  /*bda0*/  STL.64 [R1+0x358], R2 ;  /* 0x0003580201007387 */ /* 0x0005e80000100a00 */
[----:B------:R-:W-:Y:S01]  /*bdb0*/  @!PT LDS RZ, [RZ] ;  /* 0x00000000fffff984 */ /* 0x000fe20000000800 */
[----:B------:R-:W-:Y:S01]  /*bdc0*/  @!PT LDS RZ, [RZ] ;  /* 0x00000000fffff984 */ /* 0x000fe20000000800 */
[----:B------:R-:W-:Y:S01]  /*bdd0*/  @!PT LDS RZ, [RZ] ;  /* 0x00000000fffff984 */ /* 0x000fe20000000800 */
[----:B------:R2:W-:Y:S04]  /*bde0*/  LDGSTS.E [R71+0x78000], desc[UR28][R2.64], !P5 ;  /* 0x7800000002477fae */ /* 0x0005e8000e9a101c */
[----:B------:R-:W4:Y:S01]  /*bdf0*/  LDL.LU.64 R8, [R1+0xe0] ;  /* 0x0000e00001087983 */ /* 0x000f220000300a00 */
[----:B--2---:R-:W-:-:S05]  /*be00*/  IMAD.WIDE R2, R252, 0x4, R6 ;  /* 0x00000004fc027825 */ /* 0x004fca00078e0206 */
[----:B------:R3:W-:Y:S04]  /*be10*/  STL.64 [R1+0x350], R2 ;  /* 0x0003500201007387 */ /* 0x0007e80000100a00 */
[----:B------:R3:W-:Y:S04]  /*be20*/  LDGSTS.E [R71+0x78004], desc[UR28][R2.64], !P3 ;  /* 0x7800400002477fae */ /* 0x0007e8000d9a101c */
[----:B------:R-:W2:Y:S01]  /*be30*/  LDL.LU.64 R6, [R1+0xd8] ;  /* 0x0000d80001067983 */ /* 0x000ea20000300a00 */
[----:B------:R-:W-:Y:S02]  /*be40*/  VIADD R4, R0, 0xffffffba ;  /* 0xffffffba00047836 */ /* 0x000fe40000000000 */
[----:B---3--:R-:W-:-:S05]  /*be50*/  IMAD.WIDE R2, R252, 0x4, R244 ;  /* 0x00000004fc027825 */ /* 0x008fca00078e02f4 */
[----:B------:R4:W-:Y:S04]  /*be60*/  STL.64 [R1+0x348], R2 ;  /* 0x0003480201007387 */ /* 0x0009e80000100a00 */
[----:B------:R4:W-:Y:S04]  /*be70*/  LDGSTS.E [R71+0x78008], desc[UR28][R2.64], !P4 ;  /* 0x7800800002477fae */ /* 0x0009e8000e1a101c */
[----:B------:R-:W3:Y:S01]  /*be80*/  LDL.LU.64 R244, [R1+0xd0] ;  /* 0x0000d00001f47983 */ /* 0x000ee20000300a00 */
[----:B------:R-:W-:Y:S01]  /*be90*/  ISETP.GE.U32.AND P5, PT, R4, 0x7fffff7b, PT ;  /* 0x7fffff7b0400780c */ /* 0x000fe20003fa6070 */
[----:B----4-:R-:W-:-:S05]  /*bea0*/  IMAD.WIDE R2, R252, 0x4, R246 ;  /* 0x00000004fc027825 */ /* 0x010fca00078e02f6 */
[----:B------:R4:W-:Y:S04]  /*beb0*/  STL.64 [R1+0x340], R2 ;  /* 0x0003400201007387 */ /* 0x0009e80000100a00 */
[----:B------:R4:W-:Y:S04]  /*bec0*/  LDGSTS.E [R71+0x7800c], desc[UR28][R2.64], !P2 ;  /* 0x7800c00002477fae */ /* 0x0009e8000d1a101c */
[----:B------:R-:W3:Y:S01]  /*bed0*/  LDL.LU.64 R246, [R1+0xc8] ;  /* 0x0000c80001f67983 */ /* 0x000ee20000300a00 */
        /* <DEDUP_REMOVED lines=10> */
[----:B------:R-:W3:Y:S01]  /*bf80*/  LDL.LU.64 R250, [R1+0xb0] ;  /* 0x0000b00001fa7983 */ /* 0x000ee20000300a00 */
[----:B------:R-:W-:-:S05]  /*bf90*/  VIADD R4, R0, 0xffffffb9 ;  /* 0xffffffb900047836 */ /* 0x000fca0000000000 */
[----:B------:R-:W-:Y:S01]  /*bfa0*/  ISETP.GE.U32.AND P3, PT, R4, 0x7fffff7a, PT ;  /* 0x7fffff7a0400780c */ /* 0x000fe20003f66070 */
[----:B------:R-:W-:-:S05]  /*bfb0*/  VIADD R4, R0, 0xffffffb8 ;  /* 0xffffffb800047836 */ /* 0x000fca0000000000 */
[----:B------:R-:W-:Y:S01]  /*bfc0*/  ISETP.GE.U32.AND P4, PT, R4, 0x7fffff79, PT ;  /* 0x7fffff790400780c */ /* 0x000fe20003f86070 */
[----:B------:R-:W-:-:S05]  /*bfd0*/  VIADD R4, R0, 0xffffffb7 ;  /* 0xffffffb700047836 */ /* 0x000fca0000000000 */
[----:B------:R-:W-:Y:S01]  /*bfe0*/  ISETP.GE.U32.AND P2, PT, R4, 0x7fffff78, PT ;  /* 0x7fffff780400780c */ /* 0x000fe20003f46070 */
[----:B------:R-:W-:Y:S01]  /*bff0*/  VIADD R4, R0, 0xffffffb6 ;  /* 0xffffffb600047836 */ /* 0x000fe20000000000 */
[----:B------:R4:W-:Y:S04]  /*c000*/  LDGSTS.E [R71+0x78018], desc[UR28][R2.64], !P3 ;  /* 0x7801800002477fae */ /* 0x0009e8000d9a101c */
[----:B------:R-:W-:Y:S01]  /*c010*/  ISETP.GE.U32.AND P6, PT, R4, 0x7fffff77, PT ;  /* 0x7fffff770400780c */ /* 0x000fe20003fc6070 */
[----:B------:R-:W-:-:S05]  /*c020*/  VIADD R4, R0, 0xffffffb5 ;  /* 0xffffffb500047836 */ /* 0x000fca0000000000 */
[----:B------:R-:W-:Y:S01]  /*c030*/  ISETP.GE.U32.AND P5, PT, R4, 0x7fffff76, PT ;  /* 0x7fffff760400780c */ /* 0x000fe20003fa6070 */
[----:B------:R-:W-:-:S05]  /*c040*/  VIADD R4, R0, 0xffffffb4 ;  /* 0xffffffb400047836 */ /* 0x000fca0000000000 */
[----:B------:R-:W-:Y:S01]  /*c050*/  ISETP.GE.U32.AND P3, PT, R4, 0x7fffff75, PT ;  /* 0x7fffff750400780c */ /* 0x000fe20003f66070 */
[----:B------:R-:W-:Y:S02]  /*c060*/  VIADD R4, R0, 0xffffffb3 ;  /* 0xffffffb300047836 */ /* 0x000fe40000000000 */
[----:B----4-:R-:W-:-:S05]  /*c070*/  IMAD.WIDE R2, R252, 0x4, R8 ;  /* 0x00000004fc027825 */ /* 0x010fca00078e0208 */
[----:B------:R2:W-:Y:S04]  /*c080*/  STL.64 [R1+0x320], R2 ;  /* 0x0003200201007387 */ /* 0x0005e80000100a00 */
[----:B------:R2:W-:Y:S04]  /*c090*/  LDGSTS.E [R71+0x7801c], desc[UR28][R2.64], !P4 ;  /* 0x7801c00002477fae */ /* 0x0005e8000e1a101c */
[----:B------:R-:W4:Y:S01]  /*c0a0*/  LDL.LU.64 R8, [R1+0xa8] ;  /* 0x0000a80001087983 */ /* 0x000f220000300a00 */
[----:B--2---:R-:W-:-:S05]  /*c0b0*/  IMAD.WIDE R2, R252, 0x4, R6 ;  /* 0x00000004fc027825 */ /* 0x004fca00078e0206 */
[----:B------:R3:W-:Y:S04]  /*c0c0*/  STL.64 [R1+0x318], R2 ;  /* 0x0003180201007387 */ /* 0x0007e80000100a00 */
[----:B------:R3:W-:Y:S04]  /*c0d0*/  LDGSTS.E [R71+0x78020], desc[UR28][R2.64], !P2 ;  /* 0x7802000002477fae */ /* 0x0007e8000d1a101c */
[----:B------:R-:W2:Y:S01]  /*c0e0*/  LDL.LU.64 R6, [R1+0xa0] ;  /* 0x0000a00001067983 */ /* 0x000ea20000300a00 */
[----:B---3--:R-:W-:-:S05]  /*c0f0*/  IMAD.WIDE R2, R252, 0x4, R244 ;  /* 0x00000004fc027825 */ /* 0x008fca00078e02f4 */
[----:B------:R3:W-:Y:S04]  /*c100*/  STL.64 [R1+0x310], R2 ;  /* 0x0003100201007387 */ /* 0x0007e80000100a00 */
[----:B------:R3:W-:Y:S04]  /*c110*/  LDGSTS.E [R71+0x78024], desc[UR28][R2.64], !P6 ;  /* 0x7802400002477fae */ /* 0x0007e8000f1a101c */
[----:B------:R-:W2:Y:S01]  /*c120*/  LDL.LU.64 R244, [R1+0x98] ;  /* 0x0000980001f47983 */ /* 0x000ea20000300a00 */
[----:B------:R-:W-:Y:S01]  /*c130*/  ISETP.GE.U32.AND P4, PT, R4, 0x7fffff74, PT ;  /* 0x7fffff740400780c */ /* 0x000fe20003f86070 */
[----:B---3--:R-:W-:-:S05]  /*c140*/  IMAD.WIDE R2, R252, 0x4, R246 ;  /* 0x00000004fc027825 */ /* 0x008fca00078e02f6 */
[----:B------:R3:W-:Y:S04]  /*c150*/  STL.64 [R1+0x308], R2 ;  /* 0x0003080201007387 */ /* 0x0007e80000100a00 */
[----:B------:R3:W-:Y:S04]  /*c160*/  LDGSTS.E [R71+0x78028], desc[UR28][R2.64], !P5 ;  /* 0x7802800002477fae */ /* 0x0007e8000e9a101c */
[----:B------:R-:W2:Y:S01]  /*c170*/  LDL.LU.64 R246, [R1+0x90] ;  /* 0x0000900001f67983 */ /* 0x000ea20000300a00 */
        /* <DEDUP_REMOVED lines=32> */
[----:B------:R-:W4:Y:S01]  /*c380*/  LDL.LU.64 R6, [R1+0x68] ;  /* 0x0000680001067983 */ /* 0x000f220000300a00 */
[----:B--2---:R-:W-:-:S05]  /*c390*/  IMAD.WIDE R2, R252, 0x4, R244 ;  /* 0x00000004fc027825 */ /* 0x004fca00078e02f4 */
[----:B------:R2:W-:Y:S04]  /*c3a0*/  STL.64 [R1+0x2d8], R2 ;  /* 0x0002d80201007387 */ /* 0x0005e80000100a00 */
[----:B------:R2:W-:Y:S01]  /*c3b0*/  LDGSTS.E [R71+0x78040], desc[UR28][R2.64], !P3 ;  /* 0x7804000002477fae */ /* 0x0005e2000d9a101c */
[----:B------:R-:W-:-:S03]  /*c3c0*/  ISETP.GE.U32.AND P6, PT, R4, 0x7fffff6d, PT ;  /* 0x7fffff6d0400780c */ /* 0x000fc60003fc6070 */
[----:B------:R-:W4:Y:S01]  /*c3d0*/  LDL.LU.64 R244, [R1+0x60] ;  /* 0x0000600001f47983 */ /* 0x000f220000300a00 */
[----:B--2---:R-:W-:-:S05]  /*c3e0*/  IMAD.WIDE R2, R252, 0x4, R246 ;  /* 0x00000004fc027825 */ /* 0x004fca00078e02f6 */
        /* <DEDUP_REMOVED lines=9> */
[----:B------:R3:W-:Y:S02]  /*c480*/  LDGSTS.E [R71+0x7804c], desc[UR28][R2.64], !P6 ;  /* 0x7804c00002477fae */ /* 0x0007e4000f1a101c */
[----:B---3--:R-:W-:Y:S02]  /*c490*/  IMAD.WIDE R2, R252, 0x4, R250 ;  /* 0x00000004fc027825 */ /* 0x008fe400078e02fa */
[----:B------:R-:W2:Y:S02]  /*c4a0*/  LDL.LU.64 R250, [R1+0x48] ;  /* 0x0000480001fa7983 */ /* 0x000ea40000300a00 */
[----:B------:R-:W-:-:S05]  /*c4b0*/  VIADD R4, R0, 0xffffffab ;  /* 0xffffffab00047836 */ /* 0x000fca0000000000 */
[----:B------:R-:W-:Y:S01]  /*c4c0*/  ISETP.GE.U32.AND P5, PT, R4, 0x7fffff6c, PT ;  /* 0x7fffff6c0400780c */ /* 0x000fe20003fa6070 */
[----:B------:R-:W-:-:S05]  /*c4d0*/  VIADD R4, R0, 0xffffffaa ;  /* 0xffffffaa00047836 */ /* 0x000fca0000000000 */
[----:B------:R-:W-:Y:S01]  /*c4e0*/  ISETP.GE.U32.AND P3, PT, R4, 0x7fffff6b, PT ;  /* 0x7fffff6b0400780c */ /* 0x000fe20003f66070 */
[----:B------:R-:W-:Y:S01]  /*c4f0*/  VIADD R4, R0, 0xffffffa9 ;  /* 0xffffffa900047836 */ /* 0x000fe20000000000 */
[----:B------:R4:W-:Y:S04]  /*c500*/  STL.64 [R1+0x2b8], R2 ;  /* 0x0002b80201007387 */ /* 0x0009e80000100a00 */
[----:B------:R-:W-:Y:S01]  /*c510*/  ISETP.GE.U32.AND P4, PT, R4, 0x7fffff6a, PT ;  /* 0x7fffff6a0400780c */ /* 0x000fe20003f86070 */
[----:B------:R-:W-:Y:S01]  /*c520*/  VIADD R4, R0, 0xffffffa8 ;  /* 0xffffffa800047836 */ /* 0x000fe20000000000 */
[----:B------:R4:W-:Y:S04]  /*c530*/  LDGSTS.E [R71+0x78050], desc[UR28][R2.64], !P5 ;  /* 0x7805000002477fae */ /* 0x0009e8000e9a101c */
[----:B------:R-:W-:Y:S01]  /*c540*/  ISETP.GE.U32.AND P2, PT, R4, 0x7fffff69, PT ;  /* 0x7fffff690400780c */ /* 0x000fe20003f46070 */
[----:B------:R-:W3:Y:S01]  /*c550*/  LDL.LU.64 R12, [R1+0x40] ;  /* 0x00004000010c7983 */ /* 0x000ee20000300a00 */
[----:B------:R-:W-:-:S05]  /*c560*/  VIADD R4, R0, 0xffffffa7 ;  /* 0xffffffa700047836 */ /* 0x000fca0000000000 */
[----:B------:R-:W-:Y:S01]  /*c570*/  ISETP.GE.U32.AND P6, PT, R4, 0x7fffff68, PT ;  /* 0x7fffff680400780c */ /* 0x000fe20003fc6070 */
[----:B------:R-:W-:-:S05]  /*c580*/  VIADD R4, R0, 0xffffffa6 ;  /* 0xffffffa600047836 */ /* 0x000fca0000000000 */
        /* <DEDUP_REMOVED lines=12> */
[----:B------:R-:W3:Y:S04]  /*c650*/  LDL.LU.64 R6, [R1+0x28] ;  /* 0x0000280001067983 */ /* 0x000ee80000300a00 */
        /* <DEDUP_REMOVED lines=8> */
[----:B------:R-:W4:Y:S01]  /*c6e0*/  LDL.LU.64 R248, [R1+0x10] ;  /* 0x0000100001f87983 */ /* 0x000f220000300a00 */
[----:B--2---:R-:W-:-:S05]  /*c6f0*/  IMAD.WIDE R2, R252, 0x4, R250 ;  /* 0x00000004fc027825 */ /* 0x004fca00078e02fa */
[----:B------:R2:W-:Y:S04]  /*c700*/  STL.64 [R1+0x288], R2 ;  /* 0x0002880201007387 */ /* 0x0005e80000100a00 */
[----:B------:R-:W4:Y:S01]  /*c710*/  LDL.LU.64 R250, [R1+0x8] ;  /* 0x0000080001fa7983 */ /* 0x000f220000300a00 */
        /* <DEDUP_REMOVED lines=11> */
[----:B------:R-:W-:Y:S01]  /*c7d0*/  VIADD R4, R0, 0xffffffa0 ;  /* 0xffffffa000047836 */ /* 0x000fe20000000000 */
[----:B--2---:R-:W1:Y:S01]  /*c7e0*/  LDL.LU.64 R2, [R1] ;  /* 0x0000000001027983 */ /* 0x004e620000300a00 */
[----:B---3--:R-:W-:-:S03]  /*c7f0*/  IMAD.WIDE R12, R252, 0x4, R12 ;  /* 0x00000004fc0c7825 */ /* 0x008fc600078e020c */
[----:B------:R-:W-:Y:S01]  /*c800*/  ISETP.GE.U32.AND P3, PT, R4, 0x7fffff61, PT ;  /* 0x7fffff610400780c */ /* 0x000fe20003f66070 */
[----:B------:R-:W-:Y:S01]  /*c810*/  VIADD R4, R0, 0xffffff9f ;  /* 0xffffff9f00047836 */ /* 0x000fe20000000000 */
[----:B------:R-:W-:Y:S04]  /*c820*/  LDGSTS.E [R71+0x7806c], desc[UR28][R12.64], !P4 ;  /* 0x7806c0000c477fae */ /* 0x000fe8000e1a101c */
[----:B------:R-:W-:Y:S01]  /*c830*/  ISETP.GE.U32.AND P4, PT, R4, 0x7fffff60, PT ;  /* 0x7fffff600400780c */ /* 0x000fe20003f86070 */
[----:B------:R-:W-:Y:S01]  /*c840*/  VIADD R4, R0, 0xffffff9e ;  /* 0xffffff9e00047836 */ /* 0x000fe20000000000 */
[----:B------:R2:W-:Y:S04]  /*c850*/  STL.64 [R1+0x280], R12 ;  /* 0x0002800c01007387 */ /* 0x0005e80000100a00 */
[----:B--2---:R-:W2:Y:S01]  /*c860*/  LDL.LU.64 R12, [R1+0x698] ;  /* 0x00069800010c7983 */ /* 0x004ea20000300a00 */
[----:B------:R-:W-:-:S05]  /*c870*/  IMAD.WIDE R10, R252, 0x4, R10 ;  /* 0x00000004fc0a7825 */ /* 0x000fca00078e020a */
[----:B------:R-:W-:Y:S01]  /*c880*/  LDGSTS.E [R71+0x78070], desc[UR28][R10.64], !P2 ;  /* 0x780700000a477fae */ /* 0x000fe2000d1a101c */
[----:B------:R-:W-:Y:S01]  /*c890*/  ISETP.GE.U32.AND P2, PT, R4, 0x7fffff5f, PT ;  /* 0x7fffff5f0400780c */ /* 0x000fe20003f46070 */
[----:B------:R-:W-:Y:S02]  /*c8a0*/  VIADD R4, R0, 0xffffff9d ;  /* 0xffffff9d00047836 */ /* 0x000fe40000000000 */
[----:B------:R3:W-:Y:S01]  /*c8b0*/  STL.64 [R1+0x278], R10 ;  /* 0x0002780a01007387 */ /* 0x0007e20000100a00 */
[----:B------:R-:W-:-:S03]  /*c8c0*/  IMAD.WIDE R8, R252, 0x4, R8 ;  /* 0x00000004fc087825 */ /* 0x000fc600078e0208 */
[----:B---3--:R-:W3:Y:S04]  /*c8d0*/  LDL.LU.64 R10, [R1+0x690] ;  /* 0x00069000010a7983 */ /* 0x008ee80000300a00 */
[----:B------:R-:W-:Y:S01]  /*c8e0*/  LDGSTS.E [R71+0x78074], desc[UR28][R8.64], !P6 ;  /* 0x7807400008477fae */ /* 0x000fe2000f1a101c */
[----:B------:R-:W-:-:S03]  /*c8f0*/  ISETP.GE.U32.AND P6, PT, R4, 0x7fffff5e, PT ;  /* 0x7fffff5e0400780c */ /* 0x000fc60003fc6070 */
[----:B------:R4:W-:Y:S01]  /*c900*/  STL.64 [R1+0x270], R8 ;  /* 0x0002700801007387 */ /* 0x0009e20000100a00 */
[----:B------:R-:W-:-:S03]  /*c910*/  IMAD.WIDE R6, R252, 0x4, R6 ;  /* 0x00000004fc067825 */ /* 0x000fc600078e0206 */
[----:B----4-:R-:W4:Y:S01]  /*c920*/  LDL.LU.64 R8, [R1+0x688] ;  /* 0x0006880001087983 */ /* 0x010f220000300a00 */
[----:B------:R-:W-:-:S03]  /*c930*/  IMAD.WIDE R244, R252, 0x4, R244 ;  /* 0x00000004fcf47825 */ /* 0x000fc600078e02f4 */
[----:B------:R1:W-:Y:S04]  /*c940*/  STL.64 [R1+0x268], R6 ;  /* 0x0002680601007387 */ /* 0x0003e80000100a00 */
[----:B------:R-:W-:Y:S04]  /*c950*/  LDGSTS.E [R71+0x78078], desc[UR28][R6.64], !P5 ;  /* 0x7807800006477fae */ /* 0x000fe8000e9a101c */
[----:B------:R-:W-:Y:S01]  /*c960*/  LDGSTS.E [R71+0x7807c], desc[UR28][R244.64], !P3 ;  /* 0x7807c000f4477fae */ /* 0x000fe2000d9a101c */
[----:B------:R-:W-:-:S03]  /*c970*/  IMAD.WIDE R246, R252, 0x4, R246 ;  /* 0x00000004fcf67825 */ /* 0x000fc600078e02f6 */
[----:B-1----:R-:W2:Y:S04]  /*c980*/  LDL.LU.64 R6, [R1+0x680] ;  /* 0x0006800001067983 */ /* 0x002ea80000300a00 */
[----:B------:R1:W-:Y:S04]  /*c990*/  STL.64 [R1+0x260], R244 ;  /* 0x000260f401007387 */ /* 0x0003e80000100a00 */
[----:B------:R-:W-:Y:S04]  /*c9a0*/  LDGSTS.E [R71+0x78080], desc[UR28][R246.64], !P4 ;  /* 0x78080000f6477fae */ /* 0x000fe8000e1a101c */
[----:B-1----:R-:W2:Y:S01]  /*c9b0*/  LDL.LU.64 R244, [R1+0x678] ;  /* 0x0006780001f47983 */ /* 0x002ea20000300a00 */
[----:B------:R-:W-:-:S03]  /*c9c0*/  IMAD.WIDE R248, R252, 0x4, R248 ;  /* 0x00000004fcf87825 */ /* 0x000fc600078e02f8 */
[----:B------:R1:W-:Y:S04]  /*c9d0*/  STL.64 [R1+0x258], R246 ;  /* 0x000258f601007387 */ /* 0x0003e80000100a00 */
[----:B------:R-:W-:Y:S04]  /*c9e0*/  LDGSTS.E [R71+0x78084], desc[UR28][R248.64], !P2 ;  /* 0x78084000f8477fae */ /* 0x000fe8000d1a101c */
[----:B-1----:R-:W2:Y:S04]  /*c9f0*/  LDL.LU.64 R246, [R1+0x670] ;  /* 0x0006700001f67983 */ /* 0x002ea80000300a00 */
[----:B------:R1:W-:Y:S01]  /*ca00*/  STL.64 [R1+0x250], R248 ;  /* 0x000250f801007387 */ /* 0x0003e20000100a00 */
[----:B------:R-:W-:-:S03]  /*ca10*/  IMAD.WIDE R250, R252, 0x4, R250 ;  /* 0x00000004fcfa7825 */ /* 0x000fc600078e02fa */
[----:B-1----:R-:W2:Y:S04]  /*ca20*/  LDL.LU.64 R248, [R1+0x668] ;  /* 0x0006680001f87983 */ /* 0x002ea80000300a00 */
[----:B------:R1:W-:Y:S04]  /*ca30*/  STL.64 [R1+0x248], R250 ;  /* 0x000248fa01007387 */ /* 0x0003e80000100a00 */
[----:B------:R-:W-:Y:S04]  /*ca40*/  LDGSTS.E [R71+0x78088], desc[UR28][R250.64], !P6 ;  /* 0x78088000fa477fae */ /* 0x000fe8000f1a101c */
[----:B-1----:R-:W2:Y:S01]  /*ca50*/  LDL.LU.64 R250, [R1+0x660] ;  /* 0x0006600001fa7983 */ /* 0x002ea20000300a00 */
[----:B------:R-:W-:-:S05]  /*ca60*/  VIADD R4, R0, 0xffffff9c ;  /* 0xffffff9c00047836 */ /* 0x000fca0000000000 */
[----:B------:R-:W-:Y:S01]  /*ca70*/  ISETP.GE.U32.AND P5, PT, R4, 0x7fffff5d, PT ;  /* 0x7fffff5d0400780c */ /* 0x000fe20003fa6070 */
[----:B------:R-:W-:Y:S02]  /*ca80*/  VIADD R4, R0, 0xffffff9b ;  /* 0xffffff9b00047836 */ /* 0x000fe40000000000 */
[----:B------:R-:W-:-:S03]  /*ca90*/  IMAD.WIDE R2, R252, 0x4, R2 ;  /* 0x00000004fc027825 */ /* 0x000fc600078e0202 */
[----:B------:R-:W-:Y:S01]  /*caa0*/  ISETP.GE.U32.AND P3, PT, R4, 0x7fffff5c, PT ;  /* 0x7fffff5c0400780c */ /* 0x000fe20003f66070 */
[----:B------:R-:W-:Y:S01]  /*cab0*/  VIADD R4, R0, 0xffffff9a ;  /* 0xffffff9a00047836 */ /* 0x000fe20000000000 */
[----:B------:R2:W-:Y:S04]  /*cac0*/  STL.64 [R1+0x240], R2 ;  /* 0x0002400201007387 */ /* 0x0005e80000100a00 */
        /* <DEDUP_REMOVED lines=9> */
[----:B--2---:R-:W-:-:S05]  /*cb60*/  IMAD.WIDE R2, R252, 0x4, R250 ;  /* 0x00000004fc027825 */ /* 0x004fca00078e02fa */
[----:B------:R1:W-:Y:S04]  /*cb70*/  STL.64 [R1+0x238], R2 ;  /* 0x0002380201007387 */ /* 0x0003e80000100a00 */
[----:B------:R1:W-:Y:S02]  /*cb80*/  LDGSTS.E [R71+0x78090], desc[UR28][R2.64], !P3 ;  /* 0x7809000002477fae */ /* 0x0003e4000d9a101c */
[----:B-1----:R-:W-:-:S05]  /*cb90*/  IMAD.WIDE R2, R252, 0x4, R248 ;  /* 0x00000004fc027825 */ /* 0x002fca00078e02f8 */
[----:B------:R1:W-:Y:S04]  /*cba0*/  STL.64 [R1+0x110], R2 ;  /* 0x0001100201007387 */ /* 0x0003e80000100a00 */
[----:B------:R1:W-:Y:S01]  /*cbb0*/  LDGSTS.E [R71+0x78094], desc[UR28][R2.64], !P4 ;  /* 0x7809400002477fae */ /* 0x0003e2000e1a101c */
[----:B------:R-:W-:Y:S01]  /*cbc0*/  ISETP.GE.U32.AND P3, PT, R4, 0x7fffff57, PT ;  /* 0x7fffff570400780c */ /* 0x000fe20003f66070 */
[----:B-1----:R-:W-:-:S05]  /*cbd0*/  IMAD.WIDE R2, R252, 0x4, R246 ;  /* 0x00000004fc027825 */ /* 0x002fca00078e02f6 */
[----:B------:R1:W-:Y:S04]  /*cbe0*/  STL.64 [R1+0x108], R2 ;  /* 0x0001080201007387 */ /* 0x0003e80000100a00 */
[----:B------:R1:W-:Y:S01]  /*cbf0*/  LDGSTS.E [R71+0x78098], desc[UR28][R2.64], !P2 ;  /* 0x7809800002477fae */ /* 0x0003e2000d1a101c */
[----:B------:R-:W-:Y:S02]  /*cc00*/  VIADD R4, R0, 0xffffff95 ;  /* 0xffffff9500047836 */ /* 0x000fe40000000000 */
[----:B-1----:R-:W-:-:S05]  /*cc10*/  IMAD.WIDE R2, R252, 0x4, R244 ;  /* 0x00000004fc027825 */ /* 0x002fca00078e02f4 */
[----:B------:R1:W-:Y:S04]  /*cc20*/  STL.64 [R1+0x100], R2 ;  /* 0x0001000201007387 */ /* 0x0003e80000100a00 */
[----:B------:R1:W-:Y:S01]  /*cc30*/  LDGSTS.E [R71+0x7809c], desc[UR28][R2.64], !P6 ;  /* 0x7809c00002477fae */ /* 0x0003e2000f1a101c */
[----:B------:R-:W-:Y:S01]  /*cc40*/  ISETP.GE.U32.AND P4, PT, R4, 0x7fffff56, PT ;  /* 0x7fffff560400780c */ /* 0x000fe20003f86070 */
[----:B------:R-:W-:Y:S02]  /*cc50*/  VIADD R4, R0, 0xffffff94 ;  /* 0xffffff9400047836 */ /* 0x000fe40000000000 */
[----:B-1----:R-:W-:-:S05]  /*cc60*/  IMAD.WIDE R2, R252, 0x4, R6 ;  /* 0x00000004fc027825 */ /* 0x002fca00078e0206 */
[----:B------:R4:W-:Y:S04]  /*cc70*/  STL.64 [R1+0xf8], R2 ;  /* 0x0000f80201007387 */ /* 0x0009e80000100a00 */
[----:B------:R4:W-:Y:S01]  /*cc80*/  LDGSTS.E [R71+0x780a0], desc[UR28][R2.64], !P5 ;  /* 0x780a000002477fae */ /* 0x0009e2000e9a101c */
[----:B------:R-:W-:Y:S02]  /*cc90*/  ISETP.GE.U32.AND P2, PT, R4, 0x7fffff55, PT ;  /* 0x7fffff550400780c */ /* 0x000fe40003f46070 */
[----:B------:R-:W-:Y:S01]  /*cca0*/  IADD3 R4, PT, PT, R0, -0x6d, RZ ;  /* 0xffffff9300047810 */ /* 0x000fe20007ffe0ff */
[----:B----4-:R-:W-:-:S05]  /*ccb0*/  IMAD.WIDE R2, R252, 0x4, R8 ;  /* 0x00000004fc027825 */ /* 0x010fca00078e0208 */
[----:B------:R3:W-:Y:S04]  /*ccc0*/  STL.64 [R1+0xf0], R2 ;  /* 0x0000f00201007387 */ /* 0x0007e80000100a00 */
[----:B------:R3:W-:Y:S01]  /*ccd0*/  LDGSTS.E [R71+0x780a4], desc[UR28][R2.64], !P3 ;  /* 0x780a400002477fae */ /* 0x0007e2000d9a101c */
[----:B------:R-:W-:Y:S01]  /*cce0*/  ISETP.GE.U32.AND P6, PT, R4, 0x7fffff54, PT ;  /* 0x7fffff540400780c */ /* 0x000fe20003fc6070 */
[----:B------:R-:W-:Y:S02]  /*ccf0*/  VIADD R4, R0, 0xffffff92 ;  /* 0xffffff9200047836 */ /* 0x000fe40000000000 */
[----:B---3--:R-:W-:-:S05]  /*cd00*/  IMAD.WIDE R2, R252, 0x4, R10 ;  /* 0x00000004fc027825 */ /* 0x008fca00078e020a */
[----:B------:R1:W-:Y:S04]  /*cd10*/  STL.64 [R1+0xe8], R2 ;  /* 0x0000e80201007387 */ /* 0x0003e80000100a00 */
[----:B------:R1:W-:Y:S01]  /*cd20*/  LDGSTS.E [R71+0x780a8], desc[UR28][R2.64], !P4 ;  /* 0x780a800002477fae */ /* 0x0003e2000e1a101c */
[----:B------:R-:W-:Y:S01]  /*cd30*/  ISETP.GE.U32.AND P5, PT, R4, 0x7fffff53, PT ;  /* 0x7fffff530400780c */ /* 0x000fe20003fa6070 */
        /* <DEDUP_REMOVED lines=60> */
[----:B-1----:R-:W-:-:S05]  /*d100*/  IMAD.WIDE R2, R252, 0x4, R36 ;  /* 0x00000004fc027825 */ /* 0x002fca00078e0224 */
[----:B------:R1:W-:Y:S04]  /*d110*/  STL.64 [R1+0x80], R2 ;  /* 0x0000800201007387 */ /* 0x0003e80000100a00 */
[----:B------:R1:W-:Y:S02]  /*d120*/  LDGSTS.E [R71+0x780dc], desc[UR28][R2.64], !P5 ;  /* 0x780dc00002477fae */ /* 0x0003e4000e9a101c */
[----:B-1----:R-:W-:-:S05]  /*d130*/  IMAD.WIDE R2, R252, 0x4, R38 ;  /* 0x00000004fc027825 */ /* 0x002fca00078e0226 */
[----:B------:R1:W-:Y:S04]  /*d140*/  STL.64 [R1+0x78], R2 ;  /* 0x0000780201007387 */ /* 0x0003e80000100a00 */
[----:B------:R1:W-:Y:S02]  /*d150*/  LDGSTS.E [R71+0x780e0], desc[UR28][R2.64], !P3 ;  /* 0x780e000002477fae */ /* 0x0003e4000d9a101c */
[----:B-1----:R-:W-:-:S05]  /*d160*/  IMAD.WIDE R2, R252, 0x4, R230 ;  /* 0x00000004fc027825 */ /* 0x002fca00078e02e6 */
[----:B------:R1:W-:Y:S04]  /*d170*/  STL.64 [R1+0x70], R2 ;  /* 0x0000700201007387 */ /* 0x0003e80000100a00 */
[----:B------:R-:W-:Y:S04]  /*d180*/  LDGSTS.E [R71+0x780e4], desc[UR28][R2.64], !P4 ;  /* 0x780e400002477fae */ /* 0x000fe8000e1a101c */
[----:B-1----:R-:W2:Y:S01]  /*d190*/  LDL.LU.64 R2, [R1+0x120] ;  /* 0x0001200001027983 */ /* 0x002ea20000300a00 */
[----:B------:R-:W-:Y:S01]  /*d1a0*/  VIADD R4, R0, 0xffffff85 ;  /* 0xffffff8500047836 */ /* 0x000fe20000000000 */
[----:B------:R-:W1:Y:S04]  /*d1b0*/  S2R R251, SR_TID.X ;  /* 0x0000000000fb7919 */ /* 0x000e680000002100 */
[----:B------:R-:W-:Y:S01]  /*d1c0*/  ISETP.GE.U32.AND P2, PT, R4, 0x7fffff46, PT ;  /* 0x7fffff460400780c */ /* 0x000fe20003f46070 */
[----:B------:R-:W-:-:S05]  /*d1d0*/  VIADD R4, R0, 0xffffff84 ;  /* 0xffffff8400047836 */ /* 0x000fca0000000000 */
[----:B------:R-:W-:Y:S01]  /*d1e0*/  ISETP.GE.U32.AND P6, PT, R4, 0x7fffff45, PT ;  /* 0x7fffff450400780c */ /* 0x000fe20003fc6070 */
[----:B------:R-:W-:-:S05]  /*d1f0*/  VIADD R4, R0, 0xffffff83 ;  /* 0xffffff8300047836 */ /* 0x000fca0000000000 */
[----:B------:R-:W-:Y:S01]  /*d200*/  ISETP.GE.U32.AND P5, PT, R4, 0x7fffff44, PT ;  /* 0x7fffff440400780c */ /* 0x000fe20003fa6070 */
[----:B------:R-:W-:Y:S02]  /*d210*/  VIADD R4, R0, 0xffffff82 ;  /* 0xffffff8200047836 */ /* 0x000fe40000000000 */
[----:B------:R-:W-:-:S03]  /*d220*/  IMAD.WIDE R8, R252, 0x4, R232 ;  /* 0x00000004fc087825 */ /* 0x000fc600078e02e8 */
[----:B------:R-:W-:Y:S01]  /*d230*/  ISETP.GE.U32.AND P3, PT, R4, 0x7fffff43, PT ;  /* 0x7fffff430400780c */ /* 0x000fe20003f66070 */
[----:B------:R-:W-:Y:S02]  /*d240*/  VIADD R4, R0, 0xffffff81 ;  /* 0xffffff8100047836 */ /* 0x000fe40000000000 */
[----:B------:R-:W-:Y:S01]  /*d250*/  IMAD.WIDE R6, R252, 0x4, R234 ;  /* 0x00000004fc067825 */ /* 0x000fe200078e02ea */
[----:B------:R3:W-:Y:S02]  /*d260*/  STL.64 [R1+0x68], R8 ;  /* 0x0000680801007387 */ /* 0x0007e40000100a00 */
[----:B------:R-:W-:Y:S01]  /*d270*/  ISETP.GE.U32.AND P4, PT, R4, 0x7fffff42, PT ;  /* 0x7fffff420400780c */ /* 0x000fe20003f86070 */
[----:B------:R-:W-:Y:S01]  /*d280*/  VIADD R4, R0, 0xffffff80 ;  /* 0xffffff8000047836 */ /* 0x000fe20000000000 */
[----:B------:R3:W-:Y:S04]  /*d290*/  LDGSTS.E [R71+0x780e8], desc[UR28][R8.64], !P2 ;  /* 0x780e800008477fae */ /* 0x0007e8000d1a101c */
[----:B------:R4:W-:Y:S01]  /*d2a0*/  STL.64 [R1+0x60], R6 ;  /* 0x0000600601007387 */ /* 0x0009e20000100a00 */
[----:B-1----:R-:W-:-:S03]  /*d2b0*/  LOP3.LUT R251, R251, 0x3f, RZ, 0xc0, !PT ;  /* 0x0000003ffbfb7812 */ /* 0x002fc600078ec0ff */
[----:B------:R4:W-:Y:S01]  /*d2c0*/  LDGSTS.E [R71+0x780ec], desc[UR28][R6.64], !P6 ;  /* 0x780ec00006477fae */ /* 0x0009e2000f1a101c */
[----:B------:R-:W-:Y:S02]  /*d2d0*/  ISETP.GE.AND P6, PT, R251, R4, PT ;  /* 0x00000004fb00720c */ /* 0x000fe40003fc6270 */
[----:B------:R-:W-:Y:S01]  /*d2e0*/  ISETP.GE.U32.AND P2, PT, R4, 0x7fffff41, PT ;  /* 0x7fffff410400780c */ /* 0x000fe20003f46070 */
[----:B---3--:R-:W1:Y:S08]  /*d2f0*/  LDC R8, c[0x0][0x3a0] ;  /* 0x0000e800ff087b82 */ /* 0x008e700000000800 */
[----:B----4-:R-:W3:Y:S01]  /*d300*/  LDC R7, c[0x0][0x3a0] ;  /* 0x0000e800ff077b82 */ /* 0x010ee20000000800 */
[----:B------:R-:W-:-:S02]  /*d310*/  SEL R4, RZ, 0x4, P6 ;  /* 0x00000004ff047807 */ /* 0x000fc40003000000 */
[----:B------:R-:W-:Y:S01]  /*d320*/  ISETP.GT.AND P6, PT, R68, 0xbf, PT ;  /* 0x000000bf4400780c */ /* 0x000fe20003fc4270 */
[----:B------:R-:W-:-:S03]  /*d330*/  IMAD.WIDE R10, R252, 0x4, R236 ;  /* 0x00000004fc0a7825 */ /* 0x000fc600078e02ec */
[----:B------:R-:W-:Y:S01]  /*d340*/  SEL R4, R4, RZ, P6 ;  /* 0x000000ff04047207 */ /* 0x000fe20003000000 */
[----:B------:R-:W4:Y:S01]  /*d350*/  LDC R6, c[0x0][0x3a0] ;  /* 0x0000e800ff067b82 */ /* 0x000f220000000800 */
[----:B------:R1:W-:Y:S04]  /*d360*/  STL.64 [R1+0x58], R10 ;  /* 0x0000580a01007387 */ /* 0x0003e80000100a00 */
[----:B------:R1:W-:Y:S01]  /*d370*/  LDGSTS.E [R71+0x780f0], desc[UR28][R10.64], !P5 ;  /* 0x780f00000a477fae */ /* 0x0003e2000e9a101c */
[----:B------:R-:W-:Y:S01]  /*d380*/  ISETP.NE.U32.AND P5, PT, R4, RZ, PT ;  /* 0x000000ff0400720c */ /* 0x000fe20003fa5070 */
[----:B------:R-:W-:Y:S02]  /*d390*/  VIADD R4, R5, 0xffffff7f ;  /* 0xffffff7f05047836 */ /* 0x000fe40000000000 */
[----:B------:R-:W-:Y:S01]  /*d3a0*/  STL [R1+0x630], R0 ;  /* 0x0006300001007387 */ /* 0x000fe20000100800 */
[----:B-1----:R-:W-:Y:S01]  /*d3b0*/  IMAD.WIDE R10, R252, 0x4, R238 ;  /* 0x00000004fc0a7825 */ /* 0x002fe200078e02ee */
[----:B------:R-:W-:-:S04]  /*d3c0*/  USHF.L.U32 UR6, UR5, 0x6, URZ ;  /* 0x0000000605067899 */ /* 0x000fc800080006ff */
[----:B------:R1:W-:Y:S04]  /*d3d0*/  STL.64 [R1+0x50], R10 ;  /* 0x0000500a01007387 */ /* 0x0003e80000100a00 */
[----:B------:R1:W-:Y:S01]  /*d3e0*/  LDGSTS.E [R71+0x780f4], desc[UR28][R10.64], !P3 ;  /* 0x780f40000a477fae */ /* 0x0003e2000d9a101c */
[----:B------:R-:W-:Y:S01]  /*d3f0*/  ISETP.GE.U32.AND P3, PT, R4, 0x7fffff40, PT ;  /* 0x7fffff400400780c */ /* 0x000fe20003f66070 */
[----:B---3--:R-:W-:Y:S02]  /*d400*/  VIADD R4, R7, 0xffffff7e ;  /* 0xffffff7e07047836 */ /* 0x008fe40000000000 */
[----:B------:R-:W-:Y:S02]  /*d410*/  IMAD.U32 R5, RZ, RZ, UR6 ;  /* 0x00000006ff057e24 */ /* 0x000fe4000f8e00ff */
[----:B-1----:R-:W-:-:S05]  /*d420*/  IMAD.WIDE R10, R252, 0x4, R240 ;  /* 0x00000004fc0a7825 */ /* 0x002fca00078e02f0 */
[----:B------:R1:W-:Y:S04]  /*d430*/  STL.64 [R1+0x48], R10 ;  /* 0x0000480a01007387 */ /* 0x0003e80000100a00 */
[----:B------:R1:W-:Y:S01]  /*d440*/  LDGSTS.E [R71+0x780f8], desc[UR28][R10.64], !P4 ;  /* 0x780f80000a477fae */ /* 0x0003e2000e1a101c */
[----:B------:R-:W-:Y:S01]  /*d450*/  ISETP.GE.U32.AND P4, PT, R4, 0x7fffff3f, PT ;  /* 0x7fffff3f0400780c */ /* 0x000fe20003f86070 */
[----:B------:R-:W-:Y:S01]  /*d460*/  VIADD R4, R8, 0xffffff7d ;  /* 0xffffff7d08047836 */ /* 0x000fe20000000000 */
[----:B------:R-:W-:Y:S01]  /*d470*/  ISETP.NE.U32.AND P6, PT, R69, RZ, PT ;  /* 0x000000ff4500720c */ /* 0x000fe20003fc5070 */
[----:B------:R-:W-:-:S04]  /*d480*/  IMAD.WIDE R8, R5, 0x4, R52 ;  /* 0x0000000405087825 */ /* 0x000fc800078e0234 */
[----:B-1----:R-:W-:-:S05]  /*d490*/  IMAD.WIDE R10, R252, 0x4, R242 ;  /* 0x00000004fc0a7825 */ /* 0x002fca00078e02f2 */
[----:B------:R-:W-:Y:S01]  /*d4a0*/  LDGSTS.E [R71+0x780fc], desc[UR28][R10.64], !P2 ;  /* 0x780fc0000a477fae */ /* 0x000fe2000d1a101c */
[----:B------:R-:W-:Y:S01]  /*d4b0*/  ISETP.GE.U32.AND P2, PT, R4, 0x7fffff3e, PT ;  /* 0x7fffff3e0400780c */ /* 0x000fe20003f46070 */
[----:B----4-:R-:W-:Y:S02]  /*d4c0*/  VIADD R4, R6, 0xffffff7c ;  /* 0xffffff7c06047836 */ /* 0x010fe40000000000 */
[C---:B------:R-:W-:Y:S01]  /*d4d0*/  IMAD.WIDE R6, R5.reuse, 0x4, R40 ;  /* 0x0000000405067825 */ /* 0x040fe200078e0228 */
[----:B------:R-:W-:Y:S04]  /*d4e0*/  STL.64 [R1+0x40], R10 ;  /* 0x0000400a01007387 */ /* 0x000fe80000100a00 */
[----:B------:R-:W3:Y:S04]  /*d4f0*/  LDL.LU.64 R52, [R1+0x658] ;  /* 0x0006580001347983 */ /* 0x000ee80000300a00 */
[----:B------:R1:W-:Y:S01]  /*d500*/  STL.64 [R1+0x30], R8 ;  /* 0x0000300801007387 */ /* 0x0003e20000100a00 */
[----:B--2---:R-:W-:-:S03]  /*d510*/  IMAD.WIDE R68, R5, 0x4, R2 ;  /* 0x0000000405447825 */ /* 0x004fc600078e0202 */
[----:B------:R-:W0:Y:S01]  /*d520*/  LDGDEPBAR ;  /* 0x00000000000079af */ /* 0x000e220000000000 */
[----:B------:R-:W-:-:S03]  /*d530*/  IMAD.WIDE R2, R5, 0x4, R42 ;  /* 0x0000000405027825 */ /* 0x000fc600078e022a */
[----:B------:R-:W-:Y:S04]  /*d540*/  STL.64 [R1+0x38], R68 ;  /* 0x0000384401007387 */ /* 0x000fe80000100a00 */
[----:B------:R2:W-:Y:S04]  /*d550*/  STL.64 [R1+0x28], R6 ;  /* 0x0000280601007387 */ /* 0x0005e80000100a00 */
[----:B------:R4:W-:Y:S04]  /*d560*/  STL.64 [R1+0x20], R2 ;  /* 0x0000200201007387 */ /* 0x0009e80000100a00 */
[----:B------:R-:W3:Y:S01]  /*d570*/  LDL.LU.64 R14, [R1+0x128] ;  /* 0x00012800010e7983 */ /* 0x000ee20000300a00 */
[----:B-1----:R-:W-:-:S04]  /*d580*/  IMAD.WIDE R8, R5, 0x4, R46 ;  /* 0x0000000405087825 */ /* 0x002fc800078e022e */
[C---:B--2---:R-:W-:Y:S01]  /*d590*/  IMAD.WIDE R6, R5.reuse, 0x4, R44 ;  /* 0x0000000405067825 */ /* 0x044fe200078e022c */
[----:B------:R-:W-:Y:S03]  /*d5a0*/  STL.64 [R1+0x10], R8 ;  /* 0x0000100801007387 */ /* 0x000fe60000100a00 */
[C---:B----4-:R-:W-:Y:S01]  /*d5b0*/  IMAD.WIDE R2, R5.reuse, 0x4, R48 ;  /* 0x0000000405027825 */ /* 0x050fe200078e0230 */
[----:B------:R-:W2:Y:S04]  /*d5c0*/  LDL.LU.64 R10, [R1+0x130] ;  /* 0x00013000010a7983 */ /* 0x000ea80000300a00 */
[----:B------:R1:W-:Y:S04]  /*d5d0*/  STL.64 [R1+0x8], R2 ;  /* 0x0000080201007387 */ /* 0x0003e80000100a00 */
[----:B------:R-:W4:Y:S04]  /*d5e0*/  LDL.LU.64 R12, [R1+0x138] ;  /* 0x00013800010c7983 */ /* 0x000f280000300a00 */
[----:B------:R-:W-:Y:S01]  /*d5f0*/  STL.64 [R1+0x18], R6 ;  /* 0x0000180601007387 */ /* 0x000fe20000100a00 */
[----:B------:R-:W-:-:S04]  /*d600*/  IMAD.WIDE R248, R5, 0x4, R54 ;  /* 0x0000000405f87825 */ /* 0x000fc800078e0236 */
[----:B-1----:R-:W-:-:S04]  /*d610*/  IMAD.WIDE R2, R5, 0x4, R50 ;  /* 0x0000000405027825 */ /* 0x002fc800078e0232 */
[----:B------:R-:W-:-:S04]  /*d620*/  IMAD.WIDE R246, R5, 0x4, R56 ;  /* 0x0000000405f67825 */ /* 0x000fc800078e0238 */
        /* <DEDUP_REMOVED lines=8> */
[----:B---3--:R-:W-:-:S04]  /*d6b0*/  IMAD.WIDE R250, R5, 0x4, R52 ;  /* 0x0000000405fa7825 */ /* 0x008fc800078e0234 */
[C---:B------:R-:W-:Y:S02]  /*d6c0*/  IMAD.WIDE R8, R5.reuse, 0x4, R14 ;  /* 0x0000000405087825 */ /* 0x040fe400078e020e */
[----:B------:R-:W3:Y:S04]  /*d6d0*/  LDL.LU.64 R14, [R1+0x140] ;  /* 0x00014000010e7983 */ /* 0x000ee80000300a00 */
[----:B------:R-:W2:Y:S04]  /*d6e0*/  LDL.LU.64 R16, [R1+0x148] ;  /* 0x0001480001107983 */ /* 0x000ea80000300a00 */
        /* <DEDUP_REMOVED lines=28> */
[----:B------:R-:W2:Y:S01]  /*d8b0*/  LDL R0, [R1+0x5c0] ;  /* 0x0005c00001007983 */ /* 0x000ea20000100800 */
        /* <DEDUP_REMOVED lines=9> */
[C---:B------:R-:W-:Y:S01]  /*d950*/  IMAD.WIDE R152, R5.reuse, 0x4, R152 ;  /* 0x0000000405987825 */ /* 0x040fe200078e0298 */
[----:B--2---:R-:W-:Y:S04]  /*d960*/  LDGSTS.E [R0+0x10000], desc[UR28][R68.64], P6 ;  /* 0x1000000044007fae */ /* 0x004fe8000b1a101c */
[----:B------:R-:W-:Y:S04]  /*d970*/  LDGSTS.E [R0+0x10400], desc[UR28][R6.64], P6 ;  /* 0x1040000006007fae */ /* 0x000fe8000b1a101c */
[----:B------:R-:W-:Y:S04]  /*d980*/  LDGSTS.E [R0+0x10800], desc[UR28][R250.64], P6 ;  /* 0x10800000fa007fae */ /* 0x000fe8000b1a101c */
[----:B------:R-:W2:Y:S04]  /*d990*/  LDL.LU.64 R68, [R1+0x650] ;  /* 0x0006500001447983 */ /* 0x000ea80000300a00 */
[----:B------:R-:W-:Y:S04]  /*d9a0*/  STL.64 [R1+0x5e0], R250 ;  /* 0x0005e0fa01007387 */ /* 0x000fe80000100a00 */
[----:B------:R-:W-:Y:S04]  /*d9b0*/  LDGSTS.E [R0+0x10c00], desc[UR28][R242.64], P6 ;  /* 0x10c00000f2007fae */ /* 0x000fe8000b1a101c */
[----:B------:R1:W-:Y:S04]  /*d9c0*/  STL.64 [R1+0x5e8], R242 ;  /* 0x0005e8f201007387 */ /* 0x0003e80000100a00 */
[----:B------:R-:W-:Y:S04]  /*d9d0*/  LDGSTS.E [R0+0x11000], desc[UR28][R234.64], P6 ;  /* 0x11000000ea007fae */ /* 0x000fe8000b1a101c */
[----:B------:R-:W-:Y:S04]  /*d9e0*/  LDGSTS.E [R0+0x11400], desc[UR28][R80.64], P6 ;  /* 0x1140000050007fae */ /* 0x000fe8000b1a101c */
[----:B-1----:R-:W2:Y:S04]  /*d9f0*/  LDL.LU.64 R242, [R1+0x10] ;  /* 0x0000100001f27983 */ /* 0x002ea80000300a00 */
[----:B------:R-:W-:Y:S04]  /*da00*/  STL.64 [R1+0x5f0], R234 ;  /* 0x0005f0ea01007387 */ /* 0x000fe80000100a00 */
[----:B------:R-:W-:Y:S04]  /*da10*/  STL.64 [R1+0x5f8], R80 ;  /* 0x0005f85001007387 */ /* 0x000fe80000100a00 */
[----:B------:R-:W-:Y:S04]  /*da20*/  LDGSTS.E [R0+0x11800], desc[UR28][R88.64], P6 ;  /* 0x1180000058007fae */ /* 0x000fe8000b1a101c */
[----:B------:R-:W-:Y:S04]  /*da30*/  STL.64 [R1+0x600], R88 ;  /* 0x0006005801007387 */ /* 0x000fe80000100a00 */
[----:B------:R-:W-:Y:S04]  /*da40*/  LDGSTS.E [R0+0x11c00], desc[UR28][R96.64], P6 ;  /* 0x11c0000060007fae */ /* 0x000fe8000b1a101c */
[----:B------:R1:W-:Y:S04]  /*da50*/  STL.64 [R1+0x608], R96 ;  /* 0x0006086001007387 */ /* 0x0003e80000100a00 */
[----:B------:R3:W-:Y:S04]  /*da60*/  LDGSTS.E [R0+0x12000], desc[UR28][R104.64], P6 ;  /* 0x1200000068007fae */ /* 0x0007e8000b1a101c */
[----:B------:R-:W-:Y:S04]  /*da70*/  LDGSTS.E [R0+0x12400], desc[UR28][R112.64], P6 ;  /* 0x1240000070007fae */ /* 0x000fe8000b1a101c */
[----:B-1----:R-:W2:Y:S04]  /*da80*/  LDL.LU.64 R96, [R1+0x30] ;  /* 0x0000300001607983 */ /* 0x002ea80000300a00 */
[----:B------:R3:W-:Y:S04]  /*da90*/  STL.64 [R1+0x610], R104 ;  /* 0x0006106801007387 */ /* 0x0007e80000100a00 */
[----:B------:R-:W-:Y:S04]  /*daa0*/  STL.64 [R1+0x618], R112 ;  /* 0x0006187001007387 */ /* 0x000fe80000100a00 */
[----:B------:R-:W-:Y:S04]  /*dab0*/  STL.64 [R1+0x620], R120 ;  /* 0x0006207801007387 */ /* 0x000fe80000100a00 */
[----:B------:R-:W-:Y:S01]  /*dac0*/  STL.64 [R1+0x628], R128 ;  /* 0x0006288001007387 */ /* 0x000fe20000100a00 */
[C---:B------:R-:W-:Y:S01]  /*dad0*/  IMAD.WIDE R160, R5.reuse, 0x4, R160 ;  /* 0x0000000405a07825 */ /* 0x040fe200078e02a0 */
[----:B---3--:R-:W1:Y:S02]  /*dae0*/  LDC R105, c[0x0][0x3a0] ;  /* 0x0000e800ff697b82 */ /* 0x008e640000000800 */
[----:B------:R3:W-:Y:S04]  /*daf0*/  STL.64 [R1+0x638], R136 ;  /* 0x0006388801007387 */ /* 0x0007e80000100a00 */
[----:B------:R-:W-:Y:S01]  /*db00*/  LDGSTS.E [R0+0x12800], desc[UR28][R120.64], P6 ;  /* 0x1280000078007fae */ /* 0x000fe2000b1a101c */
[C---:B------:R-:W-:Y:S01]  /*db10*/  IMAD.WIDE R168, R5.reuse, 0x4, R168 ;  /* 0x0000000405a87825 */ /* 0x040fe200078e02a8 */
[----:B------:R-:W1:Y:S02]  /*db20*/  LDC R104, c[0x0][0x3a0] ;  /* 0x0000e800ff687b82 */ /* 0x000e640000000800 */
[----:B------:R1:W-:Y:S04]  /*db30*/  STL.64 [R1+0x640], R144 ;  /* 0x0006409001007387 */ /* 0x0003e80000100a00 */
[----:B------:R-:W-:Y:S04]  /*db40*/  LDGSTS.E [R0+0x12c00], desc[UR28][R128.64], P6 ;  /* 0x12c0000080007fae */ /* 0x000fe8000b1a101c */
[----:B------:R-:W-:Y:S04]  /*db50*/  STL.64 [R1+0x648], R152 ;  /* 0x0006489801007387 */ /* 0x000fe80000100a00 */
[----:B------:R-:W-:Y:S04]  /*db60*/  LDGSTS.E [R0+0x13000], desc[UR28][R136.64], P6 ;  /* 0x1300000088007fae */ /* 0x000fe8000b1a101c */
[----:B------:R-:W2:Y:S01]  /*db70*/  LDL.LU.64 R6, [R1+0x358] ;  /* 0x0003580001067983 */ /* 0x000ea20000300a00 */
[----:B------:R-:W-:-:S03]  /*db80*/  IMAD.WIDE R176, R5, 0x4, R176 ;  /* 0x0000000405b07825 */ /* 0x000fc600078e02b0 */
[----:B------:R-:W-:Y:S04]  /*db90*/  LDGSTS.E [R0+0x13400], desc[UR28][R144.64], P6 ;  /* 0x1340000090007fae */ /* 0x000fe8000b1a101c */
[----:B---3--:R-:W1:Y:S04]  /*dba0*/  LDL.LU.64 R136, [R1+0x350] ;  /* 0x0003500001887983 */ /* 0x008e680000300a00 */
[----:B------:R-:W3:Y:S04]  /*dbb0*/  LDL.LU.64 R128, [R1+0x348] ;  /* 0x0003480001807983 */ /* 0x000ee80000300a00 */
[----:B------:R-:W3:Y:S04]  /*dbc0*/  LDL.LU.64 R112, [R1+0x340] ;  /* 0x0003400001707983 */ /* 0x000ee80000300a00 */
[----:B------:R-:W3:Y:S04]  /*dbd0*/  LDL.LU.64 R120, [R1+0x338] ;  /* 0x0003380001787983 */ /* 0x000ee80000300a00 */
[----:B------:R-:W3:Y:S04]  /*dbe0*/  LDL.LU.64 R88, [R1+0x28] ;  /* 0x0000280001587983 */ /* 0x000ee80000300a00 */
[----:B------:R-:W3:Y:S04]  /*dbf0*/  LDL.LU.64 R80, [R1+0x20] ;  /* 0x0000200001507983 */ /* 0x000ee80000300a00 */
[----:B------:R-:W3:Y:S04]  /*dc00*/  LDL.LU.64 R250, [R1+0x8] ;  /* 0x0000080001fa7983 */ /* 0x000ee80000300a00 */
[----:B------:R-:W3:Y:S01]  /*dc10*/  LDL.LU.64 R234, [R1+0x330] ;  /* 0x0003300001ea7983 */ /* 0x000ee20000300a00 */
[----:B------:R-:W-:-:S03]  /*dc20*/  IMAD.WIDE R184, R5, 0x4, R184 ;  /* 0x0000000405b87825 */ /* 0x000fc600078e02b8 */
[----:B------:R-:W-:Y:S01]  /*dc30*/  LDGSTS.E [R0+0x13800], desc[UR28][R152.64], P6 ;  /* 0x1380000098007fae */ /* 0x000fe2000b1a101c */
        /* <DEDUP_REMOVED lines=25> */
[----:B------:R-:W-:Y:S04]  /*ddd0*/  LDGSTS.E [R0+0x16c00], desc[UR28][R34.64], P6 ;  /* 0x16c0000022007fae */ /* 0x000fe8000b1a101c */
[----:B------:R-:W-:Y:S01]  /*dde0*/  LDGSTS.E [R0+0x17000], desc[UR28][R42.64], P6 ;  /* 0x170000002a007fae */ /* 0x000fe2000b1a101c */
[----:B------:R-:W-:-:S03]  /*ddf0*/  IMAD.WIDE R82, R5, 0x4, R82 ;  /* 0x0000000405527825 */ /* 0x000fc600078e0252 */
[----:B------:R-:W-:Y:S01]  /*de00*/  LDGSTS.E [R0+0x17400], desc[UR28][R50.64], P6 ;  /* 0x1740000032007fae */ /* 0x000fe2000b1a101c */
[----:B------:R-:W-:-:S03]  /*de10*/  IMAD.WIDE R90, R5, 0x4, R90 ;  /* 0x00000004055a7825 */ /* 0x000fc600078e025a */
[----:B------:R-:W-:Y:S01]  /*de20*/  LDGSTS.E [R0+0x17800], desc[UR28][R58.64], P6 ;  /* 0x178000003a007fae */ /* 0x000fe2000b1a101c */
[----:B------:R-:W-:-:S03]  /*de30*/  IMAD.WIDE R98, R5, 0x4, R98 ;  /* 0x0000000405627825 */ /* 0x000fc600078e0262 */
[----:B------:R4:W-:Y:S01]  /*de40*/  LDGSTS.E [R0+0x17c00], desc[UR28][R66.64], P6 ;  /* 0x17c0000042007fae */ /* 0x0009e2000b1a101c */
[----:B------:R-:W-:-:S04]  /*de50*/  IMAD.WIDE R106, R5, 0x4, R106 ;  /* 0x00000004056a7825 */ /* 0x000fc800078e026a */
[----:B------:R-:W-:-:S04]  /*de60*/  IMAD.WIDE R114, R5, 0x4, R114 ;  /* 0x0000000405727825 */ /* 0x000fc800078e0272 */
[C---:B------:R-:W-:Y:S01]  /*de70*/  IMAD.WIDE R122, R5.reuse, 0x4, R122 ;  /* 0x00000004057a7825 */ /* 0x040fe200078e027a */
[----:B----4-:R-:W4:Y:S03]  /*de80*/  LDC R0, c[0x0][0x3a0] ;  /* 0x0000e800ff007b82 */ /* 0x010f260000000800 */
        /* <DEDUP_REMOVED lines=57> */
[----:B---3--:R-:W-:Y:S01]  /*e220*/  LDGSTS.E [R69+0x10200], desc[UR28][R88.64], P6 ;  /* 0x1020000058457fae */ /* 0x008fe2000b1a101c */
        /* <DEDUP_REMOVED lines=46> */
[----:B------:R-:W-:Y:S04]  /*e510*/  LDGSTS.E [R69+0x16200], desc[UR28][R14.64], P6 ;  /* 0x162000000e457fae */ /* 0x000fe8000b1a101c */
[----:B------:R-:W-:Y:S04]  /*e520*/  LDGSTS.E [R69+0x16600], desc[UR28][R22.64], P6 ;  /* 0x1660000016457fae */ /* 0x000fe8000b1a101c */
[----:B------:R-:W-:Y:S04]  /*e530*/  LDGSTS.E [R69+0x16a00], desc[UR28][R30.64], P6 ;  /* 0x16a000001e457fae */ /* 0x000fe8000b1a101c */
        /* <DEDUP_REMOVED lines=64> */
[----:B------:R-:W0:Y:S01]  /*e940*/  LDGDEPBAR ;  /* 0x00000000000079af */ /* 0x000e220000000000 */
[----:B-1----:R-:W-:Y:S01]  /*e950*/  IMAD.WIDE R144, R252, 0x4, R136 ;  /* 0x00000004fc907825 */ /* 0x002fe200078e0288 */
[----:B------:R-:W-:-:S04]  /*e960*/  ISETP.GE.U32.AND P6, PT, R4, 0x7fffff3d, PT ;  /* 0x7fffff3d0400780c */ /* 0x000fc80003fc6070 */
[----:B------:R1:W-:Y:S01]  /*e970*/  STL.64 [R1+0x430], R144 ;  /* 0x0004309001007387 */ /* 0x0003e20000100a00 */
[----:B------:R-:W-:-:S03]  /*e980*/  IMAD.WIDE R6, R252, 0x4, R6 ;  /* 0x00000004fc067825 */ /* 0x000fc600078e0206 */
[----:B------:R-:W2:Y:S01]  /*e990*/  LDL.LU.64 R136, [R1+0x328] ;  /* 0x0003280001887983 */ /* 0x000ea20000300a00 */
[----:B------:R-:W-:Y:S01]  /*e9a0*/  VIADD R4, R71, 0x100000 ;  /* 0x0010000047047836 */ /* 0x000fe20000000000 */
[----:B------:R-:W-:Y:S01]  /*e9b0*/  BAR.SYNC.DEFER_BLOCKING 0x0 ;  /* 0x0000000000007b1d */ /* 0x000fe20000010000 */
[----:B------:R-:W-:-:S05]  /*e9c0*/  VIADD R105, R105, 0xffffff7b ;  /* 0xffffff7b69697836 */ /* 0x000fca0000000000 */
[----:B------:R-:W-:Y:S01]  /*e9d0*/  @!PT LDS RZ, [RZ] ;  /* 0x00000000fffff984 */ /* 0x000fe20000000800 */
[----:B------:R-:W-:Y:S01]  /*e9e0*/  @!PT LDS RZ, [RZ] ;  /* 0x00000000fffff984 */ /* 0x000fe20000000800 */
[----:B------:R-:W-:Y:S01]  /*e9f0*/  @!PT LDS RZ, [RZ] ;  /* 0x00000000fffff984 */ /* 0x000fe20000000800 */
[----:B------:R-:W-:Y:S04]  /*ea00*/  LDGSTS.E [R4+-0x80000], desc[UR28][R6.64], !P3 ;  /* 0x8000000006047fae */ /* 0x000fe8000d9a101c */
[----:B------:R1:W-:Y:S01]  /*ea10*/  LDGSTS.E [R4+-0x7fffc], desc[UR28][R144.64], !P4 ;  /* 0x8000400090047fae */ /* 0x0003e2000e1a101c */
[----:B------:R-:W-:Y:S01]  /*ea20*/  ISETP.GE.U32.AND P3, PT, R105, 0x7fffff3c, PT ;  /* 0x7fffff3c6900780c */ /* 0x000fe20003f66070 */
[----:B------:R-:W-:Y:S01]  /*ea30*/  VIADD R104, R104, 0xffffff7a ;  /* 0xffffff7a68687836 */ /* 0x000fe20000000000 */
[----:B------:R-:W3:Y:S01]  /*ea40*/  LDC R105, c[0x0][0x3a0] ;  /* 0x0000e800ff697b82 */ /* 0x000ee20000000800 */
[----:B-1----:R-:W-:-:S05]  /*ea50*/  IMAD.WIDE R144, R252, 0x4, R128 ;  /* 0x00000004fc907825 */ /* 0x002fca00078e0280 */
[----:B------:R1:W-:Y:S04]  /*ea60*/  STL.64 [R1+0x428], R144 ;  /* 0x0004289001007387 */ /* 0x0003e80000100a00 */
[----:B------:R1:W-:Y:S04]  /*ea70*/  LDGSTS.E [R4+-0x7fff8], desc[UR28][R144.64], !P2 ;  /* 0x8000800090047fae */ /* 0x0003e8000d1a101c */
[----:B------:R-:W2:Y:S01]  /*ea80*/  LDL.LU.64 R128, [R1+0x320] ;  /* 0x0003200001807983 */ /* 0x000ea20000300a00 */
        /* <DEDUP_REMOVED lines=10> */
[----:B------:R-:W2:Y:S01]  /*eb30*/  LDL.LU.64 R234, [R1+0x308] ;  /* 0x0003080001ea7983 */ /* 0x000ea20000300a00 */
[----:B------:R-:W-:Y:S01]  /*eb40*/  ISETP.GE.U32.AND P4, PT, R104, 0x7fffff3b, PT ;  /* 0x7fffff3b6800780c */ /* 0x000fe20003f86070 */
[----:B----4-:R-:W-:Y:S01]  /*eb50*/  VIADD R0, R0, 0xffffff79 ;  /* 0xffffff7900007836 */ /* 0x010fe20000000000 */
[----:B------:R-:W1:Y:S04]  /*eb60*/  LDC R104, c[0x0][0x3a0] ;  /* 0x0000e800ff687b82 */ /* 0x000e680000000800 */
[----:B------:R-:W-:-:S04]  /*eb70*/  ISETP.GE.U32.AND P2, PT, R0, 0x7fffff3a, PT ;  /* 0x7fffff3a0000780c */ /* 0x000fc80003f46070 */
[----:B------:R-:W4:Y:S01]  /*eb80*/  LDC R0, c[0x0][0x3a0] ;  /* 0x0000e800ff007b82 */ /* 0x000f220000000800 */
[----:B---3--:R-:W-:Y:S02]  /*eb90*/  VIADD R105, R105, 0xffffff78 ;  /* 0xffffff7869697836 */ /* 0x008fe40000000000 */
[----:B------:R2:W-:Y:S03]  /*eba0*/  LDGSTS.E [R4+-0x7ffec], desc[UR28][R144.64], !P4 ;  /* 0x8001400090047fae */ /* 0x0005e6000e1a101c */
[----:B------:R-:W-:Y:S02]  /*ebb0*/  ISETP.GE.U32.AND P6, PT, R105, 0x7fffff39, PT ;  /* 0x7fffff396900780c */ /* 0x000fe40003fc6070 */
[----:B------:R-:W3:Y:S01]  /*ebc0*/  LDC R105, c[0x0][0x3a0] ;  /* 0x0000e800ff697b82 */ /* 0x000ee20000000800 */
[----:B-1----:R-:W-:-:S05]  /*ebd0*/  VIADD R104, R104, 0xffffff77 ;  /* 0xffffff7768687836 */ /* 0x002fca0000000000 */
[----:B------:R-:W-:Y:S02]  /*ebe0*/  ISETP.GE.U32.AND P3, PT, R104, 0x7fffff38, PT ;  /* 0x7fffff386800780c */ /* 0x000fe40003f66070 */
[----:B------:R-:W1:Y:S01]  /*ebf0*/  LDC R104, c[0x0][0x3a0] ;  /* 0x0000e800ff687b82 */ /* 0x000e620000000800 */
[----:B----4-:R-:W-:-:S05]  /*ec00*/  VIADD R0, R0, 0xffffff76 ;  /* 0xffffff7600007836 */ /* 0x010fca0000000000 */
[----:B------:R-:W-:Y:S02]  /*ec10*/  ISETP.GE.U32.AND P4, PT, R0, 0x7fffff37, PT ;  /* 0x7fffff370000780c */ /* 0x000fe40003f86070 */
[----:B------:R-:W4:Y:S01]  /*ec20*/  LDC R0, c[0x0][0x3a0] ;  /* 0x0000e800ff007b82 */ /* 0x000f220000000800 */
[----:B--2---:R-:W-:-:S05]  /*ec30*/  IMAD.WIDE R144, R252, 0x4, R136 ;  /* 0x00000004fc907825 */ /* 0x004fca00078e0288 */
[----:B------:R2:W-:Y:S04]  /*ec40*/  STL.64 [R1+0x408], R144 ;  /* 0x0004089001007387 */ /* 0x0005e80000100a00 */
[----:B------:R-:W4:Y:S04]  /*ec50*/  LDL.LU.64 R136, [R1+0x300] ;  /* 0x0003000001887983 */ /* 0x000f280000300a00 */
[----:B------:R2:W-:Y:S02]  /*ec60*/  LDGSTS.E [R4+-0x7ffe8], desc[UR28][R144.64], !P2 ;  /* 0x8001800090047fae */ /* 0x0005e4000d1a101c */
[----:B--2---:R-:W-:-:S05]  /*ec70*/  IMAD.WIDE R144, R252, 0x4, R128 ;  /* 0x00000004fc907825 */ /* 0x004fca00078e0280 */
[----:B------:R2:W-:Y:S04]  /*ec80*/  STL.64 [R1+0x400], R144 ;  /* 0x0004009001007387 */ /* 0x0005e80000100a00 */
[----:B------:R2:W-:Y:S04]  /*ec90*/  LDGSTS.E [R4+-0x7ffe4], desc[UR28][R144.64], !P6 ;  /* 0x8001c00090047fae */ /* 0x0005e8000f1a101c */
[----:B------:R-:W4:Y:S01]  /*eca0*/  LDL.LU.64 R128, [R1+0x2f8] ;  /* 0x0002f80001807983 */ /* 0x000f220000300a00 */
        /* <DEDUP_REMOVED lines=10> */
[----:B------:R-:W4:Y:S01]  /*ed50*/  LDL.LU.64 R234, [R1+0x2e0] ;  /* 0x0002e00001ea7983 */ /* 0x000f220000300a00 */
[----:B---3--:R-:W-:Y:S02]  /*ed60*/  VIADD R105, R105, 0xffffff75 ;  /* 0xffffff7569697836 */ /* 0x008fe40000000000 */
[----:B-1----:R-:W-:-:S03]  /*ed70*/  VIADD R104, R104, 0xffffff74 ;  /* 0xffffff7468687836 */ /* 0x002fc60000000000 */
[----:B------:R-:W-:Y:S02]  /*ed80*/  ISETP.GE.U32.AND P2, PT, R105, 0x7fffff36, PT ;  /* 0x7fffff366900780c */ /* 0x000fe40003f46070 */
[----:B------:R-:W1:Y:S01]  /*ed90*/  LDC R105, c[0x0][0x3a0] ;  /* 0x0000e800ff697b82 */ /* 0x000e620000000800 */
[----:B------:R-:W-:-:S07]  /*eda0*/  ISETP.GE.U32.AND P6, PT, R104, 0x7fffff35, PT ;  /* 0x7fffff356800780c */ /* 0x000fce0003fc6070 */
[----:B------:R-:W3:Y:S01]  /*edb0*/  LDC R104, c[0x0][0x3a0] ;  /* 0x0000e800ff687b82 */ /* 0x000ee20000000800 */
[----:B----4-:R-:W-:Y:S02]  /*edc0*/  VIADD R0, R0, 0xffffff73 ;  /* 0xffffff7300007836 */ /* 0x010fe40000000000 */
[----:B------:R2:W-:Y:S03]  /*edd0*/  LDGSTS.E [R4+-0x7ffd8], desc[UR28][R144.64], !P2 ;  /* 0x8002800090047fae */ /* 0x0005e6000d1a101c */
[----:B------:R-:W-:Y:S02]  /*ede0*/  ISETP.GE.U32.AND P3, PT, R0, 0x7fffff34, PT ;  /* 0x7fffff340000780c */ /* 0x000fe40003f66070 */
[----:B------:R-:W4:Y:S01]  /*edf0*/  LDC R0, c[0x0][0x3a0] ;  /* 0x0000e800ff007b82 */ /* 0x000f220000000800 */
[----:B-1----:R-:W-:-:S05]  /*ee00*/  VIADD R105, R105, 0xffffff72 ;  /* 0xffffff7269697836 */ /* 0x002fca0000000000 */
[----:B------:R-:W-:Y:S02]  /*ee10*/  ISETP.GE.U32.AND P4, PT, R105, 0x7fffff33, PT ;  /* 0x7fffff336900780c */ /* 0x000fe40003f86070 */
[----:B------:R-:W1:Y:S01]  /*ee20*/  LDC R105, c[0x0][0x3a0] ;  /* 0x0000e800ff697b82 */ /* 0x000e620000000800 */
[----:B---3--:R-:W-:-:S05]  /*ee30*/  VIADD R104, R104, 0xffffff71 ;  /* 0xffffff7168687836 */ /* 0x008fca0000000000 */
[----:B------:R-:W-:Y:S02]  /*ee40*/  ISETP.GE.U32.AND P2, PT, R104, 0x7fffff32, PT ;  /* 0x7fffff326800780c */ /* 0x000fe40003f46070 */
[----:B------:R-:W3:Y:S01]  /*ee50*/  LDC R104, c[0x0][0x3a0] ;  /* 0x0000e800ff687b82 */ /* 0x000ee20000000800 */
[----:B--2---:R-:W-:-:S05]  /*ee60*/  IMAD.WIDE R144, R252, 0x4, R136 ;  /* 0x00000004fc907825 */ /* 0x004fca00078e0288 */
[----:B------:R2:W-:Y:S04]  /*ee70*/  STL.64 [R1+0x3e0], R144 ;  /* 0x0003e09001007387 */ /* 0x0005e80000100a00 */
[----:B------:R-:W3:Y:S04]  /*ee80*/  LDL.LU.64 R136, [R1+0x2d8] ;  /* 0x0002d80001887983 */ /* 0x000ee80000300a00 */
[----:B------:R2:W-:Y:S02]  /*ee90*/  LDGSTS.E [R4+-0x7ffd4], desc[UR28][R144.64], !P6 ;  /* 0x8002c00090047fae */ /* 0x0005e4000f1a101c */
[----:B--2---:R-:W-:-:S05]  /*eea0*/  IMAD.WIDE R144, R252, 0x4, R128 ;  /* 0x00000004fc907825 */ /* 0x004fca00078e0280 */
[----:B------:R2:W-:Y:S04]  /*eeb0*/  STL.64 [R1+0x3d8], R144 ;  /* 0x0003d89001007387 */ /* 0x0005e80000100a00 */
[----:B------:R2:W-:Y:S04]  /*eec0*/  LDGSTS.E [R4+-0x7ffd0], desc[UR28][R144.64], !P3 ;  /* 0x8003000090047fae */ /* 0x0005e8000d9a101c */
[----:B------:R-:W3:Y:S01]  /*eed0*/  LDL.LU.64 R128, [R1+0x2d0] ;  /* 0x0002d00001807983 */ /* 0x000ee20000300a00 */
        /* <DEDUP_REMOVED lines=10> */
[----:B------:R-:W3:Y:S01]  /*ef80*/  LDL.LU.64 R234, [R1+0x2b8] ;  /* 0x0002b80001ea7983 */ /* 0x000ee20000300a00 */
[----:B----4-:R-:W-:Y:S02]  /*ef90*/  VIADD R0, R0, 0xffffff70 ;  /* 0xffffff7000007836 */ /* 0x010fe40000000000 */
[----:B-1----:R-:W-:-:S03]  /*efa0*/  VIADD R105, R105, 0xffffff6f ;  /* 0xffffff6f69697836 */ /* 0x002fc60000000000 */
[----:B------:R-:W-:Y:S02]  /*efb0*/  ISETP.GE.U32.AND P6, PT, R0, 0x7fffff31, PT ;  /* 0x7fffff310000780c */ /* 0x000fe40003fc6070 */
[----:B------:R-:W1:Y:S01]  /*efc0*/  LDC R0, c[0x0][0x3a0] ;  /* 0x0000e800ff007b82 */ /* 0x000e620000000800 */
[----:B------:R-:W-:-:S07]  /*efd0*/  ISETP.GE.U32.AND P3, PT, R105, 0x7fffff30, PT ;  /* 0x7fffff306900780c */ /* 0x000fce0003f66070 */
        /* <DEDUP_REMOVED lines=205> */
[----:B-1----:R-:W-:Y:S02]  /*fcb0*/  VIADD R105, R105, 0xffffff51 ;  /* 0xffffff5169697836 */ /* 0x002fe40000000000 */
[----:B---3--:R-:W-:-:S03]  /*fcc0*/  VIADD R104, R104, 0xffffff50 ;  /* 0xffffff5068687836 */ /* 0x008fc60000000000 */
[----:B------:R-:W-:Y:S02]  /*fcd0*/  ISETP.GE.U32.AND P2, PT, R105, 0x7fffff12, PT ;  /* 0x7fffff126900780c */ /* 0x000fe40003f46070 */
[----:B------:R-:W1:Y:S01]  /*fce0*/  LDC R105, c[0x0][0x3a0] ;  /* 0x0000e800ff697b82 */ /* 0x000e620000000800 */
[----:B------:R-:W-:Y:S01]  /*fcf0*/  ISETP.GE.U32.AND P6, PT, R104, 0x7fffff11, PT ;  /* 0x7fffff116800780c */ /* 0x000fe20003fc6070 */
[----:B----4-:R-:W-:-:S06]  /*fd00*/  VIADD R0, R0, 0xffffff52 ;  /* 0xffffff5200007836 */ /* 0x010fcc0000000000 */
[----:B------:R-:W3:Y:S01]  /*fd10*/  LDC R104, c[0x0][0x3a0] ;  /* 0x0000e800ff687b82 */ /* 0x000ee20000000800 */
[----:B------:R-:W-:-:S07]  /*fd20*/  ISETP.GE.U32.AND P4, PT, R0, 0x7fffff13, PT ;  /* 0x7fffff130000780c */ /* 0x000fce0003f86070 */
[----:B------:R-:W4:Y:S06]  /*fd30*/  LDC R0, c[0x0][0x3a0] ;  /* 0x0000e800ff007b82 */ /* 0x000f2c0000000800 */
[----:B------:R2:W-:Y:S01]  /*fd40*/  LDGSTS.E [R4+-0x7ff4c], desc[UR28][R144.64], !P4 ;  /* 0x800b400090047fae */ /* 0x0005e2000e1a101c */
[----:B-1----:R-:W-:-:S05]  /*fd50*/  VIADD R105, R105, 0xffffff4e ;  /* 0xffffff4e69697836 */ /* 0x002fca0000000000 */
[----:B------:R-:W-:Y:S02]  /*fd60*/  ISETP.GE.U32.AND P4, PT, R105, 0x7fffff0f, PT ;  /* 0x7fffff0f6900780c */ /* 0x000fe40003f86070 */
[----:B------:R-:W1:Y:S01]  /*fd70*/  LDC R105, c[0x0][0x3a0] ;  /* 0x0000e800ff697b82 */ /* 0x000e620000000800 */
[----:B---3--:R-:W-:Y:S02]  /*fd80*/  VIADD R104, R104, 0xffffff4d ;  /* 0xffffff4d68687836 */ /* 0x008fe40000000000 */
[----:B----4-:R-:W-:-:S05]  /*fd90*/  VIADD R0, R0, 0xffffff4f ;  /* 0xffffff4f00007836 */ /* 0x010fca0000000000 */
[----:B------:R-:W-:Y:S02]  /*fda0*/  ISETP.GE.U32.AND P3, PT, R0, 0x7fffff10, PT ;  /* 0x7fffff100000780c */ /* 0x000fe40003f66070 */
[----:B------:R-:W3:Y:S01]  /*fdb0*/  LDC R0, c[0x0][0x3a0] ;  /* 0x0000e800ff007b82 */ /* 0x000ee20000000800 */
[----:B-1----:R-:W-:Y:S01]  /*fdc0*/  IADD3 R105, PT, PT, R105, -0xb5, RZ ;  /* 0xffffff4b69697810 */ /* 0x002fe20007ffe0ff */
[----:B--2---:R-:W-:-:S05]  /*fdd0*/  IMAD.WIDE R144, R252, 0x4, R136 ;  /* 0x00000004fc907825 */ /* 0x004fca00078e0288 */
[----:B------:R1:W-:Y:S01]  /*fde0*/  LDGSTS.E [R4+-0x7ff48], desc[UR28][R144.64], !P2 ;  /* 0x800b800090047fae */ /* 0x0003e2000d1a101c */
[----:B------:R-:W-:Y:S02]  /*fdf0*/  ISETP.GE.U32.AND P2, PT, R104, 0x7fffff0e, PT ;  /* 0x7fffff0e6800780c */ /* 0x000fe40003f46070 */
[----:B------:R-:W2:Y:S01]  /*fe00*/  LDC R104, c[0x0][0x3a0] ;  /* 0x0000e800ff687b82 */ /* 0x000ea20000000800 */
[----:B------:R1:W-:Y:S04]  /*fe10*/  STL.64 [R1+0x2c8], R144 ;  /* 0x0002c89001007387 */ /* 0x0003e80000100a00 */
[----:B------:R-:W4:Y:S01]  /*fe20*/  LDL.LU.64 R136, [R1+0xa0] ;  /* 0x0000a00001887983 */ /* 0x000f220000300a00 */
[----:B-1----:R-:W-:-:S05]  /*fe30*/  IMAD.WIDE R144, R252, 0x4, R128 ;  /* 0x00000004fc907825 */ /* 0x002fca00078e0280 */
[----:B------:R-:W-:Y:S04]  /*fe40*/  STL.64 [R1+0x2c0], R144 ;  /* 0x0002c09001007387 */ /* 0x000fe80000100a00 */
[----:B------:R-:W4:Y:S04]  /*fe50*/  LDL.LU.64 R128, [R1+0x98] ;  /* 0x0000980001807983 */ /* 0x000f280000300a00 */
[----:B------:R1:W-:Y:S01]  /*fe60*/  LDGSTS.E [R4+-0x7ff44], desc[UR28][R144.64], !P6 ;  /* 0x800bc00090047fae */ /* 0x0003e2000f1a101c */
[----:B------:R-:W-:-:S05]  /*fe70*/  IMAD.WIDE R112, R252, 0x4, R112 ;  /* 0x00000004fc707825 */ /* 0x000fca00078e0270 */
[----:B------:R1:W-:Y:S04]  /*fe80*/  STL.64 [R1+0x2b8], R112 ;  /* 0x0002b87001007387 */ /* 0x0003e80000100a00 */
[----:B------:R-:W-:Y:S01]  /*fe90*/  LDGSTS.E [R4+-0x7ff40], desc[UR28][R112.64], !P3 ;  /* 0x800c000070047fae */ /* 0x000fe2000d9a101c */
[----:B------:R-:W-:-:S03]  /*fea0*/  ISETP.GE.U32.AND P3, PT, R105, 0x7fffff0c, PT ;  /* 0x7fffff0c6900780c */ /* 0x000fc60003f66070 */
[----:B-1----:R-:W4:Y:S01]  /*feb0*/  LDL.LU.64 R112, [R1+0x90] ;  /* 0x0000900001707983 */ /* 0x002f220000300a00 */
[----:B------:R-:W-:Y:S02]  /*fec0*/  IMAD.WIDE R144, R252, 0x4, R120 ;  /* 0x00000004fc907825 */ /* 0x000fe400078e0278 */
[----:B------:R-:W1:Y:S02]  /*fed0*/  LDC R120, c[0x0][0x3a0] ;  /* 0x0000e800ff787b82 */ /* 0x000e640000000800 */
[----:B--2---:R-:W-:Y:S01]  /*fee0*/  VIADD R121, R104, 0xffffff4a ;  /* 0xffffff4a68797836 */ /* 0x004fe20000000000 */
[----:B------:R2:W-:Y:S04]  /*fef0*/  STL.64 [R1+0x2b0], R144 ;  /* 0x0002b09001007387 */ /* 0x0005e80000100a00 */
[----:B------:R2:W-:Y:S04]  /*ff00*/  LDGSTS.E [R4+-0x7ff3c], desc[UR28][R144.64], !P4 ;  /* 0x800c400090047fae */ /* 0x0005e8000e1a101c */
[----:B------:R-:W4:Y:S01]  /*ff10*/  LDL.LU.64 R104, [R1+0x88] ;  /* 0x0000880001687983 */ /* 0x000f220000300a00 */
[----:B--2---:R-:W-:-:S05]  /*ff20*/  IMAD.WIDE R144, R252, 0x4, R234 ;  /* 0x00000004fc907825 */ /* 0x004fca00078e02ea */
[----:B------:R-:W-:Y:S04]  /*ff30*/  STL.64 [R1+0x2a8], R144 ;  /* 0x0002a89001007387 */ /* 0x000fe80000100a00 */
[----:B------:R-:W2:Y:S01]  /*ff40*/  LDL.LU.64 R234, [R1+0x80] ;  /* 0x0000800001ea7983 */ /* 0x000ea20000300a00 */
[----:B---3--:R-:W-:Y:S01]  /*ff50*/  VIADD R0, R0, 0xffffff4c ;  /* 0xffffff4c00007836 */ /* 0x008fe20000000000 */
[----:B------:R-:W-:Y:S02]  /*ff60*/  ISETP.GE.U32.AND P4, PT, R121, 0x7fffff0b, PT ;  /* 0x7fffff0b7900780c */ /* 0x000fe40003f86070 */
[----:B------:R-:W-:Y:S01]  /*ff70*/  LDGSTS.E [R4+-0x7ff38], desc[UR28][R144.64], !P2 ;  /* 0x800c800090047fae */ /* 0x000fe2000d1a101c */
[----:B------:R-:W3:Y:S01]  /*ff80*/  LDC R121, c[0x0][0x3a0] ;  /* 0x0000e800ff797b82 */ /* 0x000ee20000000800 */
[----:B------:R-:W-:-:S07]  /*ff90*/  ISETP.GE.U32.AND P6, PT, R0, 0x7fffff0d, PT ;  /* 0x7fffff0d0000780c */ /* 0x000fce0003fc6070 */
[----:B------:R-:W1:Y:S02]  /*ffa0*/  LDC R0, c[0x0][0x3a0] ;  /* 0x0000e800ff007b82 */ /* 0x000e640000000800 */
[----:B-1----:R-:W-:-:S05]  /*ffb0*/  VIADD R0, R0, 0xffffff49 ;  /* 0xffffff4900007836 */ /* 0x002fca0000000000 */
[----:B------:R-:W-:Y:S02]  /*ffc0*/  ISETP.GE.U32.AND P2, PT, R0, 0x7fffff0a, PT ;  /* 0x7fffff0a0000780c */ /* 0x000fe40003f46070 */
[----:B------:R-:W1:Y:S01]  /*ffd0*/  LDC R0, c[0x0][0x3a0] ;  /* 0x0000e800ff007b82 */ /* 0x000e620000000800 */
[----:B----4-:R-:W-:-:S05]  /*ffe0*/  IMAD.WIDE R136, R252, 0x4, R136 ;  /* 0x00000004fc887825 */ /* 0x010fca00078e0288 */
[----:B------:R4:W-:Y:S04]  /*fff0*/  STL.64 [R1+0x2a0], R136 ;  /* 0x0002a08801007387 */ /* 0x0009e80000100a00 */
[----:B------:R4:W-:Y:S04]  /*10000*/  LDGSTS.E [R4+-0x7ff34], desc[UR28][R136.64], !P6 ;  /* 0x800cc00088047fae */ /* 0x0009e8000f1a101c */
[----:B------:R-:W3:Y:S01]  /*10010*/  LDL.LU.64 R152, [R1+0x78] ;  /* 0x0000780001987983 */ /* 0x000ee20000300a00 */
[C---:B------:R-:W-:Y:S01]  /*10020*/  IMAD.WIDE R128, R252.reuse, 0x4, R128 ;  /* 0x00000004fc807825 */ /* 0x040fe200078e0280 */
[----:B----4-:R-:W4:Y:S04]  /*10030*/  LDC R136, c[0x0][0x3a0] ;  /* 0x0000e800ff887b82 */ /* 0x010f280000000800 */
[----:B------:R1:W-:Y:S04]  /*10040*/  STL.64 [R1+0x298], R128 ;  /* 0x0002988001007387 */ /* 0x0003e80000100a00 */
[----:B------:R1:W-:Y:S04]  /*10050*/  LDGSTS.E [R4+-0x7ff30], desc[UR28][R128.64], !P3 ;  /* 0x800d000080047fae */ /* 0x0003e8000d9a101c */
[----:B------:R-:W3:Y:S01]  /*10060*/  LDL.LU.64 R144, [R1+0x70] ;  /* 0x0000700001907983 */ /* 0x000ee20000300a00 */
[----:B-1----:R-:W-:-:S03]  /*10070*/  IMAD.WIDE R128, R252, 0x4, R112 ;  /* 0x00000004fc807825 */ /* 0x002fc600078e0270 */
[----:B------:R-:W3:Y:S04]  /*10080*/  LDL.LU.64 R112, [R1+0x68] ;  /* 0x0000680001707983 */ /* 0x000ee80000300a00 */
[----:B------:R1:W-:Y:S04]  /*10090*/  STL.64 [R1+0x290], R128 ;  /* 0x0002908001007387 */ /* 0x0003e80000100a00 */
[----:B------:R1:W-:Y:S02]  /*100a0*/  LDGSTS.E [R4+-0x7ff2c], desc[UR28][R128.64], !P4 ;  /* 0x800d400080047fae */ /* 0x0003e4000e1a101c */
[----:B-1----:R-:W-:-:S02]  /*100b0*/  IMAD.WIDE R128, R252, 0x4, R104 ;  /* 0x00000004fc807825 */ /* 0x002fc400078e0268 */
[----:B------:R-:W3:Y:S04]  /*100c0*/  LDL.LU.64 R104, [R1+0x60] ;  /* 0x0000600001687983 */ /* 0x000ee80000300a00 */
[----:B------:R2:W-:Y:S04]  /*100d0*/  STL.64 [R1+0x288], R128 ;  /* 0x0002888001007387 */ /* 0x0005e80000100a00 */
[----:B------:R2:W-:Y:S02]  /*100e0*/  LDGSTS.E [R4+-0x7ff28], desc[UR28][R128.64], !P2 ;  /* 0x800d800080047fae */ /* 0x0005e4000d1a101c */
[----:B--2---:R-:W-:-:S02]  /*100f0*/  IMAD.WIDE R128, R252, 0x4, R234 ;  /* 0x00000004fc807825 */ /* 0x004fc400078e02ea */
[----:B------:R-:W2:Y:S02]  /*10100*/  LDL.LU.64 R234, [R1+0x58] ;  /* 0x0000580001ea7983 */ /* 0x000ea40000300a00 */
[----:B------:R-:W-:Y:S02]  /*10110*/  VIADD R120, R120, 0xffffff48 ;  /* 0xffffff4878787836 */ /* 0x000fe40000000000 */
[----:B---3--:R-:W-:-:S03]  /*10120*/  VIADD R121, R121, 0xffffff47 ;  /* 0xffffff4779797836 */ /* 0x008fc60000000000 */
[----:B------:R-:W-:Y:S01]  /*10130*/  ISETP.GE.U32.AND P6, PT, R120, 0x7fffff09, PT ;  /* 0x7fffff097800780c */ /* 0x000fe20003fc6070 */
[----:B------:R-:W-:Y:S01]  /*10140*/  VIADD R0, R0, 0xffffff46 ;  /* 0xffffff4600007836 */ /* 0x000fe20000000000 */
[----:B------:R-:W1:Y:S01]  /*10150*/  LDC R120, c[0x0][0x3a0] ;  /* 0x0000e800ff787b82 */ /* 0x000e620000000800 */
[----:B------:R-:W-:-:S03]  /*10160*/  ISETP.GE.U32.AND P3, PT, R121, 0x7fffff08, PT ;  /* 0x7fffff087900780c */ /* 0x000fc60003f66070 */
[----:B------:R-:W-:-:S04]  /*10170*/  ISETP.GE.U32.AND P4, PT, R0, 0x7fffff07, PT ;  /* 0x7fffff070000780c */ /* 0x000fc80003f86070 */
[----:B------:R-:W3:Y:S03]  /*10180*/  LDC R121, c[0x0][0x3a0] ;  /* 0x0000e800ff797b82 */ /* 0x000ee60000000800 */
[----:B------:R-:W-:Y:S05]  /*10190*/  LDGSTS.E [R4+-0x7ff24], desc[UR28][R128.64], !P6 ;  /* 0x800dc00080047fae */ /* 0x000fea000f1a101c */
[----:B------:R-:W3:Y:S01]  /*101a0*/  LDC R0, c[0x0][0x3a0] ;  /* 0x0000e800ff007b82 */ /* 0x000ee20000000800 */
[----:B-1----:R-:W-:-:S05]  /*101b0*/  VIADD R120, R120, 0xffffff45 ;  /* 0xffffff4578787836 */ /* 0x002fca0000000000 */
[----:B------:R-:W-:Y:S01]  /*101c0*/  ISETP.GE.U32.AND P2, PT, R120, 0x7fffff06, PT ;  /* 0x7fffff067800780c */ /* 0x000fe20003f46070 */
[----:B----4-:R-:W-:Y:S01]  /*101d0*/  VIADD R136, R136, 0xffffff41 ;  /* 0xffffff4188887836 */ /* 0x010fe20000000000 */
[----:B------:R-:W1:Y:S01]  /*101e0*/  LDC R120, c[0x0][0x3a0] ;  /* 0x0000e800ff787b82 */ /* 0x000e620000000800 */
[----:B---3--:R-:W-:Y:S02]  /*101f0*/  VIADD R121, R121, 0xffffff44 ;  /* 0xffffff4479797836 */ /* 0x008fe40000000000 */
[----:B------:R-:W-:-:S03]  /*10200*/  VIADD R0, R0, 0xffffff43 ;  /* 0xffffff4300007836 */ /* 0x000fc60000000000 */
[----:B------:R-:W-:Y:S01]  /*10210*/  ISETP.GE.U32.AND P6, PT, R121, 0x7fffff05, PT ;  /* 0x7fffff057900780c */ /* 0x000fe20003fc6070 */
[----:B------:R3:W-:Y:S04]  /*10220*/  STL.64 [R1+0x280], R128 ;  /* 0x0002808001007387 */ /* 0x0007e80000100a00 */
[----:B---3--:R-:W3:Y:S01]  /*10230*/  LDL.LU.64 R128, [R1+0x50] ;  /* 0x0000500001807983 */ /* 0x008ee20000300a00 */
[----:B-1----:R-:W-:Y:S02]  /*10240*/  VIADD R120, R120, 0xffffff42 ;  /* 0xffffff4278787836 */ /* 0x002fe40000000000 */
[----:B------:R-:W-:-:S05]  /*10250*/  IMAD.WIDE R152, R252, 0x4, R152 ;  /* 0x00000004fc987825 */ /* 0x000fca00078e0298 */
[----:B------:R-:W-:Y:S01]  /*10260*/  LDGSTS.E [R4+-0x7ff20], desc[UR28][R152.64], !P3 ;  /* 0x800e000098047fae */ /* 0x000fe2000d9a101c */
[----:B------:R-:W-:Y:S02]  /*10270*/  ISETP.GE.U32.AND P3, PT, R0, 0x7fffff04, PT ;  /* 0x7fffff040000780c */ /* 0x000fe40003f66070 */
[----:B------:R-:W1:Y:S01]  /*10280*/  LDC R0, c[0x0][0x3a0] ;  /* 0x0000e800ff007b82 */ /* 0x000e620000000800 */
[----:B------:R4:W-:Y:S04]  /*10290*/  STL.64 [R1+0x278], R152 ;  /* 0x0002789801007387 */ /* 0x0009e80000100a00 */
[----:B----4-:R-:W4:Y:S01]  /*102a0*/  LDL.LU.64 R152, [R1+0x648] ;  /* 0x0006480001987983 */ /* 0x010f220000300a00 */
[----:B-1----:R-:W-:Y:S02]  /*102b0*/  VIADD R0, R0, 0xffffff40 ;  /* 0xffffff4000007836 */ /* 0x002fe40000000000 */
[----:B------:R-:W-:-:S05]  /*102c0*/  IMAD.WIDE R144, R252, 0x4, R144 ;  /* 0x00000004fc907825 */ /* 0x000fca00078e0290 */
[----:B------:R-:W-:Y:S01]  /*102d0*/  LDGSTS.E [R4+-0x7ff1c], desc[UR28][R144.64], !P4 ;  /* 0x800e400090047fae */ /* 0x000fe2000e1a101c */
[----:B------:R-:W-:-:S05]  /*102e0*/  IMAD.WIDE R112, R252, 0x4, R112 ;  /* 0x00000004fc707825 */ /* 0x000fca00078e0270 */
[----:B------:R-:W-:Y:S01]  /*102f0*/  LDGSTS.E [R4+-0x7ff18], desc[UR28][R112.64], !P2 ;  /* 0x800e800070047fae */ /* 0x000fe2000d1a101c */
[----:B------:R-:W-:Y:S01]  /*10300*/  ISETP.GE.U32.AND P2, PT, R136, 0x7fffff02, PT ;  /* 0x7fffff028800780c */ /* 0x000fe20003f46070 */
[----:B------:R-:W-:-:S05]  /*10310*/  IMAD.WIDE R104, R252, 0x4, R104 ;  /* 0x00000004fc687825 */ /* 0x000fca00078e0268 */
[----:B------:R-:W-:Y:S01]  /*10320*/  LDGSTS.E [R4+-0x7ff14], desc[UR28][R104.64], !P6 ;  /* 0x800ec00068047fae */ /* 0x000fe2000f1a101c */
[----:B--2---:R-:W-:-:S05]  /*10330*/  IMAD.WIDE R136, R252, 0x4, R234 ;  /* 0x00000004fc887825 */ /* 0x004fca00078e02ea */
[----:B------:R1:W-:Y:S02]  /*10340*/  LDGSTS.E [R4+-0x7ff10], desc[UR28][R136.64], !P3 ;  /* 0x800f000088047fae */ /* 0x0003e4000d9a101c */
[----:B-1----:R-:W1:Y:S01]  /*10350*/  S2R R4, SR_TID.X ;  /* 0x0000000000047919 */ /* 0x002e620000002100 */
[----:B------:R-:W-:Y:S01]  /*10360*/  ISETP.GE.U32.AND P4, PT, R120, 0x7fffff03, PT ;  /* 0x7fffff037800780c */ /* 0x000fe20003f86070 */
[----:B------:R2:W-:Y:S01]  /*10370*/  STL.64 [R1+0x270], R144 ;  /* 0x0002709001007387 */ /* 0x0005e20000100a00 */
[----:B------:R-:W-:-:S03]  /*10380*/  ISETP.GE.U32.AND P3, PT, R0, 0x7fffff01, PT ;  /* 0x7fffff010000780c */ /* 0x000fc60003f66070 */
[----:B--2---:R-:W2:Y:S04]  /*10390*/  LDL.LU.64 R144, [R1+0x640] ;  /* 0x0006400001907983 */ /* 0x004ea80000300a00 */
[----:B------:R-:W2:Y:S04]  /*103a0*/  LDL.LU.64 R120, [R1+0x48] ;  /* 0x0000480001787983 */ /* 0x000ea80000300a00 */
[----:B------:R1:W-:Y:S02]  /*103b0*/  STL.64 [R1+0x268], R112 ;  /* 0x0002687001007387 */ /* 0x0003e40000100a00 */
[----:B-1----:R-:W-:-:S02]  /*103c0*/  LOP3.LUT R4, R4, 0x3f, RZ, 0xc0, !PT ;  /* 0x0000003f04047812 */ /* 0x002fc400078ec0ff */
[----:B------:R-:W4:Y:S04]  /*103d0*/  LDL.LU.64 R112, [R1+0x40] ;  /* 0x0000400001707983 */ /* 0x000f280000300a00 */
[----:B------:R1:W-:Y:S01]  /*103e0*/  STL.64 [R1+0x260], R104 ;  /* 0x0002606801007387 */ /* 0x0003e20000100a00 */
[----:B------:R-:W-:-:S03]  /*103f0*/  ISETP.GE.AND P6, PT, R4, R0, PT ;  /* 0x000000000400720c */ /* 0x000fc60003fc6270 */
[----:B-1----:R-:W4:Y:S04]  /*10400*/  LDL.LU.64 R104, [R1+0x38] ;  /* 0x0000380001687983 */ /* 0x002f280000300a00 */
[----:B------:R-:W4:Y:S04]  /*10410*/  LDL.LU.64 R234, [R1+0x18] ;  /* 0x0000180001ea7983 */ /* 0x000f280000300a00 */
[----:B------:R1:W-:Y:S04]  /*10420*/  STL.64 [R1+0x258], R136 ;  /* 0x0002588801007387 */ /* 0x0003e80000100a00 */
[----:B-1----:R-:W4:Y:S04]  /*10430*/  LDL.LU.64 R136, [R1+0x638] ;  /* 0x0006380001887983 */ /* 0x002f280000300a00 */
[----:B------:R-:W4:Y:S01]  /*10440*/  LDL.LU R0, [R1+0x630] ;  /* 0x0006300001007983 */ /* 0x000f220000300800 */
[----:B---3--:R-:W-:-:S04]  /*10450*/  IMAD.WIDE R128, R252, 0x4, R128 ;  /* 0x00000004fc807825 */ /* 0x008fc800078e0280 */
[----:B------:R-:W-:-:S05]  /*10460*/  VIADD R4, R71, 0x100000 ;  /* 0x0010000047047836 */ /* 0x000fca0000000000 */
[----:B------:R4:W-:Y:S01]  /*10470*/  LDGSTS.E [R4+-0x7ff0c], desc[UR28][R128.64], !P4 ;  /* 0x800f400080047fae */ /* 0x0009e2000e1a101c */
[----:B------:R-:W-:-:S03]  /*10480*/  IMAD.WIDE R96, R5, 0x4, R96 ;  /* 0x0000000405607825 */ /* 0x000fc600078e0260 */
[----:B------:R1:W-:Y:S01]  /*10490*/  STL.64 [R1+0x250], R128 ;  /* 0x0002508001007387 */ /* 0x0003e20000100a00 */
[----:B------:R-:W-:-:S04]  /*104a0*/  IMAD.WIDE R88, R5, 0x4, R88 ;  /* 0x0000000405587825 */ /* 0x000fc800078e0258 */
[C---:B------:R-:W-:Y:S01]  /*104b0*/  IMAD.WIDE R80, R5.reuse, 0x4, R80 ;  /* 0x0000000405507825 */ /* 0x040fe200078e0250 */
[----:B-1----:R-:W3:Y:S03]  /*104c0*/  LDL.LU.64 R128, [R1+0x628] ;  /* 0x0006280001807983 */ /* 0x002ee60000300a00 */
[----:B------:R-:W-:-:S04]  /*104d0*/  IMAD.WIDE R242, R5, 0x4, R242 ;  /* 0x0000000405f27825 */ /* 0x000fc800078e02f2 */
[----:B------:R-:W-:-:S04]  /*104e0*/  IMAD.WIDE R250, R5, 0x4, R250 ;  /* 0x0000000405fa7825 */ /* 0x000fc800078e02fa */
[----:B--2---:R-:W-:-:S04]  /*104f0*/  IMAD.WIDE R120, R252, 0x4, R120 ;  /* 0x00000004fc787825 */ /* 0x004fc800078e0278 */
[----:B----4-:R-:W-:Y:S02]  /*10500*/  VIADD R4, R0, 0x3f ;  /* 0x0000003f00047836 */ /* 0x010fe40000000000 */
[----:B------:R-:W-:Y:S01]  /*10510*/  IMAD.WIDE R112, R252, 0x4, R112 ;  /* 0x00000004fc707825 */ /* 0x000fe200078e0270 */
[----:B------:R1:W-:Y:S01]  /*10520*/  STL.64 [R1+0x248], R120 ;  /* 0x0002487801007387 */ /* 0x0003e20000100a00 */
[----:B------:R-:W2:Y:S01]  /*10530*/  LDC R0, c[0x0][0x3a0] ;  /* 0x0000e800ff007b82 */ /* 0x000ea20000000800 */
[----:B------:R-:W-:Y:S02]  /*10540*/  ISETP.GT.AND P4, PT, R4, 0xff, PT ;  /* 0x000000ff0400780c */ /* 0x000fe40003f84270 */
[----:B------:R-:W-:-:S04]  /*10550*/  SEL R4, RZ, 0x4, P6 ;  /* 0x00000004ff047807 */ /* 0x000fc80003000000 */
[----:B------:R-:W-:-:S04]  /*10560*/  SEL R4, R4, RZ, P4 ;  /* 0x000000ff04047207 */ /* 0x000fc80002000000 */
[----:B------:R-:W-:Y:S02]  /*10570*/  ISETP.NE.U32.AND P6, PT, R4, RZ, PT ;  /* 0x000000ff0400720c */ /* 0x000fe40003fc5070 */
[----:B------:R-:W4:Y:S02]  /*10580*/  LDC R4, c[0x0][0x3a0] ;  /* 0x0000e800ff047b82 */ /* 0x000f240000000800 */
[----:B----4-:R-:W-:-:S05]  /*10590*/  VIADD R4, R4, 0xffffff3f ;  /* 0xffffff3f04047836 */ /* 0x010fca0000000000 */
[----:B------:R-:W-:Y:S01]  /*105a0*/  ISETP.GE.U32.AND P4, PT, R4, 0x7fffff00, PT ;  /* 0x7fffff000400780c */ /* 0x000fe20003f86070 */
[----:B------:R-:W-:-:S05]  /*105b0*/  VIADD R4, R71, 0x100000 ;  /* 0x0010000047047836 */ /* 0x000fca0000000000 */
[----:B------:R4:W-:Y:S02]  /*105c0*/  LDGSTS.E [R4+-0x7ff08], desc[UR28][R120.64], !P2 ;  /* 0x800f800078047fae */ /* 0x0009e4000d1a101c */
[----:B----4-:R-:W4:Y:S01]  /*105d0*/  LDC R4, c[0x0][0x3a0] ;  /* 0x0000e800ff047b82 */ /* 0x010f220000000800 */
[C---:B------:R-:W-:Y:S01]  /*105e0*/  IMAD.WIDE R104, R5.reuse, 0x4, R104 ;  /* 0x0000000405687825 */ /* 0x040fe200078e0268 */
[----:B-1----:R-:W3:Y:S04]  /*105f0*/  LDL.LU.64 R120, [R1+0x620] ;  /* 0x0006200001787983 */ /* 0x002ee80000300a00 */
[----:B------:R1:W-:Y:S01]  /*10600*/  STL.64 [R1+0x240], R112 ;  /* 0x0002407001007387 */ /* 0x0003e20000100a00 */
[----:B------:R-:W-:-:S04]  /*10610*/  IMAD.WIDE R234, R5, 0x4, R234 ;  /* 0x0000000405ea7825 */ /* 0x000fc800078e02ea */
[----:B----4-:R-:W-:-:S05]  /*10620*/  VIADD R4, R4, 0xffffff3e ;  /* 0xffffff3e04047836 */ /* 0x010fca0000000000 */
[----:B------:R-:W-:Y:S01]  /*10630*/  ISETP.GE.U32.AND P2, PT, R4, 0x7ffffeff, PT ;  /* 0x7ffffeff0400780c */ /* 0x000fe20003f46070 */
[----:B------:R-:W-:-:S05]  /*10640*/  VIADD R4, R71, 0x100000 ;  /* 0x0010000047047836 */ /* 0x000fca0000000000 */
[----:B------:R4:W-:Y:S01]  /*10650*/  LDGSTS.E [R4+-0x7ff04], desc[UR28][R112.64], !P3 ;  /* 0x800fc00070047fae */ /* 0x0009e2000d9a101c */
[----:B------:R-:W-:-:S03]  /*10660*/  IMAD.WIDE R2, R5, 0x4, R2 ;  /* 0x0000000405027825 */ /* 0x000fc600078e0202 */
[----:B------:R-:W0:Y:S04]  /*10670*/  LDGDEPBAR ;  /* 0x00000000000079af */ /* 0x000e280000000000 */
[----:B-1----:R-:W3:Y:S01]  /*10680*/  LDL.LU.64 R112, [R1+0x618] ;  /* 0x0006180001707983 */ /* 0x002ee20000300a00 */
[C---:B------:R-:W-:Y:S01]  /*10690*/  IMAD.WIDE R248, R5.reuse, 0x4, R248 ;  /* 0x0000000405f87825 */ /* 0x040fe200078e02f8 */
[----:B----4-:R-:W1:Y:S02]  /*106a0*/  LDC R4, c[0x0][0x3a0] ;  /* 0x0000e800ff047b82 */ /* 0x010e640000000800 */
[----:B------:R4:W-:Y:S04]  /*106b0*/  STL.64 [R1+0x238], R104 ;  /* 0x0002386801007387 */ /* 0x0009e80000100a00 */
[----:B----4-:R-:W4:Y:S04]  /*106c0*/  LDL.LU.64 R104, [R1+0x610] ;  /* 0x0006100001687983 */ /* 0x010f280000300a00 */
[----:B------:R2:W-:Y:S04]  /*106d0*/  STL.64 [R1+0x230], R96 ;  /* 0x0002306001007387 */ /* 0x0005e80000100a00 */
[----:B--2---:R-:W2:Y:S04]  /*106e0*/  LDL.LU.64 R96, [R1+0x608] ;  /* 0x0006080001607983 */ /* 0x004ea80000300a00 */
[----:B------:R1:W-:Y:S04]  /*106f0*/  STL.64 [R1+0x228], R88 ;  /* 0x0002285801007387 */ /* 0x0003e80000100a00 */
[----:B-1----:R-:W2:Y:S04]  /*10700*/  LDL.LU.64 R88, [R1+0x600] ;  /* 0x0006000001587983 */ /* 0x002ea80000300a00 */
[----:B------:R1:W-:Y:S04]  /*10710*/  STL.64 [R1+0x220], R80 ;  /* 0x0002205001007387 */ /* 0x0003e80000100a00 */
[----:B-1----:R-:W2:Y:S04]  /*10720*/  LDL.LU.64 R80, [R1+0x5f8] ;  /* 0x0005f80001507983 */ /* 0x002ea80000300a00 */
[----:B------:R1:W-:Y:S04]  /*10730*/  STL.64 [R1+0x218], R234 ;  /* 0x000218ea01007387 */ /* 0x0003e80000100a00 */
[----:B-1----:R-:W2:Y:S04]  /*10740*/  LDL.LU.64 R234, [R1+0x5f0] ;  /* 0x0005f00001ea7983 */ /* 0x002ea80000300a00 */
[----:B------:R1:W-:Y:S04]  /*10750*/  STL.64 [R1+0x210], R242 ;  /* 0x000210f201007387 */ /* 0x0003e80000100a00 */
[----:B-1----:R-:W3:Y:S04]  /*10760*/  LDL.LU.64 R242, [R1+0x5e8] ;  /* 0x0005e80001f27983 */ /* 0x002ee80000300a00 */
[----:B------:R1:W-:Y:S04]  /*10770*/  STL.64 [R1+0x208], R250 ;  /* 0x000208fa01007387 */ /* 0x0003e80000100a00 */
[----:B-1----:R-:W4:Y:S01]  /*10780*/  LDL.LU.64 R250, [R1+0x5e0] ;  /* 0x0005e00001fa7983 */ /* 0x002f220000300a00 */
[----:B------:R-:W-:-:S03]  /*10790*/  IMAD.WIDE R246, R5, 0x4, R246 ;  /* 0x0000000405f67825 */ /* 0x000fc600078e02f6 */
[----:B------:R1:W-:Y:S01]  /*107a0*/  STL.64 [R1+0x200], R2 ;  /* 0x0002000201007387 */ /* 0x0003e20000100a00 */
[----:B------:R-:W-:-:S04]  /*107b0*/  IMAD.WIDE R244, R5, 0x4, R244 ;  /* 0x0000000405f47825 */ /* 0x000fc800078e02f4 */
[C---:B------:R-:W-:Y:S01]  /*107c0*/  IMAD.WIDE R240, R5.reuse, 0x4, R240 ;  /* 0x0000000405f07825 */ /* 0x040fe200078e02f0 */
[----:B-1----:R-:W4:Y:S03]  /*107d0*/  LDL.LU.64 R2, [R1+0x5d8] ;  /* 0x0005d80001027983 */ /* 0x002f260000300a00 */
[----:B------:R-:W-:-:S04]  /*107e0*/  IMAD.WIDE R236, R5, 0x4, R236 ;  /* 0x0000000405ec7825 */ /* 0x000fc800078e02ec */
[----:B------:R-:W-:-:S04]  /*107f0*/  IMAD.WIDE R238, R5, 0x4, R238 ;  /* 0x0000000405ee7825 */ /* 0x000fc800078e02ee */
[----:B------:R-:W-:-:S05]  /*10800*/  VIADD R0, R0, 0xffffff3d ;  /* 0xffffff3d00007836 */ /* 0x000fca0000000000 */
[----:B------:R-:W-:Y:S02]  /*10810*/  ISETP.GE.U32.AND P3, PT, R0, 0x7ffffefe, PT ;  /* 0x7ffffefe0000780c */ /* 0x000fe40003f66070 */
[----:B------:R-:W1:Y:S02]  /*10820*/  S2R R0, SR_TID.X ;  /* 0x0000000000007919 */ /* 0x000e640000002100 */
[----:B-1----:R-:W-:Y:S01]  /*10830*/  LOP3.LUT R0, R0, 0x7f, RZ, 0xc0, !PT ;  /* 0x0000007f00007812 */ /* 0x002fe200078ec0ff */
[----:B--2---:R-:W-:-:S04]  /*10840*/  IMAD.WIDE R234, R5, 0x4, R234 ;  /* 0x0000000405ea7825 */ /* 0x004fc800078e02ea */
[----:B---3--:R-:W-:-:S04]  /*10850*/  IMAD.WIDE R242, R5, 0x4, R242 ;  /* 0x0000000405f27825 */ /* 0x008fc800078e02f2 */
[----:B----4-:R-:W-:-:S05]  /*10860*/  IMAD.WIDE R250, R5, 0x4, R250 ;  /* 0x0000000405fa7825 */ /* 0x010fca00078e02fa */
[----:B------:R-:W-:Y:S04]  /*10870*/  STL.64 [R1+0x1f8], R250 ;  /* 0x0001f8fa01007387 */ /* 0x000fe80000100a00 */
[----:B------:R-:W-:Y:S04]  /*10880*/  STL.64 [R1+0x1f0], R248 ;  /* 0x0001f0f801007387 */ /* 0x000fe80000100a00 */
[----:B------:R-:W-:Y:S04]  /*10890*/  STL.64 [R1+0x1e8], R246 ;  /* 0x0001e8f601007387 */ /* 0x000fe80000100a00 */
[----:B------:R-:W-:Y:S04]  /*108a0*/  STL.64 [R1+0x1e0], R244 ;  /* 0x0001e0f401007387 */ /* 0x000fe80000100a00 */
[----:B------:R-:W-:Y:S04]  /*108b0*/  STL.64 [R1+0x1d8], R242 ;  /* 0x0001d8f201007387 */ /* 0x000fe80000100a00 */
[----:B------:R1:W-:Y:S04]  /*108c0*/  STL.64 [R1+0x1d0], R240 ;  /* 0x0001d0f001007387 */ /* 0x0003e80000100a00 */
[----:B------:R-:W-:Y:S04]  /*108d0*/  STL.64 [R1+0x1c0], R236 ;  /* 0x0001c0ec01007387 */ /* 0x000fe80000100a00 */
[----:B------:R-:W-:Y:S01]  /*108e0*/  STL.64 [R1+0x1c8], R238 ;  /* 0x0001c8ee01007387 */ /* 0x000fe20000100a00 */
[----:B-1----:R-:W-:-:S03]  /*108f0*/  IMAD.WIDE R240, R5, 0x4, R232 ;  /* 0x0000000405f07825 */ /* 0x002fc600078e02e8 */
[----:B------:R-:W-:Y:S01]  /*10900*/  STL.64 [R1+0x1b8], R234 ;  /* 0x0001b8ea01007387 */ /* 0x000fe20000100a00 */
[----:B------:R-:W-:-:S03]  /*10910*/  IMAD.WIDE R232, R5, 0x4, R230 ;  /* 0x0000000405e87825 */ /* 0x000fc600078e02e6 */
[----:B------:R-:W-:Y:S01]  /*10920*/  STL.64 [R1+0x1b0], R240 ;  /* 0x0001b0f001007387 */ /* 0x000fe20000100a00 */
[----:B------:R-:W-:-:S03]  /*10930*/  IMAD.WIDE R230, R5, 0x4, R78 ;  /* 0x0000000405e67825 */ /* 0x000fc600078e024e */
[----:B------:R1:W-:Y:S01]  /*10940*/  STL.64 [R1+0x1a8], R232 ;  /* 0x0001a8e801007387 */ /* 0x0003e20000100a00 */
[----:B------:R-:W-:-:S03]  /*10950*/  IMAD.WIDE R78, R5, 0x4, R80 ;  /* 0x00000004054e7825 */ /* 0x000fc600078e0250 */
[----:B------:R-:W-:Y:S01]  /*10960*/  STL.64 [R1+0x1a0], R230 ;  /* 0x0001a0e601007387 */ /* 0x000fe20000100a00 */
[----:B------:R-:W-:-:S03]  /*10970*/  IMAD.WIDE R80, R5, 0x4, R86 ;  /* 0x0000000405507825 */ /* 0x000fc600078e0256 */
[----:B------:R2:W-:Y:S01]  /*10980*/  STL.64 [R1+0x198], R78 ;  /* 0x0001984e01007387 */ /* 0x0005e20000100a00 */
[----:B-1----:R-:W-:-:S04]  /*10990*/  IMAD.WIDE R232, R5, 0x4, R82 ;  /* 0x0000000405e87825 */ /* 0x002fc800078e0252 */
[----:B------:R-:W-:-:S04]  /*109a0*/  IMAD.WIDE R82, R5, 0x4, R84 ;  /* 0x0000000405527825 */ /* 0x000fc800078e0254 */
[C---:B--2---:R-:W-:Y:S01]  /*109b0*/  IMAD.WIDE R78, R5.reuse, 0x4, R88 ;  /* 0x00000004054e7825 */ /* 0x044fe200078e0258 */
[----:B------:R-:W-:Y:S04]  /*109c0*/  STL.64 [R1+0x188], R82 ;  /* 0x0001885201007387 */ /* 0x000fe80000100a00 */
[----:B------:R-:W-:Y:S01]  /*109d0*/  STL.64 [R1+0x190], R232 ;  /* 0x000190e801007387 */ /* 0x000fe20000100a00 */
[----:B------:R-:W-:-:S03]  /*109e0*/  IMAD.WIDE R230, R5, 0x4, R90 ;  /* 0x0000000405e67825 */ /* 0x000fc600078e025a */
[----:B------:R1:W-:Y:S04]  /*109f0*/  STL.64 [R1+0x180], R80 ;  /* 0x0001805001007387 */ /* 0x0003e80000100a00 */
[----:B------:R2:W-:Y:S01]  /*10a00*/  STL.64 [R1+0x178], R78 ;  /* 0x0001784e01007387 */ /* 0x0005e20000100a00 */
[----:B------:R-:W-:-:S04]  /*10a10*/  IMAD.WIDE R236, R5, 0x4, R96 ;  /* 0x0000000405ec7825 */ /* 0x000fc800078e0260 */
[----:B-1----:R-:W-:-:S04]  /*10a20*/  IMAD.WIDE R80, R5, 0x4, R92 ;  /* 0x0000000405507825 */ /* 0x002fc800078e025c */
[C---:B--2---:R-:W-:Y:S01]  /*10a30*/  IMAD.WIDE R78, R5.reuse, 0x4, R94 ;  /* 0x00000004054e7825 */ /* 0x044fe200078e025e */
[----:B------:R1:W-:Y:S03]  /*10a40*/  STL.64 [R1+0x168], R80 ;  /* 0x0001685001007387 */ /* 0x0003e60000100a00 */
[C---:B------:R-:W-:Y:S01]  /*10a50*/  IMAD.WIDE R90, R5.reuse, 0x4, R98 ;  /* 0x00000004055a7825 */ /* 0x040fe200078e0262 */
[----:B------:R-:W-:Y:S04]  /*10a60*/  STL.64 [R1+0x170], R230 ;  /* 0x000170e601007387 */ /* 0x000fe80000100a00 */
[----:B------:R2:W-:Y:S01]  /*10a70*/  STL.64 [R1+0x160], R78 ;  /* 0x0001604e01007387 */ /* 0x0005e20000100a00 */
[----:B-1----:R-:W-:-:S03]  /*10a80*/  IMAD.WIDE R80, R5, 0x4, R100 ;  /* 0x0000000405507825 */ /* 0x002fc600078e0264 */
[----:B------:R-:W-:Y:S01]  /*10a90*/  STL.64 [R1+0x158], R236 ;  /* 0x000158ec01007387 */ /* 0x000fe20000100a00 */
[----:B------:R-:W-:-:S03]  /*10aa0*/  IMAD.WIDE R234, R5, 0x4, R104 ;  /* 0x0000000405ea7825 */ /* 0x000fc600078e0268 */
[----:B------:R1:W-:Y:S01]  /*10ab0*/  STL.64 [R1+0x148], R80 ;  /* 0x0001485001007387 */ /* 0x0003e20000100a00 */
[----:B--2---:R-:W-:-:S03]  /*10ac0*/  IMAD.WIDE R78, R5, 0x4, R102 ;  /* 0x00000004054e7825 */ /* 0x004fc600078e0266 */
[----:B------:R-:W-:Y:S01]  /*10ad0*/  STL.64 [R1+0x150], R90 ;  /* 0x0001505a01007387 */ /* 0x000fe20000100a00 */
[----:B------:R-:W-:-:S03]  /*10ae0*/  IMAD.WIDE R88, R5, 0x4, R106 ;  /* 0x0000000405587825 */ /* 0x000fc600078e026a */
        /* <DEDUP_REMOVED lines=19> */
[----:B------:R-:W1:Y:S01]  /*10c20*/  LDC R124, c[0x0][0x3a0] ;  /* 0x0000e800ff7c7b82 */ /* 0x000e620000000800 */
[C---:B------:R-:W-:Y:S02]  /*10c30*/  IMAD.WIDE R104, R5.reuse, 0x4, R128 ;  /* 0x0000000405687825 */ /* 0x040fe400078e0280 */
[----:B------:R3:W-:Y:S02]  /*10c40*/  STL.64 [R1+0xe8], R80 ;  /* 0x0000e85001007387 */ /* 0x0007e40000100a00 */
[C---:B--2---:R-:W-:Y:S02]  /*10c50*/  IMAD.WIDE R78, R5.reuse, 0x4, R126 ;  /* 0x00000004054e7825 */ /* 0x044fe400078e027e */
[----:B------:R-:W-:Y:S01]  /*10c60*/  STL.64 [R1+0xf0], R84 ;  /* 0x0000f05401007387 */ /* 0x000fe20000100a00 */
[----:B------:R-:W2:Y:S01]  /*10c70*/  LDC R126, c[0x0][0x3a0] ;  /* 0x0000e800ff7e7b82 */ /* 0x000ea20000000800 */
[----:B------:R-:W-:-:S02]  /*10c80*/  IMAD.WIDE R82, R5, 0x4, R130 ;  /* 0x0000000405527825 */ /* 0x000fc400078e0282 */
[----:B------:R4:W-:Y:S02]  /*10c90*/  STL.64 [R1+0xe0], R78 ;  /* 0x0000e04e01007387 */ /* 0x0009e40000100a00 */
[C---:B---3--:R-:W-:Y:S02]  /*10ca0*/  IMAD.WIDE R80, R5.reuse, 0x4, R132 ;  /* 0x0000000405507825 */ /* 0x048fe400078e0284 */
[----:B------:R-:W-:Y:S01]  /*10cb0*/  STL.64 [R1+0xd8], R104 ;  /* 0x0000d86801007387 */ /* 0x000fe20000100a00 */
[----:B------:R-:W3:Y:S01]  /*10cc0*/  LDC R128, c[0x0][0x3a0] ;  /* 0x0000e800ff807b82 */ /* 0x000ee20000000800 */
[C---:B------:R-:W-:Y:S02]  /*10cd0*/  IMAD.WIDE R102, R5.reuse, 0x4, R136 ;  /* 0x0000000405667825 */ /* 0x040fe400078e0288 */
[----:B------:R4:W-:Y:S02]  /*10ce0*/  STL.64 [R1+0xc8], R80 ;  /* 0x0000c85001007387 */ /* 0x0009e40000100a00 */
[----:B----4-:R-:W-:-:S02]  /*10cf0*/  IMAD.WIDE R78, R5, 0x4, R134 ;  /* 0x00000004054e7825 */ /* 0x010fc400078e0286 */
[----:B------:R-:W-:Y:S01]  /*10d00*/  STL.64 [R1+0xd0], R82 ;  /* 0x0000d05201007387 */ /* 0x000fe20000100a00 */
[----:B------:R-:W4:Y:S01]  /*10d10*/  LDC R130, c[0x0][0x3a0] ;  /* 0x0000e800ff827b82 */ /* 0x000f220000000800 */
[C---:B------:R-:W-:Y:S02]  /*10d20*/  IMAD.WIDE R92, R5.reuse, 0x4, R140 ;  /* 0x00000004055c7825 */ /* 0x040fe400078e028c */
[----:B------:R1:W-:Y:S02]  /*10d30*/  STL.64 [R1+0xc0], R78 ;  /* 0x0000c04e01007387 */ /* 0x0003e40000100a00 */
[C---:B------:R-:W-:Y:S02]  /*10d40*/  IMAD.WIDE R80, R5.reuse, 0x4, R138 ;  /* 0x0000000405507825 */ /* 0x040fe400078e028a */
[----:B------:R-:W-:Y:S01]  /*10d50*/  STL.64 [R1+0xb8], R102 ;  /* 0x0000b86601007387 */ /* 0x000fe20000100a00 */
[----:B------:R-:W2:Y:S01]  /*10d60*/  LDC R132, c[0x0][0x3a0] ;  /* 0x0000e800ff847b82 */ /* 0x000ea20000000800 */
[----:B------:R-:W-:-:S02]  /*10d70*/  IMAD.WIDE R100, R5, 0x4, R144 ;  /* 0x0000000405647825 */ /* 0x000fc400078e0290 */
[----:B------:R1:W-:Y:S02]  /*10d80*/  STL.64 [R1+0xa8], R92 ;  /* 0x0000a85c01007387 */ /* 0x0003e40000100a00 */
[C---:B-1----:R-:W-:Y:S02]  /*10d90*/  IMAD.WIDE R78, R5.reuse, 0x4, R142 ;  /* 0x00000004054e7825 */ /* 0x042fe400078e028e */
[----:B------:R-:W-:Y:S01]  /*10da0*/  STL.64 [R1+0xb0], R80 ;  /* 0x0000b05001007387 */ /* 0x000fe20000100a00 */
[----:B------:R-:W1:Y:S01]  /*10db0*/  LDC R134, c[0x0][0x3a0] ;  /* 0x0000e800ff867b82 */ /* 0x000e620000000800 */
[C---:B------:R-:W-:Y:S02]  /*10dc0*/  IMAD.WIDE R94, R5.reuse, 0x4, R148 ;  /* 0x00000004055e7825 */ /* 0x040fe400078e0294 */
[----:B------:R3:W-:Y:S02]  /*10dd0*/  STL.64 [R1+0xa0], R78 ;  /* 0x0000a04e01007387 */ /* 0x0007e40000100a00 */
[----:B------:R-:W-:-:S02]  /*10de0*/  IMAD.WIDE R92, R5, 0x4, R150 ;  /* 0x00000004055c7825 */ /* 0x000fc400078e0296 */
[----:B------:R-:W-:Y:S01]  /*10df0*/  STL.64 [R1+0x98], R100 ;  /* 0x0000986401007387 */ /* 0x000fe20000100a00 */
[----:B------:R-:W1:Y:S01]  /*10e00*/  LDC R136, c[0x0][0x3a0] ;  /* 0x0000e800ff887b82 */ /* 0x000e620000000800 */
[C---:B---3--:R-:W-:Y:S02]  /*10e10*/  IMAD.WIDE R78, R5.reuse, 0x4, R146 ;  /* 0x00000004054e7825 */ /* 0x048fe400078e0292 */
[----:B------:R3:W-:Y:S05]  /*10e20*/  STL.64 [R1+0x88], R94 ;  /* 0x0000885e01007387 */ /* 0x0007ea0000100a00 */
[----:B------:R-:W1:Y:S01]  /*10e30*/  LDC R138, c[0x0][0x3a0] ;  /* 0x0000e800ff8a7b82 */ /* 0x000e620000000800 */
[C---:B------:R-:W-:Y:S01]  /*10e40*/  IMAD.WIDE R98, R5.reuse, 0x4, R152 ;  /* 0x0000000405627825 */ /* 0x040fe200078e0298 */
[----:B------:R-:W-:Y:S04]  /*10e50*/  STL.64 [R1+0x90], R78 ;  /* 0x0000904e01007387 */ /* 0x000fe80000100a00 */
[----:B------:R2:W-:Y:S01]  /*10e60*/  STL.64 [R1+0x80], R92 ;  /* 0x0000805c01007387 */ /* 0x0005e20000100a00 */
[C---:B------:R-:W-:Y:S01]  /*10e70*/  IMAD.WIDE R110, R5.reuse, 0x4, R162 ;  /* 0x00000004056e7825 */ /* 0x040fe200078e02a2 */
[----:B------:R-:W1:Y:S02]  /*10e80*/  LDC R140, c[0x0][0x3a0] ;  /* 0x0000e800ff8c7b82 */ /* 0x000e640000000800 */
[----:B------:R-:W-:Y:S01]  /*10e90*/  STL.64 [R1+0x78], R98 ;  /* 0x0000786201007387 */ /* 0x000fe20000100a00 */
[----:B---3--:R-:W-:-:S04]  /*10ea0*/  IMAD.WIDE R94, R5, 0x4, R156 ;  /* 0x00000004055e7825 */ /* 0x008fc800078e029c */
[C---:B------:R-:W-:Y:S01]  /*10eb0*/  IMAD.WIDE R96, R5.reuse, 0x4, R160 ;  /* 0x0000000405607825 */ /* 0x040fe200078e02a0 */
[----:B------:R-:W3:Y:S03]  /*10ec0*/  LDC R142, c[0x0][0x3a0] ;  /* 0x0000e800ff8e7b82 */ /* 0x000ee60000000800 */
[----:B--2---:R-:W-:-:S05]  /*10ed0*/  IMAD.WIDE R92, R5, 0x4, R154 ;  /* 0x00000004055c7825 */ /* 0x004fca00078e029a */
[----:B------:R2:W-:Y:S01]  /*10ee0*/  STL.64 [R1+0x70], R92 ;  /* 0x0000705c01007387 */ /* 0x0005e20000100a00 */
[C---:B------:R-:W-:Y:S01]  /*10ef0*/  IMAD.WIDE R112, R5.reuse, 0x4, R170 ;  /* 0x0000000405707825 */ /* 0x040fe200078e02aa */
[----:B------:R-:W1:Y:S02]  /*10f00*/  LDC R144, c[0x0][0x3a0] ;  /* 0x0000e800ff907b82 */ /* 0x000e640000000800 */
[----:B------:R4:W-:Y:S01]  /*10f10*/  STL.64 [R1+0x68], R94 ;  /* 0x0000685e01007387 */ /* 0x0009e20000100a00 */
[----:B------:R-:W-:-:S04]  /*10f20*/  IMAD.WIDE R114, R5, 0x4, R178 ;  /* 0x0000000405727825 */ /* 0x000fc800078e02b2 */
[C---:B------:R-:W-:Y:S01]  /*10f30*/  IMAD.WIDE R250, R5.reuse, 0x4, R184 ;  /* 0x0000000405fa7825 */ /* 0x040fe200078e02b8 */
[----:B------:R-:W1:Y:S03]  /*10f40*/  LDC R146, c[0x0][0x3a0] ;  /* 0x0000e800ff927b82 */ /* 0x000e660000000800 */
[----:B--2---:R-:W-:-:S04]  /*10f50*/  IMAD.WIDE R92, R5, 0x4, R158 ;  /* 0x00000004055c7825 */ /* 0x004fc800078e029e */
[C---:B----4-:R-:W-:Y:S01]  /*10f60*/  IMAD.WIDE R94, R5.reuse, 0x4, R164 ;  /* 0x00000004055e7825 */ /* 0x050fe200078e02a4 */
[----:B------:R2:W-:Y:S01]  /*10f70*/  STL.64 [R1+0x60], R92 ;  /* 0x0000605c01007387 */ /* 0x0005e20000100a00 */
[----:B------:R-:W4:Y:S03]  /*10f80*/  LDC R148, c[0x0][0x3a0] ;  /* 0x0000e800ff947b82 */ /* 0x000f260000000800 */
[----:B------:R2:W-:Y:S04]  /*10f90*/  STL.64 [R1+0x50], R110 ;  /* 0x0000506e01007387 */ /* 0x0005e80000100a00 */
[----:B------:R-:W-:Y:S01]  /*10fa0*/  STL.64 [R1+0x58], R96 ;  /* 0x0000586001007387 */ /* 0x000fe20000100a00 */
[C---:B------:R-:W-:Y:S01]  /*10fb0*/  IMAD.WIDE R242, R5.reuse, 0x4, R192 ;  /* 0x0000000405f27825 */ /* 0x040fe200078e02c0 */
[----:B------:R-:W1:Y:S03]  /*10fc0*/  LDC R150, c[0x0][0x3a0] ;  /* 0x0000e800ff967b82 */ /* 0x000e660000000800 */
[C---:B--2---:R-:W-:Y:S01]  /*10fd0*/  IMAD.WIDE R92, R5.reuse, 0x4, R166 ;  /* 0x00000004055c7825 */ /* 0x044fe200078e02a6 */
[----:B------:R2:W-:Y:S04]  /*10fe0*/  STL.64 [R1+0x48], R94 ;  /* 0x0000485e01007387 */ /* 0x0005e80000100a00 */
[----:B------:R3:W-:Y:S01]  /*10ff0*/  STL.64 [R1+0x40], R92 ;  /* 0x0000405c01007387 */ /* 0x0007e20000100a00 */
[C---:B------:R-:W-:Y:S01]  /*11000*/  IMAD.WIDE R110, R5.reuse, 0x4, R174 ;  /* 0x00000004056e7825 */ /* 0x040fe200078e02ae */
[----:B------:R-:W1:Y:S02]  /*11010*/  LDC R152, c[0x0][0x3a0] ;  /* 0x0000e800ff987b82 */ /* 0x000e640000000800 */
[----:B------:R3:W-:Y:S01]  /*11020*/  STL.64 [R1+0x30], R112 ;  /* 0x0000307001007387 */ /* 0x0007e20000100a00 */
[----:B--2---:R-:W-:-:S05]  /*11030*/  IMAD.WIDE R94, R5, 0x4, R168 ;  /* 0x00000004055e7825 */ /* 0x004fca00078e02a8 */
[----:B------:R-:W2:Y:S01]  /*11040*/  LDC R154, c[0x0][0x3a0] ;  /* 0x0000e800ff9a7b82 */ /* 0x000ea20000000800 */
[C---:B---3--:R-:W-:Y:S01]  /*11050*/  IMAD.WIDE R92, R5.reuse, 0x4, R172 ;  /* 0x00000004055c7825 */ /* 0x048fe200078e02ac */
[----:B------:R-:W-:Y:S04]  /*11060*/  STL.64 [R1+0x38], R94 ;  /* 0x0000385e01007387 */ /* 0x000fe80000100a00 */
[----:B------:R3:W-:Y:S01]  /*11070*/  STL.64 [R1+0x28], R92 ;  /* 0x0000285c01007387 */ /* 0x0007e20000100a00 */
[C---:B------:R-:W-:Y:S01]  /*11080*/  IMAD.WIDE R112, R5.reuse, 0x4, R180 ;  /* 0x0000000405707825 */ /* 0x040fe200078e02b4 */
[----:B------:R-:W1:Y:S02]  /*11090*/  LDC R156, c[0x0][0x3a0] ;  /* 0x0000e800ff9c7b82 */ /* 0x000e640000000800 */
[----:B------:R4:W-:Y:S04]  /*110a0*/  STL.64 [R1+0x20], R110 ;  /* 0x0000206e01007387 */ /* 0x0009e80000100a00 */
[----:B------:R1:W-:Y:S01]  /*110b0*/  STL.64 [R1+0x10], R114 ;  /* 0x0000107201007387 */ /* 0x0003e20000100a00 */
[C---:B------:R-:W-:Y:S01]  /*110c0*/  IMAD.WIDE R200, R5.reuse, 0x4, R200 ;  /* 0x0000000405c87825 */ /* 0x040fe200078e02c8 */
[----:B------:R-:W2:Y:S03]  /*110d0*/  LDC R158, c[0x0][0x3a0] ;  /* 0x0000e800ff9e7b82 */ /* 0x000ea60000000800 */
[----:B---3--:R-:W-:-:S04]  /*110e0*/  IMAD.WIDE R92, R5, 0x4, R176 ;  /* 0x00000004055c7825 */ /* 0x008fc800078e02b0 */
[C---:B----4-:R-:W-:Y:S01]  /*110f0*/  IMAD.WIDE R110, R5.reuse, 0x4, R182 ;  /* 0x00000004056e7825 */ /* 0x050fe200078e02b6 */
[----:B------:R-:W-:Y:S01]  /*11100*/  STL.64 [R1+0x18], R92 ;  /* 0x0000185c01007387 */ /* 0x000fe20000100a00 */
[----:B------:R-:W3:Y:S03]  /*11110*/  LDC R160, c[0x0][0x3a0] ;  /* 0x0000e800ffa07b82 */ /* 0x000ee60000000800 */
[----:B------:R4:W-:Y:S04]  /*11120*/  STL.64 [R1+0x8], R112 ;  /* 0x0000087001007387 */ /* 0x0009e80000100a00 */
[----:B------:R1:W-:Y:S01]  /*11130*/  STL.64 [R1], R110 ;  /* 0x0000006e01007387 */ /* 0x0003e20000100a00 */
[C---:B------:R-:W-:Y:S01]  /*11140*/  IMAD.WIDE R208, R5.reuse, 0x4, R208 ;  /* 0x0000000405d07825 */ /* 0x040fe200078e02d0 */
[----:B------:R-:W2:Y:S02]  /*11150*/  LDC R162, c[0x0][0x3a0] ;  /* 0x0000e800ffa27b82 */ /* 0x000ea40000000800 */
[----:B------:R-:W2:Y:S04]  /*11160*/  LDL.64 R122, [R1+0x238] ;  /* 0x00023800017a7983 */ /* 0x000ea80000100a00 */
[----:B------:R-:W2:Y:S01]  /*11170*/  LDL R0, [R1+0x5c0] ;  /* 0x0005c00001007983 */ /* 0x000ea20000100800 */
[C---:B------:R-:W-:Y:S01]  /*11180*/  IMAD.WIDE R216, R5.reuse, 0x4, R216 ;  /* 0x0000000405d87825 */ /* 0x040fe200078e02d8 */
[----:B------:R-:W2:Y:S02]  /*11190*/  LDC R164, c[0x0][0x3a0] ;  /* 0x0000e800ffa47b82 */ /* 0x000ea40000000800 */
[----:B------:R-:W3:Y:S04]  /*111a0*/  LDL.64 R120, [R1+0x218] ;  /* 0x0002180001787983 */ /* 0x000ee80000100a00 */
[----:B------:R-:W3:Y:S01]  /*111b0*/  LDL.64 R118, [R1+0x1f8] ;  /* 0x0001f80001767983 */ /* 0x000ee20000100a00 */
[C---:B------:R-:W-:Y:S01]  /*111c0*/  IMAD.WIDE R224, R5.reuse, 0x4, R224 ;  /* 0x0000000405e07825 */ /* 0x040fe200078e02e0 */
[----:B------:R-:W2:Y:S02]  /*111d0*/  LDC R166, c[0x0][0x3a0] ;  /* 0x0000e800ffa67b82 */ /* 0x000ea40000000800 */
[----:B------:R-:W3:Y:S04]  /*111e0*/  LDL.64 R116, [R1+0x1d8] ;  /* 0x0001d80001747983 */ /* 0x000ee80000100a00 */
[----:B-1----:R-:W3:Y:S01]  /*111f0*/  LDL.64 R114, [R1+0x1b8] ;  /* 0x0001b80001727983 */ /* 0x002ee20000100a00 */
[C---:B------:R-:W-:Y:S01]  /*11200*/  IMAD.WIDE R10, R5.reuse, 0x4, R10 ;  /* 0x00000004050a7825 */ /* 0x040fe200078e020a */
[----:B------:R-:W1:Y:S02]  /*11210*/  LDC R168, c[0x0][0x3a0] ;  /* 0x0000e800ffa87b82 */ /* 0x000e640000000800 */
[----:B----4-:R-:W4:Y:S04]  /*11220*/  LDL.64 R112, [R1+0x198] ;  /* 0x0001980001707983 */ /* 0x010f280000100a00 */
[----:B------:R-:W4:Y:S01]  /*11230*/  LDL.64 R110, [R1+0x178] ;  /* 0x00017800016e7983 */ /* 0x000f220000100a00 */
[C---:B------:R-:W-:Y:S01]  /*11240*/  IMAD.WIDE R18, R5.reuse, 0x4, R18 ;  /* 0x0000000405127825 */ /* 0x040fe200078e0212 */
[----:B------:R-:W1:Y:S02]  /*11250*/  LDC R170, c[0x0][0x3a0] ;  /* 0x0000e800ffaa7b82 */ /* 0x000e640000000800 */
[----:B------:R-:W-:Y:S01]  /*11260*/  STL.64 [R1+0x5d8], R2 ;  /* 0x0005d80201007387 */ /* 0x000fe20000100a00 */
[----:B------:R-:W-:-:S04]  /*11270*/  IMAD.WIDE R26, R5, 0x4, R26 ;  /* 0x00000004051a7825 */ /* 0x000fc800078e021a */
[C---:B------:R-:W-:Y:S01]  /*11280*/  IMAD.WIDE R34, R5.reuse, 0x4, R34 ;  /* 0x0000000405227825 */ /* 0x040fe200078e0222 */
[----:B------:R-:W1:Y:S03]  /*11290*/  LDC R172, c[0x0][0x3a0] ;  /* 0x0000e800ffac7b82 */ /* 0x000e660000000800 */
        /* <DEDUP_REMOVED lines=23> */
[----:B------:R-:W1:Y:S01]  /*11410*/  LDC R192, c[0x0][0x3a0] ;  /* 0x0000e800ffc07b82 */ /* 0x000e620000000800 */
[----:B--2---:R2:W-:Y:S04]  /*11420*/  LDGSTS.E [R0+0x20000], desc[UR28][R122.64], P5 ;  /* 0x200000007a007fae */ /* 0x0045e8000a9a101c */
[----:B---3--:R-:W-:Y:S04]  /*11430*/  LDGSTS.E [R0+0x20400], desc[UR28][R120.64], P5 ;  /* 0x2040000078007fae */ /* 0x008fe8000a9a101c */
[----:B------:R3:W-:Y:S04]  /*11440*/  LDGSTS.E [R0+0x20800], desc[UR28][R118.64], P5 ;  /* 0x2080000076007fae */ /* 0x0007e8000a9a101c */
[----:B------:R-:W-:Y:S01]  /*11450*/  LDGSTS.E [R0+0x20c00], desc[UR28][R116.64], P5 ;  /* 0x20c0000074007fae */ /* 0x000fe2000a9a101c */
[C---:B------:R-:W-:Y:S01]  /*11460*/  IMAD.WIDE R60, R5.reuse, 0x4, R60 ;  /* 0x00000004053c7825 */ /* 0x040fe200078e023c */
[----:B--2---:R-:W2:Y:S02]  /*11470*/  LDC R122, c[0x0][0x3a0] ;  /* 0x0000e800ff7a7b82 */ /* 0x004ea40000000800 */
[----:B------:R1:W-:Y:S04]  /*11480*/  LDGSTS.E [R0+0x21000], desc[UR28][R114.64], P5 ;  /* 0x2100000072007fae */ /* 0x0003e8000a9a101c */
[----:B----4-:R-:W-:Y:S01]  /*11490*/  LDGSTS.E [R0+0x21400], desc[UR28][R112.64], P5 ;  /* 0x2140000070007fae */ /* 0x010fe2000a9a101c */
[C---:B------:R-:W-:Y:S01]  /*114a0*/  IMAD.WIDE R72, R5.reuse, 0x4, R72 ;  /* 0x0000000405487825 */ /* 0x040fe200078e0248 */
[----:B---3--:R-:W3:Y:S02]  /*114b0*/  LDC R118, c[0x0][0x3a0] ;  /* 0x0000e800ff767b82 */ /* 0x008ee40000000800 */
[----:B------:R4:W-:Y:S04]  /*114c0*/  LDGSTS.E [R0+0x21800], desc[UR28][R110.64], P5 ;  /* 0x218000006e007fae */ /* 0x0009e8000a9a101c */
[----:B------:R-:W-:Y:S01]  /*114d0*/  LDGSTS.E [R0+0x21c00], desc[UR28][R236.64], P5 ;  /* 0x21c00000ec007fae */ /* 0x000fe2000a9a101c */
[C---:B------:R-:W-:Y:S01]  /*114e0*/  IMAD.WIDE R246, R5.reuse, 0x4, R188 ;  /* 0x0000000405f67825 */ /* 0x040fe200078e02bc */
[----:B-1----:R-:W1:Y:S02]  /*114f0*/  LDC R114, c[0x0][0x3a0] ;  /* 0x0000e800ff727b82 */ /* 0x002e640000000800 */
[----:B------:R-:W-:Y:S04]  /*11500*/  LDGSTS.E [R0+0x22000], desc[UR28][R234.64], P5 ;  /* 0x22000000ea007fae */ /* 0x000fe8000a9a101c */
[----:B------:R-:W-:Y:S01]  /*11510*/  LDGSTS.E [R0+0x22400], desc[UR28][R108.64], P5 ;  /* 0x224000006c007fae */ /* 0x000fe2000a9a101c */
[C---:B------:R-:W-:Y:S01]  /*11520*/  IMAD.WIDE R196, R5.reuse, 0x4, R196 ;  /* 0x0000000405c47825 */ /* 0x040fe200078e02c4 */
[----:B----4-:R-:W4:Y:S02]  /*11530*/  LDC R110, c[0x0][0x3a0] ;  /* 0x0000e800ff6e7b82 */ /* 0x010f240000000800 */
[----:B------:R2:W-:Y:S04]  /*11540*/  LDGSTS.E [R0+0x22800], desc[UR28][R106.64], P5 ;  /* 0x228000006a007fae */ /* 0x0005e8000a9a101c */
[----:B------:R-:W-:Y:S01]  /*11550*/  LDGSTS.E [R0+0x22c00], desc[UR28][R104.64], P5 ;  /* 0x22c0000068007fae */ /* 0x000fe2000a9a101c */
[C---:B------:R-:W-:Y:S01]  /*11560*/  IMAD.WIDE R204, R5.reuse, 0x4, R204 ;  /* 0x0000000405cc7825 */ /* 0x040fe200078e02cc */
[----:B------:R-:W1:Y:S02]  /*11570*/  LDC R112, c[0x0][0x3a0] ;  /* 0x0000e800ff707b82 */ /* 0x000e640000000800 */
[----:B------:R2:W-:Y:S04]  /*11580*/  LDGSTS.E [R0+0x23000], desc[UR28][R102.64], P5 ;  /* 0x2300000066007fae */ /* 0x0005e8000a9a101c */
[----:B------:R-:W-:Y:S01]  /*11590*/  LDGSTS.E [R0+0x23400], desc[UR28][R100.64], P5 ;  /* 0x2340000064007fae */ /* 0x000fe2000a9a101c */
[C---:B------:R-:W-:Y:S01]  /*115a0*/  IMAD.WIDE R212, R5.reuse, 0x4, R212 ;  /* 0x0000000405d47825 */ /* 0x040fe200078e02d4 */
[----:B--2---:R-:W2:Y:S02]  /*115b0*/  LDC R106, c[0x0][0x3a0] ;  /* 0x0000e800ff6a7b82 */ /* 0x004ea40000000800 */
[----:B------:R3:W-:Y:S04]  /*115c0*/  LDGSTS.E [R0+0x23800], desc[UR28][R98.64], P5 ;  /* 0x2380000062007fae */ /* 0x0007e8000a9a101c */
[----:B------:R3:W-:Y:S01]  /*115d0*/  LDGSTS.E [R0+0x23c00], desc[UR28][R96.64], P5 ;  /* 0x23c0000060007fae */ /* 0x0007e2000a9a101c */
[C---:B------:R-:W-:Y:S01]  /*115e0*/  IMAD.WIDE R220, R5.reuse, 0x4, R220 ;  /* 0x0000000405dc7825 */ /* 0x040fe200078e02dc */
[----:B------:R-:W1:Y:S02]  /*115f0*/  LDC R102, c[0x0][0x3a0] ;  /* 0x0000e800ff667b82 */ /* 0x000e640000000800 */
[----:B------:R-:W-:Y:S04]  /*11600*/  LDGSTS.E [R0+0x24000], desc[UR28][R94.64], P5 ;  /* 0x240000005e007fae */ /* 0x000fe8000a9a101c */
[----:B------:R-:W-:Y:S01]  /*11610*/  LDGSTS.E [R0+0x24400], desc[UR28][R92.64], P5 ;  /* 0x244000005c007fae */ /* 0x000fe2000a9a101c */
[C---:B------:R-:W-:Y:S01]  /*11620*/  IMAD.WIDE R228, R5.reuse, 0x4, R228 ;  /* 0x0000000405e47825 */ /* 0x040fe200078e02e4 */
[----:B---3--:R-:W3:Y:S02]  /*11630*/  LDC R98, c[0x0][0x3a0] ;  /* 0x0000e800ff627b82 */ /* 0x008ee40000000800 */
[----:B------:R-:W4:Y:S04]  /*11640*/  LDL.64 R234, [R1+0x1f0] ;  /* 0x0001f00001ea7983 */ /* 0x000f280000100a00 */
[----:B------:R-:W4:Y:S01]  /*11650*/  LDL.64 R94, [R1+0x230] ;  /* 0x00023000015e7983 */ /* 0x000f220000100a00 */
[C---:B------:R-:W-:Y:S01]  /*11660*/  IMAD.WIDE R14, R5.reuse, 0x4, R14 ;  /* 0x00000004050e7825 */ /* 0x040fe200078e020e */
[----:B------:R-:W1:Y:S02]  /*11670*/  LDC R96, c[0x0][0x3a0] ;  /* 0x0000e800ff607b82 */ /* 0x000e640000000800 */
[----:B------:R-:W4:Y:S04]  /*11680*/  LDL.64 R92, [R1+0x210] ;  /* 0x00021000015c7983 */ /* 0x000f280000100a00 */
[----:B------:R-:W4:Y:S01]  /*11690*/  LDL.64 R236, [R1+0x1d0] ;  /* 0x0001d00001ec7983 */ /* 0x000f220000100a00 */
[C---:B------:R-:W-:Y:S01]  /*116a0*/  IMAD.WIDE R22, R5.reuse, 0x4, R22 ;  /* 0x0000000405167825 */ /* 0x040fe200078e0216 */
[----:B------:R-:W1:Y:S02]  /*116b0*/  LDC R100, c[0x0][0x3a0] ;  /* 0x0000e800ff647b82 */ /* 0x000e640000000800 */
[----:B------:R-:W-:Y:S04]  /*116c0*/  LDGSTS.E [R0+0x24800], desc[UR28][R250.64], P5 ;  /* 0x24800000fa007fae */ /* 0x000fe8000a9a101c */
[----:B------:R2:W-:Y:S01]  /*116d0*/  STL.64 [R1+0x918], R250 ;  /* 0x000918fa01007387 */ /* 0x0005e20000100a00 */
[C---:B------:R-:W-:Y:S01]  /*116e0*/  IMAD.WIDE R30, R5.reuse, 0x4, R30 ;  /* 0x00000004051e7825 */ /* 0x040fe200078e021e */
[----:B------:R-:W1:Y:S02]  /*116f0*/  LDC R104, c[0x0][0x3a0] ;  /* 0x0000e800ff687b82 */ /* 0x000e640000000800 */
[----:B------:R-:W-:Y:S04]  /*11700*/  LDGSTS.E [R0+0x24c00], desc[UR28][R242.64], P5 ;  /* 0x24c00000f2007fae */ /* 0x000fe8000a9a101c */
[----:B------:R-:W-:Y:S01]  /*11710*/  LDGSTS.E [R0+0x25000], desc[UR28][R200.64], P5 ;  /* 0x25000000c8007fae */ /* 0x000fe2000a9a101c */
[C---:B------:R-:W-:Y:S01]  /*11720*/  IMAD.WIDE R38, R5.reuse, 0x4, R38 ;  /* 0x0000000405267825 */ /* 0x040fe200078e0226 */
[----:B------:R-:W1:Y:S02]  /*11730*/  LDC R108, c[0x0][0x3a0] ;  /* 0x0000e800ff6c7b82 */ /* 0x000e640000000800 */
[----:B--2---:R-:W2:Y:S04]  /*11740*/  LDL.LU.64 R250, [R1+0x20] ;  /* 0x0000200001fa7983 */ /* 0x004ea80000300a00 */
[----:B------:R3:W-:Y:S01]  /*11750*/  STL.64 [R1+0x900], R242 ;  /* 0x000900f201007387 */ /* 0x0007e20000100a00 */
[C---:B------:R-:W-:Y:S01]  /*11760*/  IMAD.WIDE R46, R5.reuse, 0x4, R46 ;  /* 0x00000004052e7825 */ /* 0x040fe200078e022e */
[----:B------:R-:W1:Y:S02]  /*11770*/  LDC R116, c[0x0][0x3a0] ;  /* 0x0000e800ff747b82 */ /* 0x000e640000000800 */
[----:B------:R-:W-:Y:S04]  /*11780*/  LDGSTS.E [R0+0x25400], desc[UR28][R208.64], P5 ;  /* 0x25400000d0007fae */ /* 0x000fe8000a9a101c */
[----:B------:R-:W-:Y:S01]  /*11790*/  LDGSTS.E [R0+0x25800], desc[UR28][R216.64], P5 ;  /* 0x25800000d8007fae */ /* 0x000fe2000a9a101c */
[C---:B------:R-:W-:Y:S01]  /*117a0*/  IMAD.WIDE R54, R5.reuse, 0x4, R54 ;  /* 0x0000000405367825 */ /* 0x040fe200078e0236 */
[----:B------:R-:W1:Y:S02]  /*117b0*/  LDC R120, c[0x0][0x3a0] ;  /* 0x0000e800ff787b82 */ /* 0x000e640000000800 */
[----:B---3--:R-:W3:Y:S04]  /*117c0*/  LDL.LU.64 R242, [R1] ;  /* 0x0000000001f27983 */ /* 0x008ee80000300a00 */
[----:B------:R1:W-:Y:S01]  /*117d0*/  STL.64 [R1+0x908], R200 ;  /* 0x000908c801007387 */ /* 0x0003e20000100a00 */
[----:B------:R-:W-:-:S04]  /*117e0*/  IMAD.WIDE R62, R5, 0x4, R62 ;  /* 0x00000004053e7825 */ /* 0x000fc800078e023e */
[C---:B------:R-:W-:Y:S01]  /*117f0*/  IMAD.WIDE R74, R5.reuse, 0x4, R74 ;  /* 0x00000004054a7825 */ /* 0x040fe200078e024a */
[----:B------:R-:W-:Y:S03]  /*11800*/  LDGSTS.E [R0+0x25c00], desc[UR28][R224.64], P5 ;  /* 0x25c00000e0007fae */ /* 0x000fe6000a9a101c */
[C---:B------:R-:W-:Y:S01]  /*11810*/  IMAD.WIDE R244, R5.reuse, 0x4, R190 ;  /* 0x0000000405f47825 */ /* 0x040fe200078e02be */
[----:B------:R-:W-:Y:S03]  /*11820*/  LDGSTS.E [R0+0x26000], desc[UR28][R10.64], P5 ;  /* 0x260000000a007fae */ /* 0x000fe6000a9a101c */
[C---:B------:R-:W-:Y:S01]  /*11830*/  IMAD.WIDE R198, R5.reuse, 0x4, R198 ;  /* 0x0000000405c67825 */ /* 0x040fe200078e02c6 */
[----:B-1----:R-:W2:Y:S03]  /*11840*/  LDL.LU.64 R200, [R1+0x8] ;  /* 0x0000080001c87983 */ /* 0x002ea60000300a00 */
[C---:B------:R-:W-:Y:S01]  /*11850*/  IMAD.WIDE R206, R5.reuse, 0x4, R206 ;  /* 0x0000000405ce7825 */ /* 0x040fe200078e02ce */
[----:B------:R1:W-:Y:S03]  /*11860*/  STL.64 [R1+0x910], R208 ;  /* 0x000910d001007387 */ /* 0x0003e60000100a00 */
        /* <DEDUP_REMOVED lines=20> */
[----:B------:R-:W-:Y:S01]  /*119b0*/  IMAD.WIDE R76, R5, 0x4, R76 ;  /* 0x00000004054c7825 */ /* 0x000fe200078e024c */
[----:B-1----:R-:W2:Y:S03]  /*119c0*/  LDL.LU.64 R224, [R1+0x30] ;  /* 0x0000300001e07983 */ /* 0x002ea60000300a00 */
[----:B------:R-:W-:Y:S01]  /*119d0*/  VIADD R4, R4, 0xffffff3c ;  /* 0xffffff3c04047836 */ /* 0x000fe20000000000 */
[----:B------:R1:W-:Y:S01]  /*119e0*/  STL.64 [R1+0x930], R10 ;  /* 0x0009300a01007387 */ /* 0x0003e20000100a00 */
[----:B------:R-:W-:-:S04]  /*119f0*/  IMAD.WIDE R6, R252, 0x4, R6 ;  /* 0x00000004fc067825 */ /* 0x000fc800078e0206 */
[----:B------:R-:W-:Y:S01]  /*11a00*/  VIADD R124, R124, 0xffffff24 ;  /* 0xffffff247c7c7836 */ /* 0x000fe20000000000 */
[----:B------:R-:W-:Y:S01]  /*11a10*/  LDGSTS.E [R0+0x27c00], desc[UR28][R66.64], P5 ;  /* 0x27c0000042007fae */ /* 0x000fe2000a9a101c */
[----:B------:R-:W-:Y:S02]  /*11a20*/  VIADD R96, R96, 0xffffff32 ;  /* 0xffffff3260607836 */ /* 0x000fe40000000000 */
[----:B------:R-:W-:Y:S02]  /*11a30*/  VIADD R126, R126, 0xffffff23 ;  /* 0xffffff237e7e7836 */ /* 0x000fe40000000000 */
[----:B------:R-:W-:Y:S01]  /*11a40*/  VIADD R128, R128, 0xffffff22 ;  /* 0xffffff2280807836 */ /* 0x000fe20000000000 */
[----:B-1----:R-:W2:Y:S01]  /*11a50*/  LDL.LU.64 R10, [R1+0x40] ;  /* 0x00004000010a7983 */ /* 0x002ea20000300a00 */
[----:B------:R-:W-:Y:S02]  /*11a60*/  VIADD R98, R98, 0xffffff31 ;  /* 0xffffff3162627836 */ /* 0x000fe40000000000 */
[----:B------:R-:W-:Y:S01]  /*11a70*/  VIADD R130, R130, 0xffffff21 ;  /* 0xffffff2182827836 */ /* 0x000fe20000000000 */
[----:B------:R1:W-:Y:S01]  /*11a80*/  STL.64 [R1+0x938], R18 ;  /* 0x0009381201007387 */ /* 0x0003e20000100a00 */
[----:B------:R-:W-:-:S02]  /*11a90*/  VIADD R100, R100, 0xffffff30 ;  /* 0xffffff3064647836 */ /* 0x000fc40000000000 */
[----:B------:R-:W-:Y:S02]  /*11aa0*/  VIADD R132, R132, 0xffffff20 ;  /* 0xffffff2084847836 */ /* 0x000fe40000000000 */
[----:B------:R-:W-:Y:S02]  /*11ab0*/  VIADD R134, R134, 0xffffff1f ;  /* 0xffffff1f86867836 */ /* 0x000fe40000000000 */
[----:B------:R-:W-:Y:S02]  /*11ac0*/  VIADD R136, R136, 0xffffff1e ;  /* 0xffffff1e88887836 */ /* 0x000fe40000000000 */
[----:B------:R-:W-:Y:S02]  /*11ad0*/  VIADD R138, R138, 0xffffff1d ;  /* 0xffffff1d8a8a7836 */ /* 0x000fe40000000000 */
[----:B------:R-:W-:Y:S01]  /*11ae0*/  VIADD R140, R140, 0xffffff1c ;  /* 0xffffff1c8c8c7836 */ /* 0x000fe20000000000 */
[----:B-1----:R-:W2:Y:S01]  /*11af0*/  LDL.LU.64 R18, [R1+0x48] ;  /* 0x0000480001127983 */ /* 0x002ea20000300a00 */
[----:B------:R-:W-:-:S02]  /*11b00*/  VIADD R102, R102, 0xffffff2f ;  /* 0xffffff2f66667836 */ /* 0x000fc40000000000 */
[----:B------:R-:W-:Y:S01]  /*11b10*/  VIADD R142, R142, 0xffffff1b ;  /* 0xffffff1b8e8e7836 */ /* 0x000fe20000000000 */
[----:B------:R1:W-:Y:S01]  /*11b20*/  STL.64 [R1+0x940], R26 ;  /* 0x0009401a01007387 */ /* 0x0003e20000100a00 */
[----:B------:R-:W-:Y:S02]  /*11b30*/  VIADD R104, R104, 0xffffff2e ;  /* 0xffffff2e68687836 */ /* 0x000fe40000000000 */
[----:B------:R-:W-:Y:S02]  /*11b40*/  VIADD R144, R144, 0xffffff1a ;  /* 0xffffff1a90907836 */ /* 0x000fe40000000000 */
[----:B------:R-:W-:Y:S02]  /*11b50*/  VIADD R146, R146, 0xffffff19 ;  /* 0xffffff1992927836 */ /* 0x000fe40000000000 */
[----:B------:R-:W-:Y:S02]  /*11b60*/  VIADD R148, R148, 0xffffff18 ;  /* 0xffffff1894947836 */ /* 0x000fe40000000000 */
[----:B------:R-:W-:-:S02]  /*11b70*/  VIADD R150, R150, 0xffffff17 ;  /* 0xffffff1796967836 */ /* 0x000fc40000000000 */
[----:B------:R-:W-:Y:S01]  /*11b80*/  VIADD R152, R152, 0xffffff16 ;  /* 0xffffff1698987836 */ /* 0x000fe20000000000 */
[----:B-1----:R-:W2:Y:S01]  /*11b90*/  LDL.LU.64 R26, [R1+0x50] ;  /* 0x00005000011a7983 */ /* 0x002ea20000300a00 */
[----:B------:R-:W-:Y:S02]  /*11ba0*/  VIADD R106, R106, 0xffffff2d ;  /* 0xffffff2d6a6a7836 */ /* 0x000fe40000000000 */
[----:B------:R-:W-:Y:S01]  /*11bb0*/  VIADD R154, R154, 0xffffff15 ;  /* 0xffffff159a9a7836 */ /* 0x000fe20000000000 */
[----:B------:R1:W-:Y:S01]  /*11bc0*/  STL.64 [R1+0x948], R34 ;  /* 0x0009482201007387 */ /* 0x0003e20000100a00 */
[----:B------:R-:W-:Y:S02]  /*11bd0*/  VIADD R108, R108, 0xffffff2c ;  /* 0xffffff2c6c6c7836 */ /* 0x000fe40000000000 */
[----:B------:R-:W-:Y:S02]  /*11be0*/  VIADD R156, R156, 0xffffff14 ;  /* 0xffffff149c9c7836 */ /* 0x000fe40000000000 */
[----:B------:R-:W-:-:S02]  /*11bf0*/  VIADD R158, R158, 0xffffff13 ;  /* 0xffffff139e9e7836 */ /* 0x000fc40000000000 */
[----:B------:R-:W-:Y:S02]  /*11c00*/  VIADD R160, R160, 0xffffff12 ;  /* 0xffffff12a0a07836 */ /* 0x000fe40000000000 */
[----:B------:R-:W-:Y:S02]  /*11c10*/  VIADD R162, R162, 0xffffff11 ;  /* 0xffffff11a2a27836 */ /* 0x000fe40000000000 */
[----:B------:R-:W-:Y:S01]  /*11c20*/  VIADD R164, R164, 0xffffff10 ;  /* 0xffffff10a4a47836 */ /* 0x000fe20000000000 */
[----:B-1----:R-:W2:Y:S01]  /*11c30*/  LDL.LU.64 R34, [R1+0x60] ;  /* 0x0000600001227983 */ /* 0x002ea20000300a00 */
[----:B----4-:R-:W-:Y:S02]  /*11c40*/  VIADD R110, R110, 0xffffff2b ;  /* 0xffffff2b6e6e7836 */ /* 0x010fe40000000000 */
        /* <DEDUP_REMOVED lines=8> */
[----:B-1----:R-:W4:Y:S01]  /*11cd0*/  LDL.LU.64 R42, [R1+0x68] ;  /* 0x00006800012a7983 */ /* 0x002f220000300a00 */
[----:B------:R-:W-:-:S02]  /*11ce0*/  VIADD R114, R114, 0xffffff29 ;  /* 0xffffff2972727836 */ /* 0x000fc40000000000 */
[----:B------:R-:W-:Y:S01]  /*11cf0*/  VIADD R178, R178, 0xffffff09 ;  /* 0xffffff09b2b27836 */ /* 0x000fe20000000000 */
[----:B------:R1:W-:Y:S01]  /*11d00*/  STL.64 [R1+0x958], R50 ;  /* 0x0009583201007387 */ /* 0x0003e20000100a00 */
[----:B------:R-:W-:Y:S02]  /*11d10*/  VIADD R116, R116, 0xffffff28 ;  /* 0xffffff2874747836 */ /* 0x000fe40000000000 */
[----:B------:R-:W-:Y:S02]  /*11d20*/  VIADD R180, R180, 0xffffff08 ;  /* 0xffffff08b4b47836 */ /* 0x000fe40000000000 */
[----:B------:R-:W-:Y:S01]  /*11d30*/  VIADD R182, R182, 0xffffff07 ;  /* 0xffffff07b6b67836 */ /* 0x000fe20000000000 */
[----:B------:R-:W-:Y:S01]  /*11d40*/  IADD3 R184, PT, PT, R184, -0xfa, RZ ;  /* 0xffffff06b8b87810 */ /* 0x000fe20007ffe0ff */
[----:B------:R-:W-:Y:S01]  /*11d50*/  VIADD R118, R118, 0xffffff27 ;  /* 0xffffff2776767836 */ /* 0x000fe20000000000 */
[----:B------:R-:W2:Y:S01]  /*11d60*/  LDC R188, c[0x0][0x3a0] ;  /* 0x0000e800ffbc7b82 */ /* 0x000ea20000000800 */
[----:B-1----:R-:W2:Y:S04]  /*11d70*/  LDL.LU.64 R50, [R1+0x70] ;  /* 0x0000700001327983 */ /* 0x002ea80000300a00 */
[----:B------:R1:W-:Y:S01]  /*11d80*/  STL.64 [R1+0x960], R58 ;  /* 0x0009603a01007387 */ /* 0x0003e20000100a00 */
[----:B------:R-:W-:-:S02]  /*11d90*/  VIADD R120, R120, 0xffffff26 ;  /* 0xffffff2678787836 */ /* 0x000fc40000000000 */
[----:B------:R-:W2:Y:S01]  /*11da0*/  LDC R190, c[0x0][0x3a0] ;  /* 0x0000e800ffbe7b82 */ /* 0x000ea20000000800 */
[----:B-1----:R-:W3:Y:S04]  /*11db0*/  LDL.LU.64 R58, [R1+0x80] ;  /* 0x00008000013a7983 */ /* 0x002ee80000300a00 */
[----:B------:R1:W-:Y:S04]  /*11dc0*/  STL.64 [R1+0x968], R66 ;  /* 0x0009684201007387 */ /* 0x0003e80000100a00 */
[----:B-1----:R-:W3:Y:S04]  /*11dd0*/  LDL.LU.64 R66, [R1+0x88] ;  /* 0x0000880001427983 */ /* 0x002ee80000300a00 */
[----:B------:R1:W-:Y:S04]  /*11de0*/  LDGSTS.E [R70+0x20100], desc[UR28][R94.64], P5 ;  /* 0x201000005e467fae */ /* 0x0003e8000a9a101c */
[----:B------:R1:W-:Y:S04]  /*11df0*/  LDGSTS.E [R70+0x20500], desc[UR28][R92.64], P5 ;  /* 0x205000005c467fae */ /* 0x0003e8000a9a101c */
[----:B------:R-:W-:Y:S04]  /*11e00*/  LDGSTS.E [R70+0x20900], desc[UR28][R234.64], P5 ;  /* 0x20900000ea467fae */ /* 0x000fe8000a9a101c */
[----:B------:R-:W-:Y:S01]  /*11e10*/  LDGSTS.E [R70+0x20d00], desc[UR28][R236.64], P5 ;  /* 0x20d00000ec467fae */ /* 0x000fe2000a9a101c */
[----:B-1----:R-:W1:Y:S03]  /*11e20*/  LDC R94, c[0x0][0x3a0] ;  /* 0x0000e800ff5e7b82 */ /* 0x002e660000000800 */
[----:B------:R-:W-:Y:S04]  /*11e30*/  LDGSTS.E [R70+0x21100], desc[UR28][R240.64], P5 ;  /* 0x21100000f0467fae */ /* 0x000fe8000a9a101c */
[----:B------:R-:W-:Y:S01]  /*11e40*/  LDGSTS.E [R70+0x21500], desc[UR28][R232.64], P5 ;  /* 0x21500000e8467fae */ /* 0x000fe2000a9a101c */
[----:B------:R-:W1:Y:S03]  /*11e50*/  LDC R92, c[0x0][0x3a0] ;  /* 0x0000e800ff5c7b82 */ /* 0x000e660000000800 */
[----:B------:R-:W-:Y:S04]  /*11e60*/  LDGSTS.E [R70+0x21900], desc[UR28][R230.64], P5 ;  /* 0x21900000e6467fae */ /* 0x000fe8000a9a101c */
[----:B------:R1:W-:Y:S04]  /*11e70*/  LDGSTS.E [R70+0x21d00], desc[UR28][R90.64], P5 ;  /* 0x21d000005a467fae */ /* 0x0003e8000a9a101c */
[----:B------:R-:W-:Y:S04]  /*11e80*/  LDGSTS.E [R70+0x22100], desc[UR28][R88.64], P5 ;  /* 0x2210000058467fae */ /* 0x000fe8000a9a101c */
[----:B------:R1:W-:Y:S04]  /*11e90*/  LDGSTS.E [R70+0x22500], desc[UR28][R86.64], P5 ;  /* 0x2250000056467fae */ /* 0x0003e8000a9a101c */
[----:B------:R-:W3:Y:S01]  /*11ea0*/  LDL.64 R236, [R1+0x228] ;  /* 0x0002280001ec7983 */ /* 0x000ee20000100a00 */
[----:B-1----:R-:W1:Y:S03]  /*11eb0*/  LDC R90, c[0x0][0x3a0] ;  /* 0x0000e800ff5a7b82 */ /* 0x002e660000000800 */
[----:B------:R1:W-:Y:S04]  /*11ec0*/  LDGSTS.E [R70+0x22900], desc[UR28][R84.64], P5 ;  /* 0x2290000054467fae */ /* 0x0003e8000a9a101c */
[----:B------:R-:W-:Y:S01]  /*11ed0*/  LDGSTS.E [R70+0x22d00], desc[UR28][R82.64], P5 ;  /* 0x22d0000052467fae */ /* 0x000fe2000a9a101c */
[----:B------:R-:W2:Y:S03]  /*11ee0*/  LDC R86, c[0x0][0x3a0] ;  /* 0x0000e800ff567b82 */ /* 0x000ea60000000800 */
[----:B------:R1:W-:Y:S04]  /*11ef0*/  LDGSTS.E [R70+0x23100], desc[UR28][R80.64], P5 ;  /* 0x2310000050467fae */ /* 0x0003e8000a9a101c */
[----:B------:R-:W4:Y:S01]  /*11f00*/  LDL.64 R240, [R1+0x1e8] ;  /* 0x0001e80001f07983 */ /* 0x000f220000100a00 */
[----:B-1----:R-:W1:Y:S03]  /*11f10*/  LDC R84, c[0x0][0x3a0] ;  /* 0x0000e800ff547b82 */ /* 0x002e660000000800 */
[----:B------:R1:W-:Y:S04]  /*11f20*/  LDGSTS.E [R70+0x23500], desc[UR28][R78.64], P5 ;  /* 0x235000004e467fae */ /* 0x0003e8000a9a101c */
[----:B------:R-:W4:Y:S01]  /*11f30*/  LDL.LU.64 R2, [R1+0x208] ;  /* 0x0002080001027983 */ /* 0x000f220000300a00 */
[----:B------:R-:W2:Y:S08]  /*11f40*/  LDC R80, c[0x0][0x3a0] ;  /* 0x0000e800ff507b82 */ /* 0x000eb00000000800 */
[----:B-1----:R-:W1:Y:S08]  /*11f50*/  LDC R78, c[0x0][0x3a0] ;  /* 0x0000e800ff4e7b82 */ /* 0x002e700000000800 */
[----:B------:R-:W1:Y:S08]  /*11f60*/  LDC R82, c[0x0][0x3a0] ;  /* 0x0000e800ff527b82 */ /* 0x000e700000000800 */
[----:B------:R-:W1:Y:S01]  /*11f70*/  LDC R88, c[0x0][0x3a0] ;  /* 0x0000e800ff587b82 */ /* 0x000e620000000800 */
[----:B------:R-:W-:-:S02]  /*11f80*/  VIADD R92, R92, 0xffffff34 ;  /* 0xffffff345c5c7836 */ /* 0x000fc40000000000 */
[----:B------:R-:W-:Y:S02]  /*11f90*/  VIADD R94, R94, 0xffffff33 ;  /* 0xffffff335e5e7836 */ /* 0x000fe40000000000 */
[----:B------:R-:W-:Y:S02]  /*11fa0*/  VIADD R122, R122, 0xffffff25 ;  /* 0xffffff257a7a7836 */ /* 0x000fe40000000000 */
[----:B------:R-:W-:Y:S01]  /*11fb0*/  VIADD R186, R186, 0xffffff05 ;  /* 0xffffff05baba7836 */ /* 0x000fe20000000000 */
[----:B------:R-:W1:Y:S01]  /*11fc0*/  LDC R230, c[0x0][0x3a0] ;  /* 0x0000e800ffe67b82 */ /* 0x000e620000000800 */
[----:B--2---:R-:W-:Y:S04]  /*11fd0*/  LDGSTS.E [R70+0x23900], desc[UR28][R50.64], P5 ;  /* 0x2390000032467fae */ /* 0x004fe8000a9a101c */
[----:B------:R2:W-:Y:S04]  /*11fe0*/  STL.64 [R1+0x970], R50 ;  /* 0x0009703201007387 */ /* 0x0005e80000100a00 */
[----:B------:R-:W-:Y:S04]  /*11ff0*/  LDGSTS.E [R70+0x23d00], desc[UR28][R26.64], P5 ;  /* 0x23d000001a467fae */ /* 0x000fe8000a9a101c */
[----:B------:R-:W-:Y:S04]  /*12000*/  LDGSTS.E [R70+0x24100], desc[UR28][R224.64], P5 ;  /* 0x24100000e0467fae */ /* 0x000fe8000a9a101c */
[----:B--2---:R-:W2:Y:S04]  /*12010*/  LDL.LU.64 R50, [R1+0xa0] ;  /* 0x0000a00001327983 */ /* 0x004ea80000300a00 */
[----:B------:R1:W-:Y:S04]  /*12020*/  STL.64 [R1+0x978], R26 ;  /* 0x0009781a01007387 */ /* 0x0003e80000100a00 */
[----:B------:R-:W-:Y:S04]  /*12030*/  LDGSTS.E [R70+0x24500], desc[UR28][R208.64], P5 ;  /* 0x24500000d0467fae */ /* 0x000fe8000a9a101c */
[----:B------:R-:W-:Y:S04]  /*12040*/  LDGSTS.E [R70+0x24900], desc[UR28][R248.64], P5 ;  /* 0x24900000f8467fae */ /* 0x000fe8000a9a101c */
[----:B-1----:R-:W2:Y:S04]  /*12050*/  LDL.LU.64 R26, [R1+0xa8] ;  /* 0x0000a800011a7983 */ /* 0x002ea80000300a00 */
        /* <DEDUP_REMOVED lines=26> */
[----:B---3--:R3:W-:Y:S04]  /*12200*/  LDGSTS.E [R69+0x20200], desc[UR28][R236.64], P5 ;  /* 0x20200000ec457fae */ /* 0x0087e8000a9a101c */
[----:B-1----:R-:W2:Y:S04]  /*12210*/  LDL.LU.64 R218, [R1+0x120] ;  /* 0x0001200001da7983 */ /* 0x002ea80000300a00 */
[----:B------:R1:W-:Y:S04]  /*12220*/  STL.64 [R1+0x9b8], R226 ;  /* 0x0009b8e201007387 */ /* 0x0003e80000100a00 */
[----:B----4-:R-:W-:Y:S04]  /*12230*/  LDGSTS.E [R69+0x20600], desc[UR28][R2.64], P5 ;  /* 0x2060000002457fae */ /* 0x010fe8000a9a101c */
[----:B-1----:R-:W4:Y:S04]  /*12240*/  LDL.LU.64 R226, [R1+0x128] ;  /* 0x0001280001e27983 */ /* 0x002f280000300a00 */
[----:B------:R1:W-:Y:S04]  /*12250*/  STL.64 [R1+0x9c0], R12 ;  /* 0x0009c00c01007387 */ /* 0x0003e80000100a00 */
[----:B------:R-:W-:Y:S04]  /*12260*/  LDGSTS.E [R69+0x20a00], desc[UR28][R240.64], P5 ;  /* 0x20a00000f0457fae */ /* 0x000fe8000a9a101c */
[----:B------:R2:W-:Y:S04]  /*12270*/  LDGSTS.E [R69+0x20e00], desc[UR28][R238.64], P5 ;  /* 0x20e00000ee457fae */ /* 0x0005e8000a9a101c */
[----:B-1----:R-:W2:Y:S04]  /*12280*/  LDL.LU.64 R12, [R1+0x140] ;  /* 0x00014000010c7983 */ /* 0x002ea80000300a00 */
[----:B------:R1:W-:Y:S04]  /*12290*/  STL.64 [R1+0x9c8], R20 ;  /* 0x0009c81401007387 */ /* 0x0003e80000100a00 */
        /* <DEDUP_REMOVED lines=13> */
[----:B------:R-:W3:Y:S04]  /*12370*/  LDL.64 R240, [R1+0x220] ;  /* 0x0002200001f07983 */ /* 0x000ee80000100a00 */
[----:B--2---:R-:W-:Y:S04]  /*12380*/  LDGSTS.E [R69+0x21200], desc[UR28][R72.64], P5 ;  /* 0x2120000048457fae */ /* 0x004fe8000a9a101c */
[----:B------:R1:W-:Y:S04]  /*12390*/  STL.64 [R1+0xa00], R72 ;  /* 0x000a004801007387 */ /* 0x0003e80000100a00 */
[----:B------:R-:W-:Y:S04]  /*123a0*/  LDGSTS.E [R69+0x21600], desc[UR28][R52.64], P5 ;  /* 0x2160000034457fae */ /* 0x000fe8000a9a101c */
[----:B------:R-:W-:Y:S04]  /*123b0*/  LDGSTS.E [R69+0x21a00], desc[UR28][R36.64], P5 ;  /* 0x21a0000024457fae */ /* 0x000fe8000a9a101c */
[----:B-1----:R-:W2:Y:S04]  /*123c0*/  LDL.LU.64 R72, [R1+0x1c0] ;  /* 0x0001c00001487983 */ /* 0x002ea80000300a00 */
[----:B------:R1:W-:Y:S04]  /*123d0*/  STL.64 [R1+0xa08], R52 ;  /* 0x000a083401007387 */ /* 0x0003e80000100a00 */
[----:B------:R-:W-:Y:S04]  /*123e0*/  LDGSTS.E [R69+0x21e00], desc[UR28][R20.64], P5 ;  /* 0x21e0000014457fae */ /* 0x000fe8000a9a101c */
[----:B----4-:R-:W-:Y:S04]  /*123f0*/  LDGSTS.E [R69+0x22200], desc[UR28][R226.64], P5 ;  /* 0x22200000e2457fae */ /* 0x010fe8000a9a101c */
[----:B-1----:R-:W4:Y:S04]  /*12400*/  LDL.LU.64 R52, [R1+0x1e0] ;  /* 0x0001e00001347983 */ /* 0x002f280000300a00 */
[----:B------:R1:W-:Y:S04]  /*12410*/  STL.64 [R1+0xa10], R36 ;  /* 0x000a102401007387 */ /* 0x0003e80000100a00 */
[----:B------:R-:W-:Y:S04]  /*12420*/  LDGSTS.E [R69+0x22600], desc[UR28][R210.64], P5 ;  /* 0x22600000d2457fae */ /* 0x000fe8000a9a101c */
[----:B------:R-:W-:Y:S04]  /*12430*/  LDGSTS.E [R69+0x22a00], desc[UR28][R194.64], P5 ;  /* 0x22a00000c2457fae */ /* 0x000fe8000a9a101c */
[----:B-1----:R-:W2:Y:S04]  /*12440*/  LDL.LU.64 R36, [R1+0x200] ;  /* 0x0002000001247983 */ /* 0x002ea80000300a00 */
[----:B------:R-:W4:Y:S04]  /*12450*/  LDL.LU.64 R234, [R1+0x430] ;  /* 0x0004300001ea7983 */ /* 0x000f280000300a00 */
        /* <DEDUP_REMOVED lines=19> */
[----:B------:R-:W-:Y:S04]  /*12590*/  LDGSTS.E [R69+0x27200], desc[UR28][R46.64], P5 ;  /* 0x272000002e457fae */ /* 0x000fe8000a9a101c */
[----:B------:R-:W-:Y:S04]  /*125a0*/  LDGSTS.E [R69+0x27600], desc[UR28][R54.64], P5 ;  /* 0x2760000036457fae */ /* 0x000fe8000a9a101c */
[----:B------:R-:W-:Y:S04]  /*125b0*/  LDGSTS.E [R69+0x27a00], desc[UR28][R62.64], P5 ;  /* 0x27a000003e457fae */ /* 0x000fe8000a9a101c */
[----:B------:R-:W-:Y:S04]  /*125c0*/  LDGSTS.E [R69+0x27e00], desc[UR28][R74.64], P5 ;  /* 0x27e000004a457fae */ /* 0x000fe8000a9a101c */
[----:B---3--:R1:W-:Y:S04]  /*125d0*/  LDGSTS.E [R68+0x20300], desc[UR28][R240.64], P5 ;  /* 0x20300000f0447fae */ /* 0x0083e8000a9a101c */
[----:B------:R-:W3:Y:S01]  /*125e0*/  LDL.LU.64 R240, [R1+0x418] ;  /* 0x0004180001f07983 */ /* 0x000ee20000300a00 */
[----:B------:R-:W-:-:S03]  /*125f0*/  VIADD R78, R78, 0xffffff3b ;  /* 0xffffff3b4e4e7836 */ /* 0x000fc60000000000 */
[----:B------:R1:W-:Y:S04]  /*12600*/  STL.64 [R1+0x828], R68 ;  /* 0x0008284401007387 */ /* 0x0003e80000100a00 */
[----:B------:R-:W-:Y:S01]  /*12610*/  STL.64 [R1+0x710], R6 ;  /* 0x0007100601007387 */ /* 0x000fe20000100a00 */
[----:B------:R-:W-:-:S03]  /*12620*/  VIADD R80, R80, 0xffffff3a ;  /* 0xffffff3a50507836 */ /* 0x000fc60000000000 */
[----:B--2---:R-:W-:Y:S04]  /*12630*/  LDGSTS.E [R68+0x20700], desc[UR28][R36.64], P5 ;  /* 0x2070000024447fae */ /* 0x004fe8000a9a101c */
[----:B----4-:R-:W-:Y:S04]  /*12640*/  LDGSTS.E [R68+0x20b00], desc[UR28][R52.64], P5 ;  /* 0x20b0000034447fae */ /* 0x010fe8000a9a101c */
        /* <DEDUP_REMOVED lines=30> */
[----:B------:R-:W-:Y:S01]  /*12830*/  ISETP.GE.U32.AND P5, PT, R4, 0x7ffffefd, PT ;  /* 0x7ffffefd0400780c */ /* 0x000fe20003fa6070 */
[----:B------:R-:W-:Y:S01]  /*12840*/  VIADD R4, R71, 0x100000 ;  /* 0x0010000047047836 */ /* 0x000fe20000000000 */
[----:B------:R-:W-:Y:S06]  /*12850*/  BAR.SYNC.DEFER_BLOCKING 0x0 ;  /* 0x0000000000007b1d */ /* 0x000fec0000010000 */
[----:B------:R-:W-:Y:S01]  /*12860*/  @!PT LDS RZ, [RZ] ;  /* 0x00000000fffff984 */ /* 0x000fe20000000800 */
[----:B------:R-:W-:Y:S01]  /*12870*/  @!PT LDS RZ, [RZ] ;  /* 0x00000000fffff984 */ /* 0x000fe20000000800 */
[----:B------:R-:W-:Y:S01]  /*12880*/  @!PT LDS RZ, [RZ] ;  /* 0x00000000fffff984 */ /* 0x000fe20000000800 */
[----:B------:R-:W-:Y:S01]  /*12890*/  LDGSTS.E [R4+-0x78000], desc[UR28][R6.64], !P4 ;  /* 0x8800000006047fae */ /* 0x000fe2000e1a101c */
[----:B------:R-:W-:Y:S01]  /*128a0*/  ISETP.GE.U32.AND P4, PT, R78, 0x7ffffefc, PT ;  /* 0x7ffffefc4e00780c */ /* 0x000fe20003f86070 */
[----:B------:R-:W-:-:S02]  /*128b0*/  IMAD.WIDE R78, R252, 0x4, R234 ;  /* 0x00000004fc4e7825 */ /* 0x000fc400078e02ea */
[----:B------:R-:W2:Y:S04]  /*128c0*/  LDL.LU.64 R234, [R1+0x410] ;  /* 0x0004100001ea7983 */ /* 0x000ea80000300a00 */
[----:B------:R-:W-:Y:S01]  /*128d0*/  LDGSTS.E [R4+-0x77ffc], desc[UR28][R78.64], !P2 ;  /* 0x880040004e047fae */ /* 0x000fe2000d1a101c */
[----:B------:R-:W-:Y:S01]  /*128e0*/  ISETP.GE.U32.AND P2, PT, R80, 0x7ffffefb, PT ;  /* 0x7ffffefb5000780c */ /* 0x000fe20003f46070 */
[----:B------:R-:W-:Y:S02]  /*128f0*/  IMAD.WIDE R80, R252, 0x4, R236 ;  /* 0x00000004fc507825 */ /* 0x000fe400078e02ec */
[----:B------:R-:W-:Y:S04]  /*12900*/  STL.64 [R1+0x718], R78 ;  /* 0x0007184e01007387 */ /* 0x000fe80000100a00 */
[----:B------:R-:W4:Y:S01]  /*12910*/  LDL.LU.64 R236, [R1+0x408] ;  /* 0x0004080001ec7983 */ /* 0x000f220000300a00 */
[----:B------:R-:W-:-:S03]  /*12920*/  VIADD R82, R82, 0xffffff39 ;  /* 0xffffff3952527836 */ /* 0x000fc60000000000 */
[----:B------:R-:W-:Y:S02]  /*12930*/  LDGSTS.E [R4+-0x77ff8], desc[UR28][R80.64], !P3 ;  /* 0x8800800050047fae */ /* 0x000fe4000d9a101c */
[----:B------:R-:W-:Y:S01]  /*12940*/  ISETP.GE.U32.AND P3, PT, R82, 0x7ffffefa, PT ;  /* 0x7ffffefa5200780c */ /* 0x000fe20003f66070 */
[----:B------:R-:W-:Y:S01]  /*12950*/  IMAD.WIDE R82, R252, 0x4, R238 ;  /* 0x00000004fc527825 */ /* 0x000fe200078e02ee */
[----:B------:R-:W-:Y:S04]  /*12960*/  STL.64 [R1+0x720], R80 ;  /* 0x0007205001007387 */ /* 0x000fe80000100a00 */
[----:B------:R-:W4:Y:S01]  /*12970*/  LDL.LU.64 R238, [R1+0x400] ;  /* 0x0004000001ee7983 */ /* 0x000f220000300a00 */
[----:B------:R-:W-:-:S03]  /*12980*/  VIADD R84, R84, 0xffffff38 ;  /* 0xffffff3854547836 */ /* 0x000fc60000000000 */
[----:B------:R-:W-:Y:S02]  /*12990*/  LDGSTS.E [R4+-0x77ff4], desc[UR28][R82.64], !P5 ;  /* 0x8800c00052047fae */ /* 0x000fe4000e9a101c */
[----:B------:R-:W-:Y:S01]  /*129a0*/  ISETP.GE.U32.AND P5, PT, R84, 0x7ffffef9, PT ;  /* 0x7ffffef95400780c */ /* 0x000fe20003fa6070 */
[----:B---3--:R-:W-:Y:S01]  /*129b0*/  IMAD.WIDE R84, R252, 0x4, R240 ;  /* 0x00000004fc547825 */ /* 0x008fe200078e02f0 */
[----:B------:R-:W-:Y:S04]  /*129c0*/  STL.64 [R1+0x728], R82 ;  /* 0x0007285201007387 */ /* 0x000fe80000100a00 */
[----:B------:R-:W3:Y:S01]  /*129d0*/  LDL.LU.64 R240, [R1+0x3f8] ;  /* 0x0003f80001f07983 */ /* 0x000ee20000300a00 */
[----:B------:R-:W-:-:S03]  /*129e0*/  VIADD R86, R86, 0xffffff37 ;  /* 0xffffff3756567836 */ /* 0x000fc60000000000 */
[----:B------:R-:W-:Y:S02]  /*129f0*/  LDGSTS.E [R4+-0x77ff0], desc[UR28][R84.64], !P4 ;  /* 0x8801000054047fae */ /* 0x000fe4000e1a101c */
[----:B------:R-:W-:Y:S02]  /*12a00*/  ISETP.GE.U32.AND P4, PT, R86, 0x7ffffef8, PT ;  /* 0x7ffffef85600780c */ /* 0x000fe40003f86070 */
[----:B------:R-:W-:Y:S01]  /*12a10*/  STL.64 [R1+0x730], R84 ;  /* 0x0007305401007387 */ /* 0x000fe20000100a00 */
[----:B------:R-:W-:Y:S02]  /*12a20*/  VIADD R88, R88, 0xffffff36 ;  /* 0xffffff3658587836 */ /* 0x000fe40000000000 */
[----:B------:R-:W-:Y:S02]  /*12a30*/  VIADD R90, R90, 0xffffff35 ;  /* 0xffffff355a5a7836 */ /* 0x000fe40000000000 */
[----:B--2---:R-:W-:Y:S02]  /*12a40*/  IMAD.WIDE R86, R252, 0x4, R234 ;  /* 0x00000004fc567825 */ /* 0x004fe400078e02ea */
[----:B------:R-:W2:Y:S04]  /*12a50*/  LDL.LU.64 R234, [R1+0x3f0] ;  /* 0x0003f00001ea7983 */ /* 0x000ea80000300a00 */
[----:B------:R-:W-:Y:S01]  /*12a60*/  LDGSTS.E [R4+-0x77fec], desc[UR28][R86.64], !P2 ;  /* 0x8801400056047fae */ /* 0x000fe2000d1a101c */
[----:B------:R-:W-:-:S03]  /*12a70*/  ISETP.GE.U32.AND P2, PT, R88, 0x7ffffef7, PT ;  /* 0x7ffffef75800780c */ /* 0x000fc60003f46070 */
[----:B------:R1:W-:Y:S01]  /*12a80*/  STL.64 [R1+0x738], R86 ;  /* 0x0007385601007387 */ /* 0x0003e20000100a00 */
[----:B----4-:R-:W-:-:S03]  /*12a90*/  IMAD.WIDE R88, R252, 0x4, R236 ;  /* 0x00000004fc587825 */ /* 0x010fc600078e02ec */
[----:B------:R-:W4:Y:S04]  /*12aa0*/  LDL.LU.64 R236, [R1+0x3e8] ;  /* 0x0003e80001ec7983 */ /* 0x000f280000300a00 */
[----:B------:R-:W-:Y:S01]  /*12ab0*/  LDGSTS.E [R4+-0x77fe8], desc[UR28][R88.64], !P3 ;  /* 0x8801800058047fae */ /* 0x000fe2000d9a101c */
[----:B------:R-:W-:-:S03]  /*12ac0*/  ISETP.GE.U32.AND P3, PT, R90, 0x7ffffef6, PT ;  /* 0x7ffffef65a00780c */ /* 0x000fc60003f66070 */
[----:B------:R-:W-:Y:S01]  /*12ad0*/  STL.64 [R1+0x740], R88 ;  /* 0x0007405801007387 */ /* 0x000fe20000100a00 */
[----:B------:R-:W-:-:S03]  /*12ae0*/  IMAD.WIDE R90, R252, 0x4, R238 ;  /* 0x00000004fc5a7825 */ /* 0x000fc600078e02ee */
[----:B------:R-:W4:Y:S04]  /*12af0*/  LDL.LU.64 R238, [R1+0x3e0] ;  /* 0x0003e00001ee7983 */ /* 0x000f280000300a00 */
[----:B------:R-:W-:Y:S01]  /*12b00*/  LDGSTS.E [R4+-0x77fe4], desc[UR28][R90.64], !P5 ;  /* 0x8801c0005a047fae */ /* 0x000fe2000e9a101c */
[----:B------:R-:W-:-:S03]  /*12b10*/  ISETP.GE.U32.AND P5, PT, R92, 0x7ffffef5, PT ;  /* 0x7ffffef55c00780c */ /* 0x000fc60003fa6070 */
[----:B------:R-:W-:Y:S01]  /*12b20*/  STL.64 [R1+0x748], R90 ;  /* 0x0007485a01007387 */ /* 0x000fe20000100a00 */
[----:B---3--:R-:W-:-:S03]  /*12b30*/  IMAD.WIDE R92, R252, 0x4, R240 ;  /* 0x00000004fc5c7825 */ /* 0x008fc600078e02f0 */
[----:B------:R-:W3:Y:S04]  /*12b40*/  LDL.LU.64 R240, [R1+0x3d8] ;  /* 0x0003d80001f07983 */ /* 0x000ee80000300a00 */
[----:B------:R-:W-:Y:S01]  /*12b50*/  LDGSTS.E [R4+-0x77fe0], desc[UR28][R92.64], !P4 ;  /* 0x880200005c047fae */ /* 0x000fe2000e1a101c */
[----:B------:R-:W-:-:S03]  /*12b60*/  ISETP.GE.U32.AND P4, PT, R94, 0x7ffffef4, PT ;  /* 0x7ffffef45e00780c */ /* 0x000fc60003f86070 */
[----:B------:R-:W-:Y:S01]  /*12b70*/  STL.64 [R1+0x750], R92 ;  /* 0x0007505c01007387 */ /* 0x000fe20000100a00 */
[----:B--2---:R-:W-:-:S03]  /*12b80*/  IMAD.WIDE R94, R252, 0x4, R234 ;  /* 0x00000004fc5e7825 */ /* 0x004fc600078e02ea */
[----:B------:R-:W2:Y:S04]  /*12b90*/  LDL.LU.64 R234, [R1+0x3d0] ;  /* 0x0003d00001ea7983 */ /* 0x000ea80000300a00 */
[----:B------:R-:W-:Y:S01]  /*12ba0*/  LDGSTS.E [R4+-0x77fdc], desc[UR28][R94.64], !P2 ;  /* 0x880240005e047fae */ /* 0x000fe2000d1a101c */
[----:B------:R-:W-:-:S03]  /*12bb0*/  ISETP.GE.U32.AND P2, PT, R96, 0x7ffffef3, PT ;  /* 0x7ffffef36000780c */ /* 0x000fc60003f46070 */
[----:B------:R-:W-:Y:S01]  /*12bc0*/  STL.64 [R1+0x758], R94 ;  /* 0x0007585e01007387 */ /* 0x000fe20000100a00 */
[----:B----4-:R-:W-:-:S03]  /*12bd0*/  IMAD.WIDE R96, R252, 0x4, R236 ;  /* 0x00000004fc607825 */ /* 0x010fc600078e02ec */
[----:B------:R-:W4:Y:S04]  /*12be0*/  LDL.LU.64 R236, [R1+0x3c8] ;  /* 0x0003c80001ec7983 */ /* 0x000f280000300a00 */
[----:B------:R-:W-:Y:S01]  /*12bf0*/  LDGSTS.E [R4+-0x77fd8], desc[UR28][R96.64], !P3 ;  /* 0x8802800060047fae */ /* 0x000fe2000d9a101c */
[----:B------:R-:W-:-:S03]  /*12c00*/  ISETP.GE.U32.AND P3, PT, R98, 0x7ffffef2, PT ;  /* 0x7ffffef26200780c */ /* 0x000fc60003f66070 */
[----:B------:R1:W-:Y:S01]  /*12c10*/  STL.64 [R1+0x760], R96 ;  /* 0x0007606001007387 */ /* 0x0003e20000100a00 */
        /* <DEDUP_REMOVED lines=212> */
[----:B------:R-:W-:Y:S04]  /*13960*/  STL.64 [R1+0x8c0], R182 ;  /* 0x0008c0b601007387 */ /* 0x000fe80000100a00 */
[----:B------:R-:W2:Y:S04]  /*13970*/  LDL.LU.64 R232, [R1+0x268] ;  /* 0x0002680001e87983 */ /* 0x000ea80000300a00 */
[----:B------:R-:W-:Y:S01]  /*13980*/  LDGSTS.E [R4+-0x77f2c], desc[UR28][R182.64], !P2 ;  /* 0x880d4000b6047fae */ /* 0x000fe2000d1a101c */
[----:B------:R-:W-:Y:S01]  /*13990*/  ISETP.GE.U32.AND P2, PT, R184, 0x7ffffec7, PT ;  /* 0x7ffffec7b800780c */ /* 0x000fe20003f46070 */
[----:B----4-:R-:W-:-:S02]  /*139a0*/  IMAD.WIDE R184, R252, 0x4, R236 ;  /* 0x00000004fcb87825 */ /* 0x010fc400078e02ec */
[----:B------:R-:W4:Y:S04]  /*139b0*/  LDL.LU.64 R236, [R1+0x260] ;  /* 0x0002600001ec7983 */ /* 0x000f280000300a00 */
        /* <DEDUP_REMOVED lines=13> */
[----:B------:R-:W-:Y:S01]  /*13a90*/  ISETP.GE.U32.AND P4, PT, R190, 0x7ffffec4, PT ;  /* 0x7ffffec4be00780c */ /* 0x000fe20003f86070 */
[----:B------:R-:W-:Y:S02]  /*13aa0*/  VIADD R192, R192, 0xffffff02 ;  /* 0xffffff02c0c07836 */ /* 0x000fe40000000000 */
[----:B------:R-:W-:Y:S01]  /*13ab0*/  VIADD R230, R230, 0xffffff01 ;  /* 0xffffff01e6e67836 */ /* 0x000fe20000000000 */
[----:B------:R-:W-:Y:S01]  /*13ac0*/  STL.64 [R1+0x8d8], R188 ;  /* 0x0008d8bc01007387 */ /* 0x000fe20000100a00 */
[----:B--2---:R-:W-:Y:S02]  /*13ad0*/  IMAD.WIDE R190, R252, 0x4, R234 ;  /* 0x00000004fcbe7825 */ /* 0x004fe400078e02ea */
[----:B------:R-:W2:Y:S03]  /*13ae0*/  LDC R234, c[0x0][0x3a0] ;  /* 0x0000e800ffea7b82 */ /* 0x000ea60000000800 */
[----:B------:R-:W-:Y:S01]  /*13af0*/  LDGSTS.E [R4+-0x77f1c], desc[UR28][R190.64], !P2 ;  /* 0x880e4000be047fae */ /* 0x000fe2000d1a101c */
[----:B------:R-:W-:Y:S01]  /*13b00*/  ISETP.GE.U32.AND P2, PT, R192, 0x7ffffec3, PT ;  /* 0x7ffffec3c000780c */ /* 0x000fe20003f46070 */
[----:B------:R-:W-:-:S02]  /*13b10*/  IMAD.WIDE R192, R252, 0x4, R232 ;  /* 0x00000004fcc07825 */ /* 0x000fc400078e02e8 */
[----:B------:R-:W-:Y:S04]  /*13b20*/  STL.64 [R1+0x8e0], R190 ;  /* 0x0008e0be01007387 */ /* 0x000fe80000100a00 */
[----:B------:R-:W-:Y:S01]  /*13b30*/  LDGSTS.E [R4+-0x77f18], desc[UR28][R192.64], !P3 ;  /* 0x880e8000c0047fae */ /* 0x000fe2000d9a101c */
[----:B------:R-:W-:-:S03]  /*13b40*/  ISETP.GE.U32.AND P3, PT, R230, 0x7ffffec2, PT ;  /* 0x7ffffec2e600780c */ /* 0x000fc60003f66070 */
[----:B------:R-:W-:Y:S01]  /*13b50*/  STL.64 [R1+0x8e8], R192 ;  /* 0x0008e8c001007387 */ /* 0x000fe20000100a00 */
[C---:B----4-:R-:W-:Y:S02]  /*13b60*/  IMAD.WIDE R230, R252.reuse, 0x4, R236 ;  /* 0x00000004fce67825 */ /* 0x050fe400078e02ec */
[----:B------:R-:W4:Y:S01]  /*13b70*/  LDC R236, c[0x0][0x3a0] ;  /* 0x0000e800ffec7b82 */ /* 0x000f220000000800 */
[----:B-1----:R-:W4:Y:S04]  /*13b80*/  LDL.LU.64 R68, [R1+0x248] ;  /* 0x0002480001447983 */ /* 0x002f280000300a00 */
[----:B------:R-:W-:Y:S04]  /*13b90*/  STL.64 [R1+0x8f0], R230 ;  /* 0x0008f0e601007387 */ /* 0x000fe80000100a00 */
[----:B------:R-:W4:Y:S01]  /*13ba0*/  LDL.LU.64 R86, [R1+0x240] ;  /* 0x0002400001567983 */ /* 0x000f220000300a00 */
[----:B------:R-:W-:-:S02]  /*13bb0*/  IMAD.WIDE R232, R252, 0x4, R238 ;  /* 0x00000004fce87825 */ /* 0x000fc400078e02ee */
[----:B------:R-:W1:Y:S01]  /*13bc0*/  LDC R238, c[0x0][0x3a0] ;  /* 0x0000e800ffee7b82 */ /* 0x000e620000000800 */
[----:B------:R-:W3:Y:S01]  /*13bd0*/  S2R R239, SR_TID.X ;  /* 0x0000000000ef7919 */ /* 0x000ee20000002100 */
[----:B--2---:R-:W-:Y:S01]  /*13be0*/  VIADD R234, R234, 0xffffff00 ;  /* 0xffffff00eaea7836 */ /* 0x004fe20000000000 */
[----:B------:R-:W-:Y:S04]  /*13bf0*/  LDGSTS.E [R4+-0x77f14], desc[UR28][R230.64], !P5 ;  /* 0x880ec000e6047fae */ /* 0x000fe8000e9a101c */
[----:B------:R-:W-:Y:S01]  /*13c00*/  LDGSTS.E [R4+-0x77f10], desc[UR28][R232.64], !P4 ;  /* 0x880f0000e8047fae */ /* 0x000fe2000e1a101c */
[----:B------:R-:W-:Y:S02]  /*13c10*/  ISETP.GE.U32.AND P4, PT, R234, 0x7ffffec1, PT ;  /* 0x7ffffec1ea00780c */ /* 0x000fe40003f86070 */
[----:B---3--:R-:W-:-:S04]  /*13c20*/  LOP3.LUT R239, R239, 0x3f, RZ, 0xc0, !PT ;  /* 0x0000003fefef7812 */ /* 0x008fc800078ec0ff */
[----:B------:R-:W-:Y:S01]  /*13c30*/  ISETP.GE.AND P5, PT, R239, R234, PT ;  /* 0x000000eaef00720c */ /* 0x000fe20003fa6270 */
[----:B------:R-:W-:Y:S02]  /*13c40*/  IMAD.WIDE R234, R252, 0x4, R240 ;  /* 0x00000004fcea7825 */ /* 0x000fe400078e02f0 */
[----:B------:R-:W2:Y:S01]  /*13c50*/  LDC R241, c[0x0][0x3a0] ;  /* 0x0000e800fff17b82 */ /* 0x000ea20000000800 */
[----:B------:R3:W-:Y:S04]  /*13c60*/  STL.64 [R1+0x8f8], R232 ;  /* 0x0008f8e801007387 */ /* 0x0007e80000100a00 */
[----:B------:R-:W3:Y:S01]  /*13c70*/  LDL.LU.64 R80, [R1+0x238] ;  /* 0x0002380001507983 */ /* 0x000ee20000300a00 */
[----:B----4-:R-:W-:Y:S02]  /*13c80*/  VIADD R236, R236, 0xfffffeff ;  /* 0xfffffeffecec7836 */ /* 0x010fe40000000000 */
[----:B-1----:R-:W-:Y:S01]  /*13c90*/  VIADD R238, R238, 0xfffffefe ;  /* 0xfffffefeeeee7836 */ /* 0x002fe20000000000 */
[----:B------:R-:W4:Y:S01]  /*13ca0*/  LDL.LU.64 R96, [R1+0x230] ;  /* 0x0002300001607983 */ /* 0x000f220000300a00 */
[----:B------:R-:W1:Y:S03]  /*13cb0*/  LDC R240, c[0x0][0x3a0] ;  /* 0x0000e800fff07b82 */ /* 0x000e660000000800 */
[----:B------:R-:W4:Y:S04]  /*13cc0*/  LDL.LU.64 R94, [R1+0x228] ;  /* 0x00022800015e7983 */ /* 0x000f280000300a00 */
[----:B------:R-:W4:Y:S04]  /*13cd0*/  LDL.LU.64 R78, [R1+0x220] ;  /* 0x00022000014e7983 */ /* 0x000f280000300a00 */
[----:B------:R2:W-:Y:S02]  /*13ce0*/  LDGSTS.E [R4+-0x77f0c], desc[UR28][R234.64], !P2 ;  /* 0x880f4000ea047fae */ /* 0x0005e4000d1a101c */
[----:B--2---:R-:W-:-:S02]  /*13cf0*/  VIADD R241, R241, 0x3f ;  /* 0x0000003ff1f17836 */ /* 0x004fc40000000000 */
[----:B------:R-:W2:Y:S03]  /*13d00*/  LDL.LU.64 R84, [R1+0x218] ;  /* 0x0002180001547983 */ /* 0x000ea60000300a00 */
[----:B------:R-:W-:Y:S01]  /*13d10*/  ISETP.GT.AND P2, PT, R241, 0x13f, PT ;  /* 0x0000013ff100780c */ /* 0x000fe20003f44270 */
[----:B------:R-:W2:Y:S01]  /*13d20*/  LDL.LU.64 R6, [R1+0x210] ;  /* 0x0002100001067983 */ /* 0x000ea20000300a00 */
[----:B------:R-:W1:Y:S01]  /*13d30*/  LDC R241, c[0x0][0x3a0] ;  /* 0x0000e800fff17b82 */ /* 0x000e620000000800 */
[----:B------:R-:W-:Y:S02]  /*13d40*/  SEL R4, RZ, 0x4, P5 ;  /* 0x00000004ff047807 */ /* 0x000fe40002800000 */
[----:B------:R-:W2:Y:S02]  /*13d50*/  LDL.LU.64 R92, [R1+0x1f8] ;  /* 0x0001f800015c7983 */ /* 0x000ea40000300a00 */
[----:B------:R-:W-:-:S02]  /*13d60*/  SEL R4, R4, RZ, P2 ;  /* 0x000000ff04047207 */ /* 0x000fc40001000000 */
[----:B------:R-:W2:Y:S01]  /*13d70*/  LDL.LU.64 R82, [R1+0x1f0] ;  /* 0x0001f00001527983 */ /* 0x000ea20000300a00 */
[----:B------:R-:W-:Y:S02]  /*13d80*/  ISETP.GE.U32.AND P5, PT, R236, 0x7ffffec0, PT ;  /* 0x7ffffec0ec00780c */ /* 0x000fe40003fa6070 */
[----:B------:R-:W-:Y:S01]  /*13d90*/  ISETP.NE.U32.AND P2, PT, R4, RZ, PT ;  /* 0x000000ff0400720c */ /* 0x000fe20003f45070 */
[----:B------:R-:W-:Y:S02]  /*13da0*/  VIADD R4, R71, 0x100000 ;  /* 0x0010000047047836 */ /* 0x000fe40000000000 */
[----:B------:R-:W-:Y:S02]  /*13db0*/  IMAD.WIDE R236, R252, 0x4, R68 ;  /* 0x00000004fcec7825 */ /* 0x000fe400078e0244 */
[----:B------:R-:W2:Y:S04]  /*13dc0*/  LDL.LU.64 R68, [R1+0x1e8] ;  /* 0x0001e80001447983 */ /* 0x000ea80000300a00 */
[----:B------:R-:W-:Y:S01]  /*13dd0*/  LDGSTS.E [R4+-0x77f08], desc[UR28][R236.64], !P3 ;  /* 0x880f8000ec047fae */ /* 0x000fe2000d9a101c */
[----:B------:R-:W-:Y:S01]  /*13de0*/  ISETP.GE.U32.AND P3, PT, R238, 0x7ffffebf, PT ;  /* 0x7ffffebfee00780c */ /* 0x000fe20003f66070 */
[----:B------:R-:W-:-:S02]  /*13df0*/  IMAD.WIDE R238, R252, 0x4, R86 ;  /* 0x00000004fcee7825 */ /* 0x000fc400078e0256 */
[----:B------:R-:W2:Y:S04]  /*13e00*/  LDL.LU.64 R90, [R1+0x1d8] ;  /* 0x0001d800015a7983 */ /* 0x000ea80000300a00 */
[----:B------:R-:W2:Y:S04]  /*13e10*/  LDL.LU.64 R88, [R1+0x1d0] ;  /* 0x0001d00001587983 */ /* 0x000ea80000300a00 */
[----:B------:R-:W2:Y:S01]  /*13e20*/  LDL.LU.64 R86, [R1+0x1c8] ;  /* 0x0001c80001567983 */ /* 0x000ea20000300a00 */
[----:B-1----:R-:W-:-:S03]  /*13e30*/  VIADD R240, R240, 0xfffffefd ;  /* 0xfffffefdf0f07836 */ /* 0x002fc60000000000 */
[----:B------:R1:W-:Y:S02]  /*13e40*/  LDGSTS.E [R4+-0x77f04], desc[UR28][R238.64], !P4 ;  /* 0x880fc000ee047fae */ /* 0x0003e4000e1a101c */
[----:B------:R-:W-:Y:S01]  /*13e50*/  ISETP.GE.U32.AND P4, PT, R240, 0x7ffffebe, PT ;  /* 0x7ffffebef000780c */ /* 0x000fe20003f86070 */
[----:B------:R-:W-:Y:S01]  /*13e60*/  IMAD.WIDE R104, R5, 0x4, R44 ;  /* 0x0000000405687825 */ /* 0x000fe200078e022c */
[----:B------:R-:W0:Y:S03]  /*13e70*/  LDGDEPBAR ;  /* 0x00000000000079af */ /* 0x000e260000000000 */
[----:B-1----:R-:W-:Y:S02]  /*13e80*/  VIADD R4, R241, 0xfffffefc ;  /* 0xfffffefcf1047836 */ /* 0x002fe40000000000 */
[C---:B---3--:R-:W-:Y:S02]  /*13e90*/  IMAD.WIDE R240, R5.reuse, 0x4, R80 ;  /* 0x0000000405f07825 */ /* 0x048fe400078e0250 */
[----:B------:R-:W3:Y:S02]  /*13ea0*/  LDL.LU.64 R80, [R1+0x1b8] ;  /* 0x0001b80001507983 */ /* 0x000ee40000300a00 */
[----:B----4-:R-:W-:-:S02]  /*13eb0*/  IMAD.WIDE R168, R5, 0x4, R96 ;  /* 0x0000000405a87825 */ /* 0x010fc400078e0260 */
[----:B------:R-:W-:Y:S02]  /*13ec0*/  LDGSTS.E [R0+0x30000], desc[UR28][R240.64], P6 ;  /* 0x30000000f0007fae */ /* 0x000fe4000b1a101c */
[----:B------:R-:W-:-:S04]  /*13ed0*/  IMAD.WIDE R144, R5, 0x4, R94 ;  /* 0x0000000405907825 */ /* 0x000fc800078e025e */
[C---:B------:R-:W-:Y:S02]  /*13ee0*/  IMAD.WIDE R108, R5.reuse, 0x4, R78 ;  /* 0x00000004056c7825 */ /* 0x040fe400078e024e */
[----:B------:R-:W4:Y:S04]  /*13ef0*/  LDL.LU.64 R78, [R1+0x1b0] ;  /* 0x0001b000014e7983 */ /* 0x000f280000300a00 */
[----:B------:R-:W-:Y:S01]  /*13f00*/  STL.64 [R1+0x398], R168 ;  /* 0x000398a801007387 */ /* 0x000fe20000100a00 */
[----:B--2---:R-:W-:-:S03]  /*13f10*/  IMAD.WIDE R232, R5, 0x4, R84 ;  /* 0x0000000405e87825 */ /* 0x004fc600078e0254 */
[----:B------:R-:W2:Y:S01]  /*13f20*/  LDL.LU.64 R84, [R1+0x198] ;  /* 0x0001980001547983 */ /* 0x000ea20000300a00 */
[----:B------:R-:W-:-:S03]  /*13f30*/  IMAD.WIDE R166, R5, 0x4, R6 ;  /* 0x0000000405a67825 */ /* 0x000fc600078e0206 */
[----:B------:R-:W-:Y:S01]  /*13f40*/  STL.64 [R1+0x390], R144 ;  /* 0x0003909001007387 */ /* 0x000fe20000100a00 */
[----:B------:R-:W-:-:S03]  /*13f50*/  IMAD.WIDE R94, R5, 0x4, R36 ;  /* 0x00000004055e7825 */ /* 0x000fc600078e0224 */
[----:B------:R-:W-:Y:S01]  /*13f60*/  STL.64 [R1+0x380], R232 ;  /* 0x000380e801007387 */ /* 0x000fe20000100a00 */
[----:B------:R-:W-:-:S03]  /*13f70*/  IMAD.WIDE R92, R5, 0x4, R92 ;  /* 0x00000004055c7825 */ /* 0x000fc600078e025c */
[----:B------:R-:W2:Y:S04]  /*13f80*/  LDL.LU.64 R6, [R1+0x190] ;  /* 0x0001900001067983 */ /* 0x000ea80000300a00 */
[----:B------:R-:W-:Y:S01]  /*13f90*/  STL.64 [R1+0x388], R108 ;  /* 0x0003886c01007387 */ /* 0x000fe20000100a00 */
[----:B------:R-:W-:-:S03]  /*13fa0*/  IMAD.WIDE R82, R5, 0x4, R82 ;  /* 0x0000000405527825 */ /* 0x000fc600078e0252 */
[----:B------:R-:W-:Y:S04]  /*13fb0*/  STL.64 [R1+0x378], R166 ;  /* 0x000378a601007387 */ /* 0x000fe80000100a00 */
[----:B------:R-:W2:Y:S04]  /*13fc0*/  LDL.LU.64 R36, [R1+0xa10] ;  /* 0x000a100001247983 */ /* 0x000ea80000300a00 */
[----:B------:R-:W-:Y:S04]  /*13fd0*/  STL.64 [R1+0x368], R94 ;  /* 0x0003685e01007387 */ /* 0x000fe80000100a00 */
[----:B------:R-:W2:Y:S04]  /*13fe0*/  LDL.LU.64 R100, [R1+0x178] ;  /* 0x0001780001647983 */ /* 0x000ea80000300a00 */
[----:B------:R1:W-:Y:S04]  /*13ff0*/  STL.64 [R1+0x360], R92 ;  /* 0x0003605c01007387 */ /* 0x0003e80000100a00 */
[----:B------:R-:W2:Y:S04]  /*14000*/  LDL.LU.64 R98, [R1+0x170] ;  /* 0x0001700001627983 */ /* 0x000ea80000300a00 */
[----:B------:R1:W-:Y:S02]  /*14010*/  STL.64 [R1+0x358], R82 ;  /* 0x0003585201007387 */ /* 0x0003e40000100a00 */
[----:B-1----:R-:W-:-:S02]  /*14020*/  IMAD.WIDE R92, R5, 0x4, R52 ;  /* 0x00000004055c7825 */ /* 0x002fc400078e0234 */
[----:B------:R-:W-:Y:S04]  /*14030*/  LDGSTS.E [R0+0x30400], desc[UR28][R232.64], P6 ;  /* 0x30400000e8007fae */ /* 0x000fe8000b1a101c */
[----:B------:R-:W2:Y:S01]  /*14040*/  LDL.LU.64 R52, [R1+0xa08] ;  /* 0x000a080001347983 */ /* 0x000ea20000300a00 */
[----:B------:R-:W-:-:S05]  /*14050*/  IMAD.WIDE R68, R5, 0x4, R68 ;  /* 0x0000000405447825 */ /* 0x000fca00078e0244 */
[----:B------:R1:W-:Y:S04]  /*14060*/  STL.64 [R1+0x350], R68 ;  /* 0x0003504401007387 */ /* 0x0003e80000100a00 */
[----:B------:R-:W2:Y:S01]  /*14070*/  LDL.LU.64 R82, [R1+0x158] ;  /* 0x0001580001527983 */ /* 0x000ea20000300a00 */
[----:B------:R-:W-:-:S03]  /*14080*/  IMAD.WIDE R142, R5, 0x4, R86 ;  /* 0x00000004058e7825 */ /* 0x000fc600078e0256 */
[----:B-1----:R-:W2:Y:S01]  /*14090*/  LDL.LU.64 R68, [R1+0x150] ;  /* 0x0001500001447983 */ /* 0x002ea20000300a00 */
[----:B------:R-:W-:-:S03]  /*140a0*/  IMAD.WIDE R86, R5, 0x4, R72 ;  /* 0x0000000405567825 */ /* 0x000fc600078e0248 */
[----:B------:R-:W-:Y:S04]  /*140b0*/  STL.64 [R1+0x348], R92 ;  /* 0x0003485c01007387 */ /* 0x000fe80000100a00 */
[----:B------:R-:W2:Y:S04]  /*140c0*/  LDL.LU.64 R72, [R1+0xa00] ;  /* 0x000a000001487983 */ /* 0x000ea80000300a00 */
[----:B------:R-:W2:Y:S01]  /*140d0*/  LDL.LU.64 R96, [R1+0x138] ;  /* 0x0001380001607983 */ /* 0x000ea20000300a00 */
[----:B------:R-:W-:-:S03]  /*140e0*/  IMAD.WIDE R230, R5, 0x4, R90 ;  /* 0x0000000405e67825 */ /* 0x000fc600078e025a */
[----:B------:R-:W2:Y:S04]  /*140f0*/  LDL.LU.64 R94, [R1+0x130] ;  /* 0x00013000015e7983 */ /* 0x000ea80000300a00 */
[----:B------:R3:W-:Y:S04]  /*14100*/  STL.64 [R1+0x328], R86 ;  /* 0x0003285601007387 */ /* 0x0007e80000100a00 */
[----:B------:R-:W-:Y:S01]  /*14110*/  STL.64 [R1+0x340], R230 ;  /* 0x000340e601007387 */ /* 0x000fe20000100a00 */
[----:B------:R-:W-:-:S04]  /*14120*/  IMAD.WIDE R164, R5, 0x4, R88 ;  /* 0x0000000405a47825 */ /* 0x000fc800078e0258 */
[C---:B---3--:R-:W-:Y:S02]  /*14130*/  IMAD.WIDE R86, R5.reuse, 0x4, R80 ;  /* 0x0000000405567825 */ /* 0x048fe400078e0250 */
[----:B------:R-:W3:Y:S04]  /*14140*/  LDL.LU.64 R80, [R1+0x118] ;  /* 0x0001180001507983 */ /* 0x000ee80000300a00 */
[----:B------:R-:W3:Y:S04]  /*14150*/  LDL.LU.64 R92, [R1+0x110] ;  /* 0x00011000015c7983 */ /* 0x000ee80000300a00 */
[----:B------:R4:W-:Y:S04]  /*14160*/  STL.64 [R1+0x320], R86 ;  /* 0x0003205601007387 */ /* 0x0009e80000100a00 */
[----:B------:R-:W-:Y:S04]  /*14170*/  STL.64 [R1+0x338], R164 ;  /* 0x000338a401007387 */ /* 0x000fe80000100a00 */
[----:B------:R-:W3:Y:S01]  /*14180*/  LDL.LU.64 R90, [R1+0xf8] ;  /* 0x0000f800015a7983 */ /* 0x000ee20000300a00 */
[----:B----4-:R-:W-:-:S03]  /*14190*/  IMAD.WIDE R86, R5, 0x4, R78 ;  /* 0x0000000405567825 */ /* 0x010fc600078e024e */
[----:B------:R-:W4:Y:S04]  /*141a0*/  LDL.LU.64 R78, [R1+0xf0] ;  /* 0x0000f000014e7983 */ /* 0x000f280000300a00 */
[----:B------:R1:W-:Y:S01]  /*141b0*/  STL.64 [R1+0x318], R86 ;  /* 0x0003185601007387 */ /* 0x0003e20000100a00 */
[----:B--2---:R-:W-:-:S03]  /*141c0*/  IMAD.WIDE R84, R5, 0x4, R84 ;  /* 0x0000000405547825 */ /* 0x004fc600078e0254 */
[----:B------:R-:W-:Y:S01]  /*141d0*/  STL.64 [R1+0x330], R142 ;  /* 0x0003308e01007387 */ /* 0x000fe20000100a00 */
[----:B------:R-:W-:-:S04]  /*141e0*/  IMAD.WIDE R6, R5, 0x4, R6 ;  /* 0x0000000405067825 */ /* 0x000fc800078e0206 */
[----:B-1----:R-:W-:-:S04]  /*141f0*/  IMAD.WIDE R86, R5, 0x4, R60 ;  /* 0x0000000405567825 */ /* 0x002fc800078e023c */
[----:B------:R-:W-:-:S04]  /*14200*/  IMAD.WIDE R102, R5, 0x4, R52 ;  /* 0x0000000405667825 */ /* 0x000fc800078e0234 */
[C---:B------:R-:W-:Y:S02]  /*14210*/  IMAD.WIDE R88, R5.reuse, 0x4, R72 ;  /* 0x0000000405587825 */ /* 0x040fe400078e0248 */
[----:B------:R-:W2:Y:S04]  /*14220*/  LDL.LU.64 R72, [R1+0x9f8] ;  /* 0x0009f80001487983 */ /* 0x000ea80000300a00 */
[----:B------:R-:W2:Y:S04]  /*14230*/  LDL.LU.64 R60, [R1+0x9f0] ;  /* 0x0009f000013c7983 */ /* 0x000ea80000300a00 */
[----:B------:R1:W-:Y:S04]  /*14240*/  STL.64 [R1+0x310], R88 ;  /* 0x0003105801007387 */ /* 0x0003e80000100a00 */
[----:B-1----:R-:W2:Y:S04]  /*14250*/  LDL.LU.64 R88, [R1+0xd8] ;  /* 0x0000d80001587983 */ /* 0x002ea80000300a00 */
[----:B------:R1:W-:Y:S04]  /*14260*/  STL.64 [R1+0x308], R86 ;  /* 0x0003085601007387 */ /* 0x0003e80000100a00 */
[----:B-1----:R-:W2:Y:S04]  /*14270*/  LDL.LU.64 R86, [R1+0xd0] ;  /* 0x0000d00001567983 */ /* 0x002ea80000300a00 */
[----:B------:R1:W-:Y:S04]  /*14280*/  STL.64 [R1+0x300], R84 ;  /* 0x0003005401007387 */ /* 0x0003e80000100a00 */
[----:B------:R-:W2:Y:S04]  /*14290*/  LDL.LU.64 R52, [R1+0x9e8] ;  /* 0x0009e80001347983 */ /* 0x000ea80000300a00 */
[----:B------:R3:W-:Y:S04]  /*142a0*/  STL.64 [R1+0x2f8], R6 ;  /* 0x0002f80601007387 */ /* 0x0007e80000100a00 */
[----:B-1----:R-:W2:Y:S04]  /*142b0*/  LDL.LU.64 R84, [R1+0xb8] ;  /* 0x0000b80001547983 */ /* 0x002ea80000300a00 */
[----:B---3--:R-:W3:Y:S04]  /*142c0*/  LDL.LU.64 R6, [R1+0xb0] ;  /* 0x0000b00001067983 */ /* 0x008ee80000300a00 */
[----:B------:R1:W-:Y:S04]  /*142d0*/  STL.64 [R1+0x2f0], R102 ;  /* 0x0002f06601007387 */ /* 0x0003e80000100a00 */
[----:B------:R-:W3:Y:S04]  /*142e0*/  LDL.LU.64 R44, [R1+0x9e0] ;  /* 0x0009e000012c7983 */ /* 0x000ee80000300a00 */
[----:B------:R-:W-:Y:S01]  /*142f0*/  STL.64 [R1+0x2e8], R104 ;  /* 0x0002e86801007387 */ /* 0x000fe20000100a00 */
[----:B-1----:R-:W-:-:S04]  /*14300*/  IMAD.WIDE R102, R5, 0x4, R100 ;  /* 0x0000000405667825 */ /* 0x002fc800078e0264 */
[C---:B------:R-:W-:Y:S01]  /*14310*/  IMAD.WIDE R100, R5.reuse, 0x4, R98 ;  /* 0x0000000405647825 */ /* 0x040fe200078e0262 */
[----:B------:R-:W-:Y:S03]  /*14320*/  STL.64 [R1+0x2e0], R102 ;  /* 0x0002e06601007387 */ /* 0x000fe60000100a00 */
[C---:B------:R-:W-:Y:S02]  /*14330*/  IMAD.WIDE R98, R5.reuse, 0x4, R36 ;  /* 0x0000000405627825 */ /* 0x040fe400078e0224 */
[----:B------:R-:W3:Y:S04]  /*14340*/  LDL.LU.64 R36, [R1+0x9d8] ;  /* 0x0009d80001247983 */ /* 0x000ee80000300a00 */
[----:B------:R1:W-:Y:S02]  /*14350*/  STL.64 [R1+0x2d8], R100 ;  /* 0x0002d86401007387 */ /* 0x0003e40000100a00 */
[----:B-1----:R-:W-:-:S02]  /*14360*/  IMAD.WIDE R100, R5, 0x4, R28 ;  /* 0x0000000405647825 */ /* 0x002fc400078e021c */
[----:B------:R-:W3:Y:S04]  /*14370*/  LDL.LU.64 R28, [R1+0x9d0] ;  /* 0x0009d000011c7983 */ /* 0x000ee80000300a00 */
[----:B------:R1:W-:Y:S04]  /*14380*/  STL.64 [R1+0x2d0], R98 ;  /* 0x0002d06201007387 */ /* 0x0003e80000100a00 */
[----:B------:R4:W-:Y:S01]  /*14390*/  STL.64 [R1+0x2c8], R100 ;  /* 0x0002c86401007387 */ /* 0x0009e20000100a00 */
[----:B-1----:R-:W-:-:S03]  /*143a0*/  IMAD.WIDE R98, R5, 0x4, R68 ;  /* 0x0000000405627825 */ /* 0x002fc600078e0244 */
[----:B------:R-:W3:Y:S01]  /*143b0*/  LDL.LU.64 R68, [R1+0x98] ;  /* 0x0000980001447983 */ /* 0x000ee20000300a00 */
[----:B------:R-:W-:-:S05]  /*143c0*/  IMAD.WIDE R82, R5, 0x4, R82 ;  /* 0x0000000405527825 */ /* 0x000fca00078e0252 */
[----:B------:R1:W-:Y:S01]  /*143d0*/  STL.64 [R1+0x2c0], R82 ;  /* 0x0002c05201007387 */ /* 0x0003e20000100a00 */
[----:B----4-:R-:W-:-:S03]  /*143e0*/  IMAD.WIDE R100, R5, 0x4, R12 ;  /* 0x0000000405647825 */ /* 0x010fc600078e020c */
[----:B------:R4:W-:Y:S01]  /*143f0*/  STL.64 [R1+0x2b8], R98 ;  /* 0x0002b86201007387 */ /* 0x0009e20000100a00 */
[----:B------:R-:W-:-:S04]  /*14400*/  IMAD.WIDE R94, R5, 0x4, R94 ;  /* 0x00000004055e7825 */ /* 0x000fc800078e025e */
[C---:B-1----:R-:W-:Y:S02]  /*14410*/  IMAD.WIDE R82, R5.reuse, 0x4, R20 ;  /* 0x0000000405527825 */ /* 0x042fe400078e0214 */
[----:B------:R-:W3:Y:S02]  /*14420*/  LDL.LU.64 R20, [R1+0x9c8] ;  /* 0x0009c80001147983 */ /* 0x000ee40000300a00 */
[C---:B----4-:R-:W-:Y:S02]  /*14430*/  IMAD.WIDE R98, R5.reuse, 0x4, R96 ;  /* 0x0000000405627825 */ /* 0x050fe400078e0260 */
[----:B------:R-:W4:Y:S04]  /*14440*/  LDL.LU.64 R12, [R1+0x9c0] ;  /* 0x0009c000010c7983 */ /* 0x000f280000300a00 */
[----:B------:R1:W-:Y:S01]  /*14450*/  STL.64 [R1+0x2b0], R82 ;  /* 0x0002b05201007387 */ /* 0x0003e20000100a00 */
[----:B------:R-:W-:-:S03]  /*14460*/  IMAD.WIDE R96, R5, 0x4, R226 ;  /* 0x0000000405607825 */ /* 0x000fc600078e02e2 */
[----:B-1----:R-:W4:Y:S04]  /*14470*/  LDL.LU.64 R82, [R1+0x90] ;  /* 0x0000900001527983 */ /* 0x002f280000300a00 */
[----:B------:R-:W-:Y:S04]  /*14480*/  STL.64 [R1+0x2a8], R100 ;  /* 0x0002a86401007387 */ /* 0x000fe80000100a00 */
[----:B------:R-:W-:Y:S04]  /*14490*/  STL.64 [R1+0x2a0], R98 ;  /* 0x0002a06201007387 */ /* 0x000fe80000100a00 */
[----:B------:R-:W4:Y:S04]  /*144a0*/  LDL.LU.64 R226, [R1+0x9b8] ;  /* 0x0009b80001e27983 */ /* 0x000f280000300a00 */
[----:B------:R1:W-:Y:S02]  /*144b0*/  STL.64 [R1+0x298], R94 ;  /* 0x0002985e01007387 */ /* 0x0003e40000100a00 */
[----:B-1----:R-:W-:-:S02]  /*144c0*/  IMAD.WIDE R94, R5, 0x4, R218 ;  /* 0x00000004055e7825 */ /* 0x002fc400078e02da */
[----:B------:R-:W4:Y:S04]  /*144d0*/  LDL.LU.64 R218, [R1+0x9b0] ;  /* 0x0009b00001da7983 */ /* 0x000f280000300a00 */
[----:B------:R1:W-:Y:S02]  /*144e0*/  STL.64 [R1+0x290], R96 ;  /* 0x0002906001007387 */ /* 0x0003e40000100a00 */
[C---:B-1----:R-:W-:Y:S02]  /*144f0*/  IMAD.WIDE R96, R5.reuse, 0x4, R80 ;  /* 0x0000000405607825 */ /* 0x042fe400078e0250 */
[----:B------:R-:W4:Y:S04]  /*14500*/  LDL.LU.64 R80, [R1+0x78] ;  /* 0x0000780001507983 */ /* 0x000f280000300a00 */
[----:B------:R1:W-:Y:S04]  /*14510*/  STL.64 [R1+0x288], R94 ;  /* 0x0002885e01007387 */ /* 0x0003e80000100a00 */
[----:B------:R-:W-:Y:S01]  /*14520*/  STL.64 [R1+0x280], R96 ;  /* 0x0002806001007387 */ /* 0x000fe20000100a00 */
[----:B-1----:R-:W-:-:S04]  /*14530*/  IMAD.WIDE R94, R5, 0x4, R92 ;  /* 0x00000004055e7825 */ /* 0x002fc800078e025c */
[C---:B------:R-:W-:Y:S02]  /*14540*/  IMAD.WIDE R92, R5.reuse, 0x4, R210 ;  /* 0x00000004055c7825 */ /* 0x040fe400078e02d2 */
[----:B------:R-:W4:Y:S04]  /*14550*/  LDL.LU.64 R210, [R1+0x9a8] ;  /* 0x0009a80001d27983 */ /* 0x000f280000300a00 */
[----:B------:R1:W-:Y:S02]  /*14560*/  STL.64 [R1+0x278], R94 ;  /* 0x0002785e01007387 */ /* 0x0003e40000100a00 */
[C---:B-1----:R-:W-:Y:S02]  /*14570*/  IMAD.WIDE R94, R5.reuse, 0x4, R202 ;  /* 0x00000004055e7825 */ /* 0x042fe400078e02ca */
[----:B------:R-:W4:Y:S04]  /*14580*/  LDL.LU.64 R202, [R1+0x9a0] ;  /* 0x0009a00001ca7983 */ /* 0x000f280000300a00 */
[----:B------:R1:W-:Y:S04]  /*14590*/  STL.64 [R1+0x270], R92 ;  /* 0x0002705c01007387 */ /* 0x0003e80000100a00 */
[----:B------:R-:W-:Y:S01]  /*145a0*/  STL.64 [R1+0x268], R94 ;  /* 0x0002685e01007387 */ /* 0x000fe20000100a00 */
[----:B-1----:R-:W-:-:S04]  /*145b0*/  IMAD.WIDE R92, R5, 0x4, R90 ;  /* 0x00000004055c7825 */ /* 0x002fc800078e025a */
[C---:B------:R-:W-:Y:S01]  /*145c0*/  IMAD.WIDE R90, R5.reuse, 0x4, R78 ;  /* 0x00000004055a7825 */ /* 0x040fe200078e024e */
[----:B------:R-:W-:Y:S03]  /*145d0*/  STL.64 [R1+0x260], R92 ;  /* 0x0002605c01007387 */ /* 0x000fe60000100a00 */
[C---:B------:R-:W-:Y:S02]  /*145e0*/  IMAD.WIDE R78, R5.reuse, 0x4, R194 ;  /* 0x00000004054e7825 */ /* 0x040fe400078e02c2 */
[----:B------:R-:W4:Y:S04]  /*145f0*/  LDL.LU.64 R194, [R1+0x998] ;  /* 0x0009980001c27983 */ /* 0x000f280000300a00 */
[----:B------:R1:W-:Y:S01]  /*14600*/  STL.64 [R1+0x258], R90 ;  /* 0x0002585a01007387 */ /* 0x0003e20000100a00 */
[----:B------:R-:W-:-:S04]  /*14610*/  IMAD.WIDE R140, R5, 0x4, R208 ;  /* 0x00000004058c7825 */ /* 0x000fc800078e02d0 */
[C---:B-1----:R-:W-:Y:S02]  /*14620*/  IMAD.WIDE R90, R5.reuse, 0x4, R248 ;  /* 0x00000004055a7825 */ /* 0x042fe400078e02f8 */
[----:B------:R-:W4:Y:S04]  /*14630*/  LDL.LU.64 R248, [R1+0x990] ;  /* 0x0009900001f87983 */ /* 0x000f280000300a00 */
[----:B------:R1:W-:Y:S01]  /*14640*/  STL.64 [R1+0x250], R78 ;  /* 0x0002504e01007387 */ /* 0x0003e20000100a00 */
[----:B------:R-:W-:-:S04]  /*14650*/  IMAD.WIDE R106, R5, 0x4, R224 ;  /* 0x00000004056a7825 */ /* 0x000fc800078e02e0 */
[C---:B------:R-:W-:Y:S01]  /*14660*/  IMAD.WIDE R138, R5.reuse, 0x4, R26 ;  /* 0x00000004058a7825 */ /* 0x040fe200078e021a */
[----:B-1----:R-:W4:Y:S04]  /*14670*/  LDL.LU.64 R78, [R1+0x58] ;  /* 0x00005800014e7983 */ /* 0x002f280000300a00 */
[----:B------:R1:W-:Y:S01]  /*14680*/  STL.64 [R1+0x248], R90 ;  /* 0x0002485a01007387 */ /* 0x0003e20000100a00 */
[----:B--2---:R-:W-:-:S05]  /*14690*/  IMAD.WIDE R88, R5, 0x4, R88 ;  /* 0x0000000405587825 */ /* 0x004fca00078e0258 */
[----:B------:R2:W-:Y:S04]  /*146a0*/  STL.64 [R1+0x240], R88 ;  /* 0x0002405801007387 */ /* 0x0005e80000100a00 */
[----:B------:R-:W2:Y:S01]  /*146b0*/  LDL.LU.64 R208, [R1+0x988] ;  /* 0x0009880001d07983 */ /* 0x000ea20000300a00 */
[----:B------:R-:W-:-:S05]  /*146c0*/  IMAD.WIDE R86, R5, 0x4, R86 ;  /* 0x0000000405567825 */ /* 0x000fca00078e0256 */
[----:B------:R1:W-:Y:S04]  /*146d0*/  STL.64 [R1+0x238], R86 ;  /* 0x0002385601007387 */ /* 0x0003e80000100a00 */
[----:B------:R-:W2:Y:S01]  /*146e0*/  LDL.LU.64 R224, [R1+0x980] ;  /* 0x0009800001e07983 */ /* 0x000ea20000300a00 */
[----:B------:R-:W-:-:S04]  /*146f0*/  IMAD.WIDE R192, R5, 0x4, R84 ;  /* 0x0000000405c07825 */ /* 0x000fc800078e0254 */
[C---:B---3--:R-:W-:Y:S02]  /*14700*/  IMAD.WIDE R162, R5.reuse, 0x4, R6 ;  /* 0x0000000405a27825 */ /* 0x048fe400078e0206 */
[----:B------:R-:W3:Y:S04]  /*14710*/  LDL.LU.64 R6, [R1+0x38] ;  /* 0x0000380001067983 */ /* 0x000ee80000300a00 */
[----:B------:R-:W-:Y:S01]  /*14720*/  STL.64 [R1+0x230], R140 ;  /* 0x0002308c01007387 */ /* 0x000fe20000100a00 */
[----:B------:R-:W-:-:S03]  /*14730*/  IMAD.WIDE R104, R5, 0x4, R50 ;  /* 0x0000000405687825 */ /* 0x000fc600078e0232 */
[----:B------:R-:W3:Y:S04]  /*14740*/  LDL.LU.64 R26, [R1+0x978] ;  /* 0x00097800011a7983 */ /* 0x000ee80000300a00 */
[----:B------:R1:W-:Y:S04]  /*14750*/  STL.64 [R1+0x220], R192 ;  /* 0x000220c001007387 */ /* 0x0003e80000100a00 */
[----:B------:R-:W-:Y:S04]  /*14760*/  STL.64 [R1+0x228], R106 ;  /* 0x0002286a01007387 */ /* 0x000fe80000100a00 */
[----:B------:R-:W-:Y:S04]  /*14770*/  STL.64 [R1+0x218], R162 ;  /* 0x000218a201007387 */ /* 0x000fe80000100a00 */
[----:B------:R-:W3:Y:S01]  /*14780*/  LDL.LU.64 R50, [R1+0x970] ;  /* 0x0009700001327983 */ /* 0x000ee20000300a00 */
[----:B------:R-:W-:-:S03]  /*14790*/  IMAD.WIDE R190, R5, 0x4, R68 ;  /* 0x0000000405be7825 */ /* 0x000fc600078e0244 */
[----:B------:R-:W3:Y:S01]  /*147a0*/  LDL.LU.64 R68, [R1+0x18] ;  /* 0x0000180001447983 */ /* 0x000ee20000300a00 */
[----:B------:R-:W-:-:S03]  /*147b0*/  IMAD.WIDE R136, R5, 0x4, R66 ;  /* 0x0000000405887825 */ /* 0x000fc600078e0242 */
[----:B------:R-:W-:Y:S01]  /*147c0*/  STL.64 [R1+0x210], R138 ;  /* 0x0002108a01007387 */ /* 0x000fe20000100a00 */
[----:B------:R-:W-:-:S03]  /*147d0*/  IMAD.WIDE R102, R5, 0x4, R58 ;  /* 0x0000000405667825 */ /* 0x000fc600078e023a */
[----:B------:R-:W3:Y:S04]  /*147e0*/  LDL.LU.64 R66, [R1+0x968] ;  /* 0x0009680001427983 */ /* 0x000ee80000300a00 */
[----:B------:R1:W-:Y:S04]  /*147f0*/  STL.64 [R1+0x200], R190 ;  /* 0x000200be01007387 */ /* 0x0003e80000100a00 */
[----:B------:R-:W-:Y:S01]  /*14800*/  STL.64 [R1+0x208], R104 ;  /* 0x0002086801007387 */ /* 0x000fe20000100a00 */
[----:B------:R-:W-:-:S03]  /*14810*/  IMAD.WIDE R134, R5, 0x4, R42 ;  /* 0x0000000405867825 */ /* 0x000fc600078e022a */
[----:B------:R-:W3:Y:S01]  /*14820*/  LDL.LU.64 R58, [R1+0x960] ;  /* 0x00096000013a7983 */ /* 0x000ee20000300a00 */
[----:B------:R-:W-:-:S04]  /*14830*/  IMAD.WIDE R100, R5, 0x4, R34 ;  /* 0x0000000405647825 */ /* 0x000fc800078e0222 */
[----:B------:R-:W-:-:S04]  /*14840*/  IMAD.WIDE R132, R5, 0x4, R18 ;  /* 0x0000000405847825 */ /* 0x000fc800078e0212 */
[----:B----4-:R-:W-:-:S05]  /*14850*/  IMAD.WIDE R160, R5, 0x4, R82 ;  /* 0x0000000405a07825 */ /* 0x010fca00078e0252 */
[----:B------:R-:W-:Y:S04]  /*14860*/  STL.64 [R1+0x1f8], R160 ;  /* 0x0001f8a001007387 */ /* 0x000fe80000100a00 */
[----:B------:R-:W-:Y:S01]  /*14870*/  STL.64 [R1+0x1f0], R136 ;  /* 0x0001f08801007387 */ /* 0x000fe20000100a00 */
[----:B------:R-:W-:-:S04]  /*14880*/  IMAD.WIDE R98, R5, 0x4, R10 ;  /* 0x0000000405627825 */ /* 0x000fc800078e020a */
[----:B------:R-:W-:-:S04]  /*14890*/  IMAD.WIDE R130, R5, 0x4, R216 ;  /* 0x0000000405827825 */ /* 0x000fc800078e02d8 */
[----:B------:R-:W-:-:S04]  /*148a0*/  IMAD.WIDE R96, R5, 0x4, R250 ;  /* 0x0000000405607825 */ /* 0x000fc800078e02fa */
[----:B------:R-:W-:-:S04]  /*148b0*/  IMAD.WIDE R128, R5, 0x4, R200 ;  /* 0x0000000405807825 */ /* 0x000fc800078e02c8 */
[----:B------:R-:W-:-:S04]  /*148c0*/  IMAD.WIDE R188, R5, 0x4, R80 ;  /* 0x0000000405bc7825 */ /* 0x000fc800078e0250 */
[----:B------:R-:W-:-:S04]  /*148d0*/  IMAD.WIDE R94, R5, 0x4, R242 ;  /* 0x00000004055e7825 */ /* 0x000fc800078e02f2 */
[----:B------:R-:W-:-:S04]  /*148e0*/  IMAD.WIDE R186, R5, 0x4, R78 ;  /* 0x0000000405ba7825 */ /* 0x000fc800078e024e */
[----:B--2---:R-:W-:-:S04]  /*148f0*/  IMAD.WIDE R152, R5, 0x4, R208 ;  /* 0x0000000405987825 */ /* 0x004fc800078e02d0 */
[----:B------:R-:W-:-:S04]  /*14900*/  IMAD.WIDE R154, R5, 0x4, R224 ;  /* 0x00000004059a7825 */ /* 0x000fc800078e02e0 */
[----:B---3--:R-:W-:-:S04]  /*14910*/  IMAD.WIDE R184, R5, 0x4, R6 ;  /* 0x0000000405b87825 */ /* 0x008fc800078e0206 */
[----:B------:R-:W-:-:S04]  /*14920*/  IMAD.WIDE R156, R5, 0x4, R26 ;  /* 0x00000004059c7825 */ /* 0x000fc800078e021a */
[C---:B------:R-:W-:Y:S02]  /*14930*/  IMAD.WIDE R158, R5.reuse, 0x4, R50 ;  /* 0x00000004059e7825 */ /* 0x040fe400078e0232 */
[----:B------:R-:W2:Y:S04]  /*14940*/  LDL.LU.64 R50, [R1+0x958] ;  /* 0x0009580001327983 */ /* 0x000ea80000300a00 */
[----:B------:R-:W3:Y:S04]  /*14950*/  LDL.LU.64 R42, [R1+0x950] ;  /* 0x00095000012a7983 */ /* 0x000ee80000300a00 */
[----:B------:R4:W-:Y:S04]  /*14960*/  STL.64 [R1+0x1e0], R188 ;  /* 0x0001e0bc01007387 */ /* 0x0009e80000100a00 */
[----:B------:R-:W-:Y:S04]  /*14970*/  STL.64 [R1+0x1e8], R102 ;  /* 0x0001e86601007387 */ /* 0x000fe80000100a00 */
[----:B------:R-:W2:Y:S04]  /*14980*/  LDL.LU.64 R34, [R1+0x948] ;  /* 0x0009480001227983 */ /* 0x000ea80000300a00 */
[----:B------:R-:W-:Y:S04]  /*14990*/  STL.64 [R1+0x1d8], R158 ;  /* 0x0001d89e01007387 */ /* 0x000fe80000100a00 */
[----:B------:R-:W-:Y:S04]  /*149a0*/  STL.64 [R1+0x1d0], R134 ;  /* 0x0001d08601007387 */ /* 0x000fe80000100a00 */
[----:B------:R-:W2:Y:S04]  /*149b0*/  LDL.LU.64 R26, [R1+0x940] ;  /* 0x00094000011a7983 */ /* 0x000ea80000300a00 */
[----:B------:R-:W2:Y:S04]  /*149c0*/  LDL.LU.64 R18, [R1+0x938] ;  /* 0x0009380001127983 */ /* 0x000ea80000300a00 */
[----:B------:R1:W-:Y:S04]  /*149d0*/  STL.64 [R1+0x1c0], R186 ;  /* 0x0001c0ba01007387 */ /* 0x0003e80000100a00 */
[----:B------:R-:W-:Y:S04]  /*149e0*/  STL.64 [R1+0x1c8], R100 ;  /* 0x0001c86401007387 */ /* 0x000fe80000100a00 */
[----:B------:R-:W3:Y:S04]  /*149f0*/  LDL.LU.64 R10, [R1+0x930] ;  /* 0x00093000010a7983 */ /* 0x000ee80000300a00 */
[----:B------:R-:W-:Y:S04]  /*14a00*/  STL.64 [R1+0x1b8], R156 ;  /* 0x0001b89c01007387 */ /* 0x000fe80000100a00 */
[----:B------:R-:W-:Y:S04]  /*14a10*/  STL.64 [R1+0x1b0], R132 ;  /* 0x0001b08401007387 */ /* 0x000fe80000100a00 */
[----:B------:R-:W4:Y:S01]  /*14a20*/  LDL.LU.64 R224, [R1+0x928] ;  /* 0x0009280001e07983 */ /* 0x000f220000300a00 */
[----:B------:R-:W-:-:S03]  /*14a30*/  IMAD.WIDE R182, R5, 0x4, R68 ;  /* 0x0000000405b67825 */ /* 0x000fc600078e0244 */
[----:B------:R-:W4:Y:S04]  /*14a40*/  LDL.LU.64 R216, [R1+0x920] ;  /* 0x0009200001d87983 */ /* 0x000f280000300a00 */
[----:B------:R1:W-:Y:S04]  /*14a50*/  STL.64 [R1+0x1a0], R184 ;  /* 0x0001a0b801007387 */ /* 0x0003e80000100a00 */
[----:B------:R-:W-:Y:S04]  /*14a60*/  STL.64 [R1+0x1a8], R98 ;  /* 0x0001a86201007387 */ /* 0x000fe80000100a00 */
[----:B------:R-:W4:Y:S04]  /*14a70*/  LDL.LU.64 R250, [R1+0x918] ;  /* 0x0009180001fa7983 */ /* 0x000f280000300a00 */
[----:B------:R-:W-:Y:S04]  /*14a80*/  STL.64 [R1+0x198], R154 ;  /* 0x0001989a01007387 */ /* 0x000fe80000100a00 */
[----:B------:R-:W-:Y:S04]  /*14a90*/  STL.64 [R1+0x190], R130 ;  /* 0x0001908201007387 */ /* 0x000fe80000100a00 */
[----:B------:R-:W4:Y:S04]  /*14aa0*/  LDL.LU.64 R208, [R1+0x910] ;  /* 0x0009100001d07983 */ /* 0x000f280000300a00 */
[----:B------:R-:W4:Y:S04]  /*14ab0*/  LDL.LU.64 R200, [R1+0x908] ;  /* 0x0009080001c87983 */ /* 0x000f280000300a00 */
[----:B------:R1:W-:Y:S04]  /*14ac0*/  STL.64 [R1+0x180], R182 ;  /* 0x000180b601007387 */ /* 0x0003e80000100a00 */
[----:B------:R-:W-:Y:S04]  /*14ad0*/  STL.64 [R1+0x188], R96 ;  /* 0x0001886001007387 */ /* 0x000fe80000100a00 */
[----:B------:R-:W4:Y:S01]  /*14ae0*/  LDL.LU.64 R242, [R1+0x900] ;  /* 0x0009000001f27983 */ /* 0x000f220000300a00 */
[----:B------:R-:W-:-:S03]  /*14af0*/  IMAD.WIDE R150, R5, 0x4, R248 ;  /* 0x0000000405967825 */ /* 0x000fc600078e02f8 */
[----:B------:R-:W-:Y:S01]  /*14b00*/  STL.64 [R1+0x178], R152 ;  /* 0x0001789801007387 */ /* 0x000fe20000100a00 */
[----:B------:R-:W-:-:S03]  /*14b10*/  IMAD.WIDE R126, R5, 0x4, R246 ;  /* 0x00000004057e7825 */ /* 0x000fc600078e02f6 */
[----:B------:R-:W-:Y:S01]  /*14b20*/  STL.64 [R1+0x170], R128 ;  /* 0x0001708001007387 */ /* 0x000fe20000100a00 */
[----:B------:R-:W-:-:S03]  /*14b30*/  IMAD.WIDE R92, R5, 0x4, R244 ;  /* 0x00000004055c7825 */ /* 0x000fc600078e02f4 */
[----:B------:R-:W4:Y:S01]  /*14b40*/  LDL.LU.64 R248, [R1+0x360] ;  /* 0x0003600001f87983 */ /* 0x000f220000300a00 */
[----:B------:R-:W-:-:S04]  /*14b50*/  IMAD.WIDE R148, R5, 0x4, R194 ;  /* 0x0000000405947825 */ /* 0x000fc800078e02c2 */
        /* <DEDUP_REMOVED lines=27> */
[----:B---3--:R-:W-:-:S04]  /*14d10*/  IMAD.WIDE R244, R5, 0x4, R10 ;  /* 0x0000000405f47825 */ /* 0x008fc800078e020a */
[----:B----4-:R-:W-:-:S05]  /*14d20*/  IMAD.WIDE R180, R5, 0x4, R250 ;  /* 0x0000000405b47825 */ /* 0x010fca00078e02fa */
[----:B------:R1:W-:Y:S04]  /*14d30*/  STL.64 [R1+0x160], R180 ;  /* 0x000160b401007387 */ /* 0x0003e80000100a00 */
[----:B------:R-:W-:Y:S04]  /*14d40*/  STL.64 [R1+0x168], R94 ;  /* 0x0001685e01007387 */ /* 0x000fe80000100a00 */
[----:B------:R-:W-:Y:S01]  /*14d50*/  STL.64 [R1+0x158], R150 ;  /* 0x0001589601007387 */ /* 0x000fe20000100a00 */
[----:B------:R-:W-:-:S03]  /*14d60*/  IMAD.WIDE R176, R5, 0x4, R200 ;  /* 0x0000000405b07825 */ /* 0x000fc600078e02c8 */
[----:B------:R-:W-:Y:S01]  /*14d70*/  STL.64 [R1+0x150], R126 ;  /* 0x0001507e01007387 */ /* 0x000fe20000100a00 */
[----:B------:R-:W-:-:S04]  /*14d80*/  IMAD.WIDE R174, R5, 0x4, R208 ;  /* 0x0000000405ae7825 */ /* 0x000fc800078e02d0 */
[----:B------:R-:W-:-:S05]  /*14d90*/  IMAD.WIDE R178, R5, 0x4, R242 ;  /* 0x0000000405b27825 */ /* 0x000fca00078e02f2 */
[----:B------:R2:W-:Y:S04]  /*14da0*/  STL.64 [R1+0x140], R178 ;  /* 0x000140b201007387 */ /* 0x0005e80000100a00 */
[----:B------:R-:W-:Y:S04]  /*14db0*/  STL.64 [R1+0x148], R92 ;  /* 0x0001485c01007387 */ /* 0x000fe80000100a00 */
[----:B------:R-:W-:Y:S04]  /*14dc0*/  STL.64 [R1+0x138], R148 ;  /* 0x0001389401007387 */ /* 0x000fe80000100a00 */
[----:B------:R-:W-:Y:S01]  /*14dd0*/  STL.64 [R1+0x130], R124 ;  /* 0x0001307c01007387 */ /* 0x000fe20000100a00 */
[----:B------:R-:W-:-:S03]  /*14de0*/  IMAD.WIDE R172, R5, 0x4, R216 ;  /* 0x0000000405ac7825 */ /* 0x000fc600078e02d8 */
[----:B------:R3:W-:Y:S04]  /*14df0*/  STL.64 [R1+0x120], R176 ;  /* 0x000120b001007387 */ /* 0x0007e80000100a00 */
[----:B------:R-:W-:Y:S01]  /*14e00*/  STL.64 [R1+0x128], R90 ;  /* 0x0001285a01007387 */ /* 0x000fe20000100a00 */
[----:B------:R-:W-:-:S03]  /*14e10*/  IMAD.WIDE R242, R5, 0x4, R218 ;  /* 0x0000000405f27825 */ /* 0x000fc600078e02da */
[----:B------:R-:W-:Y:S04]  /*14e20*/  STL.64 [R1+0x118], R146 ;  /* 0x0001189201007387 */ /* 0x000fe80000100a00 */
[----:B------:R-:W-:Y:S01]  /*14e30*/  STL.64 [R1+0x110], R122 ;  /* 0x0001107a01007387 */ /* 0x000fe20000100a00 */
[----:B------:R-:W-:-:S03]  /*14e40*/  IMAD.WIDE R170, R5, 0x4, R224 ;  /* 0x0000000405aa7825 */ /* 0x000fc600078e02e0 */
[----:B------:R4:W-:Y:S04]  /*14e50*/  STL.64 [R1+0x100], R174 ;  /* 0x000100ae01007387 */ /* 0x0009e80000100a00 */
[----:B------:R-:W-:Y:S01]  /*14e60*/  STL.64 [R1+0x108], R88 ;  /* 0x0001085801007387 */ /* 0x000fe20000100a00 */
[----:B------:R-:W-:-:S03]  /*14e70*/  IMAD.WIDE R250, R5, 0x4, R226 ;  /* 0x0000000405fa7825 */ /* 0x000fc600078e02e2 */
[----:B------:R-:W-:Y:S04]  /*14e80*/  STL.64 [R1+0xf8], R68 ;  /* 0x0000f84401007387 */ /* 0x000fe80000100a00 */
[----:B------:R-:W-:Y:S04]  /*14e90*/  STL.64 [R1+0xf0], R120 ;  /* 0x0000f07801007387 */ /* 0x000fe80000100a00 */
[----:B------:R1:W-:Y:S04]  /*14ea0*/  STL.64 [R1+0xe0], R172 ;  /* 0x0000e0ac01007387 */ /* 0x0003e80000100a00 */
[----:B------:R-:W-:Y:S04]  /*14eb0*/  STL.64 [R1+0xe8], R86 ;  /* 0x0000e85601007387 */ /* 0x000fe80000100a00 */
[----:B------:R-:W-:Y:S04]  /*14ec0*/  STL.64 [R1+0xd8], R242 ;  /* 0x0000d8f201007387 */ /* 0x000fe80000100a00 */
[----:B------:R-:W-:Y:S04]  /*14ed0*/  STL.64 [R1+0xd0], R118 ;  /* 0x0000d07601007387 */ /* 0x000fe80000100a00 */
[----:B------:R1:W-:Y:S04]  /*14ee0*/  STL.64 [R1+0xc0], R170 ;  /* 0x0000c0aa01007387 */ /* 0x0003e80000100a00 */
[----:B------:R-:W-:Y:S04]  /*14ef0*/  STL.64 [R1+0xc8], R84 ;  /* 0x0000c85401007387 */ /* 0x000fe80000100a00 */
[----:B------:R-:W-:Y:S04]  /*14f00*/  STL.64 [R1+0xb8], R250 ;  /* 0x0000b8fa01007387 */ /* 0x000fe80000100a00 */
[----:B------:R-:W-:Y:S04]  /*14f10*/  STL.64 [R1+0xb0], R116 ;  /* 0x0000b07401007387 */ /* 0x000fe80000100a00 */
[----:B------:R-:W-:Y:S04]  /*14f20*/  STL.64 [R1+0xa0], R244 ;  /* 0x0000a0f401007387 */ /* 0x000fe80000100a00 */
[----:B------:R-:W-:Y:S04]  /*14f30*/  STL.64 [R1+0xa8], R82 ;  /* 0x0000a85201007387 */ /* 0x000fe80000100a00 */
[----:B------:R-:W2:Y:S04]  /*14f40*/  LDL.LU.64 R14, [R1+0x320] ;  /* 0x00032000010e7983 */ /* 0x000ea80000300a00 */
[----:B------:R-:W-:Y:S04]  /*14f50*/  STL.64 [R1+0x98], R12 ;  /* 0x0000980c01007387 */ /* 0x000fe80000100a00 */
[----:B------:R-:W-:Y:S04]  /*14f60*/  STL.64 [R1+0x90], R114 ;  /* 0x0000907201007387 */ /* 0x000fe80000100a00 */
[----:B------:R-:W-:Y:S04]  /*14f70*/  STL.64 [R1+0x88], R80 ;  /* 0x0000885001007387 */ /* 0x000fe80000100a00 */
[----:B------:R1:W-:Y:S04]  /*14f80*/  STL.64 [R1+0x80], R18 ;  /* 0x0000801201007387 */ /* 0x0003e80000100a00 */
[----:B------:R-:W3:Y:S04]  /*14f90*/  LDL.LU.64 R22, [R1+0x300] ;  /* 0x0003000001167983 */ /* 0x000ee80000300a00 */
[----:B------:R-:W-:Y:S04]  /*14fa0*/  STL.64 [R1+0x78], R20 ;  /* 0x0000781401007387 */ /* 0x000fe80000100a00 */
[----:B------:R-:W-:Y:S04]  /*14fb0*/  STL.64 [R1+0x70], R112 ;  /* 0x0000707001007387 */ /* 0x000fe80000100a00 */
[----:B------:R-:W-:Y:S04]  /*14fc0*/  STL.64 [R1+0x68], R78 ;  /* 0x0000684e01007387 */ /* 0x000fe80000100a00 */
[----:B------:R-:W4:Y:S04]  /*14fd0*/  LDL.LU.64 R30, [R1+0x2e0] ;  /* 0x0002e000011e7983 */ /* 0x000f280000300a00 */
[----:B------:R-:W4:Y:S04]  /*14fe0*/  LDL.LU.64 R38, [R1+0x2c0] ;  /* 0x0002c00001267983 */ /* 0x000f280000300a00 */
[----:B------:R-:W4:Y:S04]  /*14ff0*/  LDL.LU.64 R46, [R1+0x2a0] ;  /* 0x0002a000012e7983 */ /* 0x000f280000300a00 */
[----:B------:R-:W4:Y:S04]  /*15000*/  LDL.LU.64 R54, [R1+0x280] ;  /* 0x0002800001367983 */ /* 0x000f280000300a00 */
[----:B------:R-:W4:Y:S04]  /*15010*/  LDL.LU.64 R62, [R1+0x260] ;  /* 0x00026000013e7983 */ /* 0x000f280000300a00 */
[----:B------:R-:W-:Y:S04]  /*15020*/  STL.64 [R1+0x60], R110 ;  /* 0x0000606e01007387 */ /* 0x000fe80000100a00 */
[----:B------:R1:W-:Y:S04]  /*15030*/  STL.64 [R1+0x50], R66 ;  /* 0x0000504201007387 */ /* 0x0003e80000100a00 */
[----:B------:R-:W-:Y:S04]  /*15040*/  STL.64 [R1+0x58], R6 ;  /* 0x0000580601007387 */ /* 0x000fe80000100a00 */
[----:B------:R-:W4:Y:S01]  /*15050*/  LDL.LU.64 R74, [R1+0x240] ;  /* 0x00024000014a7983 */ /* 0x000f220000300a00 */
[----:B------:R-:W-:-:S03]  /*15060*/  IMAD.WIDE R72, R5, 0x4, R72 ;  /* 0x0000000405487825 */ /* 0x000fc600078e0248 */
[----:B------:R-:W-:Y:S01]  /*15070*/  LDGSTS.E [R0+0x30800], desc[UR28][R248.64], P6 ;  /* 0x30800000f8007fae */ /* 0x000fe2000b1a101c */
[----:B------:R-:W-:-:S03]  /*15080*/  IMAD.WIDE R10, R5, 0x4, R76 ;  /* 0x00000004050a7825 */ /* 0x000fc600078e024c */
[----:B------:R-:W-:Y:S04]  /*15090*/  LDGSTS.E [R0+0x30c00], desc[UR28][R230.64], P6 ;  /* 0x30c00000e6007fae */ /* 0x000fe8000b1a101c */
[----:B------:R1:W-:Y:S04]  /*150a0*/  STL.64 [R1+0x48], R72 ;  /* 0x0000484801007387 */ /* 0x0003e80000100a00 */
[----:B------:R1:W-:Y:S04]  /*150b0*/  STL.64 [R1+0x40], R8 ;  /* 0x0000400801007387 */ /* 0x0003e80000100a00 */
[----:B------:R-:W4:Y:S04]  /*150c0*/  LDL.LU.64 R232, [R1+0x8f8] ;  /* 0x0008f80001e87983 */ /* 0x000f280000300a00 */
[----:B------:R1:W-:Y:S04]  /*150d0*/  STL.64 [R1+0x38], R10 ;  /* 0x0000380a01007387 */ /* 0x0003e80000100a00 */
[----:B------:R-:W4:Y:S01]  /*150e0*/  LDL.LU.64 R230, [R1+0x8f0] ;  /* 0x0008f00001e67983 */ /* 0x000f220000300a00 */
[----:B------:R-:W-:-:S04]  /*150f0*/  IMAD.WIDE R200, R5, 0x4, R32 ;  /* 0x0000000405c87825 */ /* 0x000fc800078e0220 */
[----:B------:R-:W-:-:S04]  /*15100*/  IMAD.WIDE R208, R5, 0x4, R40 ;  /* 0x0000000405d07825 */ /* 0x000fc800078e0228 */
[----:B------:R-:W-:-:S04]  /*15110*/  IMAD.WIDE R216, R5, 0x4, R48 ;  /* 0x0000000405d87825 */ /* 0x000fc800078e0230 */
[C---:B------:R-:W-:Y:S01]  /*15120*/  IMAD.WIDE R224, R5.reuse, 0x4, R56 ;  /* 0x0000000405e07825 */ /* 0x040fe200078e0238 */
[----:B--2---:R-:W-:Y:S04]  /*15130*/  LDGSTS.E [R0+0x31000], desc[UR28][R14.64], P6 ;  /* 0x310000000e007fae */ /* 0x004fe8000b1a101c */
[----:B---3--:R-:W-:Y:S04]  /*15140*/  LDGSTS.E [R0+0x31400], desc[UR28][R22.64], P6 ;  /* 0x3140000016007fae */ /* 0x008fe8000b1a101c */
        /* <DEDUP_REMOVED lines=9> */
[----:B------:R-:W2:Y:S04]  /*151e0*/  LDL.LU.64 R192, [R1+0x8e8] ;  /* 0x0008e80001c07983 */ /* 0x000ea80000300a00 */
[----:B------:R-:W3:Y:S04]  /*151f0*/  LDL.LU.64 R246, [R1+0x358] ;  /* 0x0003580001f67983 */ /* 0x000ee80000300a00 */
[----:B------:R-:W4:Y:S04]  /*15200*/  LDL.LU.64 R16, [R1+0x318] ;  /* 0x0003180001107983 */ /* 0x000f280000300a00 */
[----:B------:R-:W2:Y:S04]  /*15210*/  LDL.LU.64 R24, [R1+0x2f8] ;  /* 0x0002f80001187983 */ /* 0x000ea80000300a00 */
[----:B------:R-:W2:Y:S04]  /*15220*/  LDL.LU.64 R32, [R1+0x2d8] ;  /* 0x0002d80001207983 */ /* 0x000ea80000300a00 */
[----:B------:R-:W2:Y:S04]  /*15230*/  LDL.LU.64 R40, [R1+0x2b8] ;  /* 0x0002b80001287983 */ /* 0x000ea80000300a00 */
[----:B------:R-:W2:Y:S04]  /*15240*/  LDL.LU.64 R48, [R1+0x298] ;  /* 0x0002980001307983 */ /* 0x000ea80000300a00 */
[----:B------:R-:W2:Y:S04]  /*15250*/  LDL.LU.64 R56, [R1+0x278] ;  /* 0x0002780001387983 */ /* 0x000ea80000300a00 */
[----:B------:R-:W2:Y:S04]  /*15260*/  LDL.LU.64 R64, [R1+0x258] ;  /* 0x0002580001407983 */ /* 0x000ea80000300a00 */
[----:B------:R-:W2:Y:S04]  /*15270*/  LDL.LU.64 R76, [R1+0x238] ;  /* 0x00023800014c7983 */ /* 0x000ea80000300a00 */
        /* <DEDUP_REMOVED lines=13> */
[----:B------:R-:W2:Y:S04]  /*15350*/  LDL.LU.64 R190, [R1+0x8e0] ;  /* 0x0008e00001be7983 */ /* 0x000ea80000300a00 */
        /* <DEDUP_REMOVED lines=9> */
[----:B-1----:R-:W2:Y:S04]  /*153f0*/  LDL.LU.64 R180, [R1+0x8b8] ;  /* 0x0008b80001b47983 */ /* 0x002ea80000300a00 */
        /* <DEDUP_REMOVED lines=20> */
[----:B---3--:R-:W-:Y:S04]  /*15540*/  LDGSTS.E [R70+0x30900], desc[UR28][R246.64], P6 ;  /* 0x30900000f6467fae */ /* 0x008fe8000b1a101c */
[----:B------:R-:W-:Y:S04]  /*15550*/  LDGSTS.E [R70+0x30d00], desc[UR28][R164.64], P6 ;  /* 0x30d00000a4467fae */ /* 0x000fe8000b1a101c */
[----:B----4-:R-:W-:Y:S04]  /*15560*/  LDGSTS.E [R70+0x31100], desc[UR28][R16.64], P6 ;  /* 0x3110000010467fae */ /* 0x010fe8000b1a101c */
[----:B--2---:R-:W-:Y:S04]  /*15570*/  LDGSTS.E [R70+0x31500], desc[UR28][R24.64], P6 ;  /* 0x3150000018467fae */ /* 0x004fe8000b1a101c */
[----:B------:R-:W-:Y:S04]  /*15580*/  LDGSTS.E [R70+0x31900], desc[UR28][R32.64], P6 ;  /* 0x3190000020467fae */ /* 0x000fe8000b1a101c */
[----:B------:R-:W-:Y:S04]  /*15590*/  LDGSTS.E [R70+0x31d00], desc[UR28][R40.64], P6 ;  /* 0x31d0000028467fae */ /* 0x000fe8000b1a101c */
[----:B------:R-:W-:Y:S04]  /*155a0*/  LDGSTS.E [R70+0x32100], desc[UR28][R48.64], P6 ;  /* 0x3210000030467fae */ /* 0x000fe8000b1a101c */
[----:B------:R-:W-:Y:S04]  /*155b0*/  LDGSTS.E [R70+0x32500], desc[UR28][R56.64], P6 ;  /* 0x3250000038467fae */ /* 0x000fe8000b1a101c */
[----:B------:R-:W-:Y:S04]  /*155c0*/  LDGSTS.E [R70+0x32900], desc[UR28][R64.64], P6 ;  /* 0x3290000040467fae */ /* 0x000fe8000b1a101c */
[----:B------:R-:W2:Y:S04]  /*155d0*/  LDL.LU.64 R164, [R1+0x878] ;  /* 0x0008780001a47983 */ /* 0x000ea80000300a00 */
[----:B------:R-:W-:Y:S04]  /*155e0*/  LDGSTS.E [R70+0x32d00], desc[UR28][R76.64], P6 ;  /* 0x32d000004c467fae */ /* 0x000fe8000b1a101c */
[----:B------:R-:W3:Y:S04]  /*155f0*/  LDL.LU.64 R244, [R1+0x350] ;  /* 0x0003500001f47983 */ /* 0x000ee80000300a00 */
[----:B------:R-:W-:Y:S04]  /*15600*/  LDGSTS.E [R70+0x33100], desc[UR28][R162.64], P6 ;  /* 0x33100000a2467fae */ /* 0x000fe8000b1a101c */
[----:B------:R-:W-:Y:S04]  /*15610*/  LDGSTS.E [R70+0x33500], desc[UR28][R160.64], P6 ;  /* 0x33500000a0467fae */ /* 0x000fe8000b1a101c */
[----:B------:R-:W-:Y:S04]  /*15620*/  LDGSTS.E [R70+0x33900], desc[UR28][R158.64], P6 ;  /* 0x339000009e467fae */ /* 0x000fe8000b1a101c */
[----:B------:R-:W4:Y:S04]  /*15630*/  LDL.LU.64 R162, [R1+0x870] ;  /* 0x0008700001a27983 */ /* 0x000f280000300a00 */
[----:B------:R-:W2:Y:S04]  /*15640*/  LDL.LU.64 R160, [R1+0x868] ;  /* 0x0008680001a07983 */ /* 0x000ea80000300a00 */
[----:B------:R-:W2:Y:S04]  /*15650*/  LDL.LU.64 R158, [R1+0x860] ;  /* 0x00086000019e7983 */ /* 0x000ea80000300a00 */
[----:B------:R-:W-:Y:S04]  /*15660*/  LDGSTS.E [R70+0x33d00], desc[UR28][R156.64], P6 ;  /* 0x33d000009c467fae */ /* 0x000fe8000b1a101c */
[----:B------:R-:W-:Y:S04]  /*15670*/  LDGSTS.E [R70+0x34100], desc[UR28][R154.64], P6 ;  /* 0x341000009a467fae */ /* 0x000fe8000b1a101c */
[----:B------:R-:W-:Y:S04]  /*15680*/  LDGSTS.E [R70+0x34500], desc[UR28][R152.64], P6 ;  /* 0x3450000098467fae */ /* 0x000fe8000b1a101c */
[----:B------:R-:W2:Y:S04]  /*15690*/  LDL.LU.64 R156, [R1+0x858] ;  /* 0x00085800019c7983 */ /* 0x000ea80000300a00 */
        /* <DEDUP_REMOVED lines=8> */
[----:B------:R-:W-:Y:S01]  /*15720*/  LDGSTS.E [R70+0x35500], desc[UR28][R68.64], P6 ;  /* 0x3550000044467fae */ /* 0x000fe2000b1a101c */
[----:B------:R-:W-:-:S03]  /*15730*/  IMAD.WIDE R196, R5, 0x4, R28 ;  /* 0x0000000405c47825 */ /* 0x000fc600078e021c */
[----:B------:R-:W-:Y:S01]  /*15740*/  LDGSTS.E [R70+0x35900], desc[UR28][R242.64], P6 ;  /* 0x35900000f2467fae */ /* 0x000fe2000b1a101c */
[----:B------:R-:W-:-:S03]  /*15750*/  IMAD.WIDE R204, R5, 0x4, R36 ;  /* 0x0000000405cc7825 */ /* 0x000fc600078e0224 */
[----:B------:R-:W-:Y:S04]  /*15760*/  LDGSTS.E [R70+0x35d00], desc[UR28][R250.64], P6 ;  /* 0x35d00000fa467fae */ /* 0x000fe8000b1a101c */
[----:B------:R-:W2:Y:S01]  /*15770*/  LDL.LU.64 R68, [R1+0x828] ;  /* 0x0008280001447983 */ /* 0x000ea20000300a00 */
        /* <DEDUP_REMOVED lines=12> */
[----:B--2---:R-:W-:Y:S04]  /*15840*/  LDGSTS.E [R69+0x30200], desc[UR28][R144.64], P6 ;  /* 0x3020000090457fae */ /* 0x004fe8000b1a101c */
[----:B------:R-:W-:Y:S04]  /*15850*/  LDGSTS.E [R69+0x30600], desc[UR28][R2.64], P6 ;  /* 0x3060000002457fae */ /* 0x000fe8000b1a101c */
[----:B---3--:R-:W-:Y:S04]  /*15860*/  LDGSTS.E [R69+0x30a00], desc[UR28][R244.64], P6 ;  /* 0x30a00000f4457fae */ /* 0x008fe8000b1a101c */
        /* <DEDUP_REMOVED lines=13> */
[----:B------:R-:W2:Y:S04]  /*15940*/  LDL.LU.64 R140, [R1+0x810] ;  /* 0x00081000018c7983 */ /* 0x000ea80000300a00 */
[----:B------:R-:W2:Y:S04]  /*15950*/  LDL.LU.64 R250, [R1+0x368] ;  /* 0x0003680001fa7983 */ /* 0x000ea80000300a00 */
[----:B------:R-:W3:Y:S04]  /*15960*/  LDL.LU.64 R242, [R1+0x348] ;  /* 0x0003480001f27983 */ /* 0x000ee80000300a00 */
[----:B------:R-:W4:Y:S04]  /*15970*/  LDL.LU.64 R12, [R1+0x328] ;  /* 0x00032800010c7983 */ /* 0x000f280000300a00 */
[----:B------:R-:W4:Y:S04]  /*15980*/  LDL.LU.64 R20, [R1+0x308] ;  /* 0x0003080001147983 */ /* 0x000f280000300a00 */
[----:B------:R-:W4:Y:S04]  /*15990*/  LDL.LU.64 R28, [R1+0x2e8] ;  /* 0x0002e800011c7983 */ /* 0x000f280000300a00 */
[----:B------:R-:W4:Y:S04]  /*159a0*/  LDL.LU.64 R36, [R1+0x2c8] ;  /* 0x0002c80001247983 */ /* 0x000f280000300a00 */
[----:B------:R-:W4:Y:S04]  /*159b0*/  LDL.LU.64 R44, [R1+0x2a8] ;  /* 0x0002a800012c7983 */ /* 0x000f280000300a00 */
[----:B------:R-:W4:Y:S04]  /*159c0*/  LDL.LU.64 R52, [R1+0x288] ;  /* 0x0002880001347983 */ /* 0x000f280000300a00 */
        /* <DEDUP_REMOVED lines=19> */
[----:B------:R1:W-:Y:S04]  /*15b00*/  LDGSTS.E [R69+0x37e00], desc[UR28][R8.64], P6 ;  /* 0x37e0000008457fae */ /* 0x0003e8000b1a101c */
[----:B------:R-:W4:Y:S04]  /*15b10*/  LDL.LU.64 R138, [R1+0x808] ;  /* 0x00080800018a7983 */ /* 0x000f280000300a00 */
[----:B------:R-:W-:Y:S04]  /*15b20*/  LDGSTS.E [R68+0x30300], desc[UR28][R108.64], P6 ;  /* 0x303000006c447fae */ /* 0x000fe8000b1a101c */
[----:B------:R-:W4:Y:S01]  /*15b30*/  LDL.LU.64 R136, [R1+0x800] ;  /* 0x0008000001887983 */ /* 0x000f220000300a00 */
[----:B-1----:R-:W1:Y:S03]  /*15b40*/  LDC R8, c[0x0][0x3a0] ;  /* 0x0000e800ff087b82 */ /* 0x002e660000000800 */
[----:B------:R-:W4:Y:S04]  /*15b50*/  LDL.LU.64 R134, [R1+0x7f8] ;  /* 0x0007f80001867983 */ /* 0x000f280000300a00 */
[----:B------:R-:W4:Y:S01]  /*15b60*/  LDL.LU.64 R132, [R1+0x7f0] ;  /* 0x0007f00001847983 */ /* 0x000f220000300a00 */
[----:B------:R-:W1:Y:S03]  /*15b70*/  LDC R9, c[0x0][0x3a0] ;  /* 0x0000e800ff097b82 */ /* 0x000e660000000800 */
        /* <DEDUP_REMOVED lines=31> */
[----:B------:R-:W4:Y:S04]  /*15d70*/  LDL.LU.64 R102, [R1+0x778] ;  /* 0x0007780001667983 */ /* 0x000f280000300a00 */
        /* <DEDUP_REMOVED lines=25> */
[----:B------:R1:W-:Y:S04]  /*15f10*/  LDGSTS.E [R68+0x37f00], desc[UR28][R10.64], P6 ;  /* 0x37f000000a447fae */ /* 0x0003e8000b1a101c */
[----:B------:R-:W0:Y:S04]  /*15f20*/  LDGDEPBAR ;  /* 0x00000000000079af */ /* 0x000e280000000000 */
[----:B------:R-:W2:Y:S01]  /*15f30*/  LDL.LU.64 R6, [R1+0x710] ;  /* 0x0007100001067983 */ /* 0x000ea20000300a00 */
[----:B-1----:R-:W1:Y:S03]  /*15f40*/  LDC R10, c[0x0][0x3a0] ;  /* 0x0000e800ff0a7b82 */ /* 0x002e660000000800 */
[----:B------:R2:W-:Y:S01]  /*15f50*/  STL.64 [R1+0x708], R68 ;  /* 0x0007084401007387 */ /* 0x0005e20000100a00 */
[----:B------:R-:W-:Y:S01]  /*15f60*/  ISETP.GE.U32.AND P6, PT, R4, 0x7ffffebd, PT ;  /* 0x7ffffebd0400780c */ /* 0x000fe20003fc6070 */
[----:B------:R-:W-:-:S03]  /*15f70*/  VIADD R4, R71, 0x100000 ;  /* 0x0010000047047836 */ /* 0x000fc60000000000 */
[----:B------:R-:W-:Y:S01]  /*15f80*/  BAR.SYNC.DEFER_BLOCKING 0x0 ;  /* 0x0000000000007b1d */ /* 0x000fe20000010000 */
[----:B--2---:R-:W-:-:S07]  /*15f90*/  IMAD.WIDE R68, R252, 0x4, R6 ;  /* 0x00000004fc447825 */ /* 0x004fce00078e0206 */
[----:B------:R-:W2:Y:S01]  /*15fa0*/  LDC R7, c[0x0][0x3a0] ;  /* 0x0000e800ff077b82 */ /* 0x000ea20000000800 */
[----:B------:R-:W-:Y:S01]  /*15fb0*/  VIADD R6, R8, 0xfffffefb ;  /* 0xfffffefb08067836 */ /* 0x000fe20000000000 */
[----:B------:R-:W-:Y:S01]  /*15fc0*/  @!PT LDS RZ, [RZ] ;  /* 0x00000000fffff984 */ /* 0x000fe20000000800 */
[----:B------:R-:W-:Y:S01]  /*15fd0*/  @!PT LDS RZ, [RZ] ;  /* 0x00000000fffff984 */ /* 0x000fe20000000800 */
[----:B------:R-:W-:Y:S01]  /*15fe0*/  @!PT LDS RZ, [RZ] ;  /* 0x00000000fffff984 */ /* 0x000fe20000000800 */
[----:B------:R1:W-:Y:S06]  /*15ff0*/  LDGSTS.E [R4+-0x70000], desc[UR28][R68.64], !P5 ;  /* 0x9000000044047fae */ /* 0x0003ec000e9a101c */
[----:B------:R-:W2:Y:S01]  /*16000*/  LDC R8, c[0x0][0x3a0] ;  /* 0x0000e800ff087b82 */ /* 0x000ea20000000800 */
[----:B------:R1:W-:Y:S01]  /*16010*/  STL.64 [R1+0x5b8], R68 ;  /* 0x0005b84401007387 */ /* 0x0003e20000100a00 */
[----:B------:R-:W-:Y:S01]  /*16020*/  ISETP.GE.U32.AND P5, PT, R6, 0x7ffffebc, PT ;  /* 0x7ffffebc0600780c */ /* 0x000fe20003fa6070 */
[----:B------:R-:W-:-:S05]  /*16030*/  VIADD R6, R9, 0xfffffefa ;  /* 0xfffffefa09067836 */ /* 0x000fca0000000000 */
[----:B------:R-:W3:Y:S01]  /*16040*/  LDC R9, c[0x0][0x3a0] ;  /* 0x0000e800ff097b82 */ /* 0x000ee20000000800 */
[----:B-1----:R-:W-:-:S05]  /*16050*/  IMAD.WIDE R68, R252, 0x4, R78 ;  /* 0x00000004fc447825 */ /* 0x002fca00078e024e */
[----:B------:R1:W-:Y:S04]  /*16060*/  STL.64 [R1+0x5b0], R68 ;  /* 0x0005b04401007387 */ /* 0x0003e80000100a00 */
[----:B------:R1:W-:Y:S01]  /*16070*/  LDGSTS.E [R4+-0x6fffc], desc[UR28][R68.64], !P3 ;  /* 0x9000400044047fae */ /* 0x0003e2000d9a101c */
[----:B------:R-:W-:Y:S01]  /*16080*/  ISETP.GE.U32.AND P3, PT, R6, 0x7ffffebb, PT ;  /* 0x7ffffebb0600780c */ /* 0x000fe20003f66070 */
[----:B------:R-:W-:Y:S02]  /*16090*/  VIADD R6, R10, 0xfffffef9 ;  /* 0xfffffef90a067836 */ /* 0x000fe40000000000 */
[----:B------:R-:W-:-:S04]  /*160a0*/  IMAD.WIDE R10, R252, 0x4, R82 ;  /* 0x00000004fc0a7825 */ /* 0x000fc800078e0252 */
[----:B-1----:R-:W-:-:S05]  /*160b0*/  IMAD.WIDE R68, R252, 0x4, R80 ;  /* 0x00000004fc447825 */ /* 0x002fca00078e0250 */
[----:B------:R-:W-:Y:S01]  /*160c0*/  LDGSTS.E [R4+-0x6fff8], desc[UR28][R68.64], !P4 ;  /* 0x9000800044047fae */ /* 0x000fe2000e1a101c */
[----:B------:R-:W-:Y:S01]  /*160d0*/  ISETP.GE.U32.AND P4, PT, R6, 0x7ffffeba, PT ;  /* 0x7ffffeba0600780c */ /* 0x000fe20003f86070 */
[----:B--2---:R-:W-:Y:S02]  /*160e0*/  VIADD R6, R8, 0xfffffef8 ;  /* 0xfffffef808067836 */ /* 0x004fe40000000000 */
[----:B------:R-:W1:Y:S01]  /*160f0*/  LDC R8, c[0x0][0x3a0] ;  /* 0x0000e800ff087b82 */ /* 0x000e620000000800 */
[----:B------:R2:W-:Y:S02]  /*16100*/  LDGSTS.E [R4+-0x6fff4], desc[UR28][R10.64], !P6 ;  /* 0x9000c0000a047fae */ /* 0x0005e4000f1a101c */
[----:B------:R-:W-:Y:S01]  /*16110*/  ISETP.GE.U32.AND P6, PT, R6, 0x7ffffeb9, PT ;  /* 0x7ffffeb90600780c */ /* 0x000fe20003fc6070 */
[----:B------:R-:W-:Y:S01]  /*16120*/  VIADD R6, R7, 0xfffffef7 ;  /* 0xfffffef707067836 */ /* 0x000fe20000000000 */
[----:B------:R-:W-:Y:S03]  /*16130*/  STL.64 [R1+0x5a8], R68 ;  /* 0x0005a84401007387 */ /* 0x000fe60000100a00 */
[----:B------:R-:W4:Y:S01]  /*16140*/  LDC R7, c[0x0][0x3a0] ;  /* 0x0000e800ff077b82 */ /* 0x000f220000000800 */
[----:B------:R2:W-:Y:S02]  /*16150*/  STL.64 [R1+0x5a0], R10 ;  /* 0x0005a00a01007387 */ /* 0x0005e40000100a00 */
[----:B--2---:R-:W-:-:S05]  /*16160*/  IMAD.WIDE R10, R252, 0x4, R84 ;  /* 0x00000004fc0a7825 */ /* 0x004fca00078e0254 */
[----:B------:R2:W-:Y:S04]  /*16170*/  STL.64 [R1+0x598], R10 ;  /* 0x0005980a01007387 */ /* 0x0005e80000100a00 */
[----:B------:R2:W-:Y:S01]  /*16180*/  LDGSTS.E [R4+-0x6fff0], desc[UR28][R10.64], !P5 ;  /* 0x900100000a047fae */ /* 0x0005e2000e9a101c */
[----:B------:R-:W-:Y:S01]  /*16190*/  ISETP.GE.U32.AND P5, PT, R6, 0x7ffffeb8, PT ;  /* 0x7ffffeb80600780c */ /* 0x000fe20003fa6070 */
[----:B---3--:R-:W-:Y:S02]  /*161a0*/  VIADD R6, R9, 0xfffffef6 ;  /* 0xfffffef609067836 */ /* 0x008fe40000000000 */
[----:B------:R-:W3:Y:S01]  /*161b0*/  LDC R9, c[0x0][0x3a0] ;  /* 0x0000e800ff097b82 */ /* 0x000ee20000000800 */
[----:B--2---:R-:W-:-:S05]  /*161c0*/  IMAD.WIDE R10, R252, 0x4, R86 ;  /* 0x00000004fc0a7825 */ /* 0x004fca00078e0256 */
[----:B------:R2:W-:Y:S04]  /*161d0*/  STL.64 [R1+0x590], R10 ;  /* 0x0005900a01007387 */ /* 0x0005e80000100a00 */
[----:B------:R2:W-:Y:S01]  /*161e0*/  LDGSTS.E [R4+-0x6ffec], desc[UR28][R10.64], !P3 ;  /* 0x900140000a047fae */ /* 0x0005e2000d9a101c */
[----:B------:R-:W-:Y:S01]  /*161f0*/  ISETP.GE.U32.AND P3, PT, R6, 0x7ffffeb7, PT ;  /* 0x7ffffeb70600780c */ /* 0x000fe20003f66070 */
[----:B-1----:R-:W-:Y:S02]  /*16200*/  VIADD R6, R8, 0xfffffef5 ;  /* 0xfffffef508067836 */ /* 0x002fe40000000000 */
[----:B------:R-:W1:Y:S01]  /*16210*/  LDC R8, c[0x0][0x3a0] ;  /* 0x0000e800ff087b82 */ /* 0x000e620000000800 */
[----:B--2---:R-:W-:-:S05]  /*16220*/  IMAD.WIDE R10, R252, 0x4, R88 ;  /* 0x00000004fc0a7825 */ /* 0x004fca00078e0258 */
[----:B------:R2:W-:Y:S01]  /*16230*/  LDGSTS.E [R4+-0x6ffe8], desc[UR28][R10.64], !P4 ;  /* 0x900180000a047fae */ /* 0x0005e2000e1a101c */
[----:B------:R-:W-:Y:S01]  /*16240*/  ISETP.GE.U32.AND P4, PT, R6, 0x7ffffeb6, PT ;  /* 0x7ffffeb60600780c */ /* 0x000fe20003f86070 */
[----:B----4-:R-:W-:Y:S02]  /*16250*/  VIADD R6, R7, 0xfffffef4 ;  /* 0xfffffef407067836 */ /* 0x010fe40000000000 */
        /* <DEDUP_REMOVED lines=216> */
[----:B------:R2:W-:Y:S01]  /*16fe0*/  STL.64 [R1+0x468], R10 ;  /* 0x0004680a01007387 */ /* 0x0005e20000100a00 */
[----:B------:R-:W4:Y:S01]  /*16ff0*/  LDC R7, c[0x0][0x3a0] ;  /* 0x0000e800ff077b82 */ /* 0x000f220000000800 */
        /* <DEDUP_REMOVED lines=13> */
[----:B------:R2:W-:Y:S04]  /*170d0*/  STL.64 [R1+0x450], R10 ;  /* 0x0004500a01007387 */ /* 0x0005e80000100a00 */
[----:B------:R2:W-:Y:S01]  /*170e0*/  LDGSTS.E [R4+-0x6ff4c], desc[UR28][R10.64], !P3 ;  /* 0x900b40000a047fae */ /* 0x0005e2000d9a101c */
[----:B------:R-:W-:Y:S01]  /*170f0*/  ISETP.GE.U32.AND P3, PT, R6, 0x7ffffe8f, PT ;  /* 0x7ffffe8f0600780c */ /* 0x000fe20003f66070 */
[----:B----4-:R-:W-:Y:S02]  /*17100*/  VIADD R6, R7, 0xfffffecd ;  /* 0xfffffecd07067836 */ /* 0x010fe40000000000 */
[----:B------:R-:W4:Y:S01]  /*17110*/  LDC R7, c[0x0][0x3a0] ;  /* 0x0000e800ff077b82 */ /* 0x000f220000000800 */
[----:B--2---:R-:W-:-:S05]  /*17120*/  IMAD.WIDE R10, R252, 0x4, R168 ;  /* 0x00000004fc0a7825 */ /* 0x004fca00078e02a8 */
[----:B------:R2:W-:Y:S04]  /*17130*/  STL.64 [R1+0x448], R10 ;  /* 0x0004480a01007387 */ /* 0x0005e80000100a00 */
[----:B------:R2:W-:Y:S01]  /*17140*/  LDGSTS.E [R4+-0x6ff48], desc[UR28][R10.64], !P4 ;  /* 0x900b80000a047fae */ /* 0x0005e2000e1a101c */
[----:B------:R-:W-:Y:S01]  /*17150*/  ISETP.GE.U32.AND P4, PT, R6, 0x7ffffe8e, PT ;  /* 0x7ffffe8e0600780c */ /* 0x000fe20003f86070 */
[----:B--2---:R-:W-:-:S05]  /*17160*/  IMAD.WIDE R10, R252, 0x4, R170 ;  /* 0x00000004fc0a7825 */ /* 0x004fca00078e02aa */
[----:B------:R2:W-:Y:S04]  /*17170*/  STL.64 [R1+0x440], R10 ;  /* 0x0004400a01007387 */ /* 0x0005e80000100a00 */
[----:B------:R2:W-:Y:S01]  /*17180*/  LDGSTS.E [R4+-0x6ff44], desc[UR28][R10.64], !P6 ;  /* 0x900bc0000a047fae */ /* 0x0005e2000f1a101c */
[----:B---3--:R-:W-:Y:S01]  /*17190*/  VIADD R6, R9, 0xfffffecc ;  /* 0xfffffecc09067836 */ /* 0x008fe20000000000 */
[----:B--2---:R-:W2:Y:S04]  /*171a0*/  LDC R11, c[0x0][0x3a0] ;  /* 0x0000e800ff0b7b82 */ /* 0x004ea80000000800 */
[----:B------:R-:W-:Y:S01]  /*171b0*/  ISETP.GE.U32.AND P6, PT, R6, 0x7ffffe8d, PT ;  /* 0x7ffffe8d0600780c */ /* 0x000fe20003fc6070 */
[----:B------:R-:W-:-:S03]  /*171c0*/  IMAD.WIDE R68, R252, 0x4, R172 ;  /* 0x00000004fc447825 */ /* 0x000fc600078e02ac */
[----:B------:R-:W3:Y:S01]  /*171d0*/  LDC R10, c[0x0][0x3a0] ;  /* 0x0000e800ff0a7b82 */ /* 0x000ee20000000800 */
[----:B-1----:R-:W-:Y:S01]  /*171e0*/  VIADD R6, R8, 0xfffffecb ;  /* 0xfffffecb08067836 */ /* 0x002fe20000000000 */
[----:B------:R1:W-:Y:S01]  /*171f0*/  LDGSTS.E [R4+-0x6ff40], desc[UR28][R68.64], !P5 ;  /* 0x900c000044047fae */ /* 0x0003e2000e9a101c */
[----:B------:R-:W-:-:S03]  /*17200*/  IMAD.WIDE R8, R252, 0x4, R174 ;  /* 0x00000004fc087825 */ /* 0x000fc600078e02ae */
[----:B------:R1:W-:Y:S01]  /*17210*/  STL.64 [R1+0x438], R68 ;  /* 0x0004384401007387 */ /* 0x0003e20000100a00 */
[----:B------:R-:W-:Y:S01]  /*17220*/  ISETP.GE.U32.AND P5, PT, R6, 0x7ffffe8c, PT ;  /* 0x7ffffe8c0600780c */ /* 0x000fe20003fa6070 */
[----:B----4-:R-:W-:Y:S02]  /*17230*/  VIADD R6, R7, 0xfffffeca ;  /* 0xfffffeca07067836 */ /* 0x010fe40000000000 */
[----:B------:R4:W-:Y:S01]  /*17240*/  STL.64 [R1+0x430], R8 ;  /* 0x0004300801007387 */ /* 0x0009e20000100a00 */
[----:B------:R-:W3:Y:S03]  /*17250*/  LDC R7, c[0x0][0x3a0] ;  /* 0x0000e800ff077b82 */ /* 0x000ee60000000800 */
[----:B------:R4:W-:Y:S01]  /*17260*/  LDGSTS.E [R4+-0x6ff3c], desc[UR28][R8.64], !P3 ;  /* 0x900c400008047fae */ /* 0x0009e2000d9a101c */
[----:B------:R-:W-:Y:S01]  /*17270*/  ISETP.GE.U32.AND P3, PT, R6, 0x7ffffe8b, PT ;  /* 0x7ffffe8b0600780c */ /* 0x000fe20003f66070 */
[----:B--2---:R-:W-:-:S02]  /*17280*/  VIADD R6, R11, 0xfffffec9 ;  /* 0xfffffec90b067836 */ /* 0x004fc40000000000 */
[----:B-1----:R-:W-:-:S05]  /*17290*/  IMAD.WIDE R68, R252, 0x4, R176 ;  /* 0x00000004fc447825 */ /* 0x002fca00078e02b0 */
[----:B------:R1:W-:Y:S01]  /*172a0*/  LDGSTS.E [R4+-0x6ff38], desc[UR28][R68.64], !P4 ;  /* 0x900c800044047fae */ /* 0x0003e2000e1a101c */
[----:B----4-:R-:W2:Y:S03]  /*172b0*/  LDC R9, c[0x0][0x3a0] ;  /* 0x0000e800ff097b82 */ /* 0x010ea60000000800 */
[----:B------:R1:W-:Y:S01]  /*172c0*/  STL.64 [R1+0x428], R68 ;  /* 0x0004284401007387 */ /* 0x0003e20000100a00 */
[----:B------:R-:W-:Y:S01]  /*172d0*/  ISETP.GE.U32.AND P4, PT, R6, 0x7ffffe8a, PT ;  /* 0x7ffffe8a0600780c */ /* 0x000fe20003f86070 */
[----:B---3--:R-:W-:-:S03]  /*172e0*/  VIADD R6, R10, 0xfffffec8 ;  /* 0xfffffec80a067836 */ /* 0x008fc60000000000 */
[----:B------:R-:W3:Y:S01]  /*172f0*/  LDC R8, c[0x0][0x3a0] ;  /* 0x0000e800ff087b82 */ /* 0x000ee20000000800 */
[----:B------:R-:W-:-:S04]  /*17300*/  IMAD.WIDE R10, R252, 0x4, R180 ;  /* 0x00000004fc0a7825 */ /* 0x000fc800078e02b4 */
[----:B-1----:R-:W-:-:S05]  /*17310*/  IMAD.WIDE R68, R252, 0x4, R178 ;  /* 0x00000004fc447825 */ /* 0x002fca00078e02b2 */
[----:B------:R1:W-:Y:S04]  /*17320*/  STL.64 [R1+0x420], R68 ;  /* 0x0004204401007387 */ /* 0x0003e80000100a00 */
[----:B------:R1:W-:Y:S04]  /*17330*/  LDGSTS.E [R4+-0x6ff34], desc[UR28][R68.64], !P6 ;  /* 0x900cc00044047fae */ /* 0x0003e8000f1a101c */
[----:B------:R4:W-:Y:S04]  /*17340*/  STL.64 [R1+0x418], R10 ;  /* 0x0004180a01007387 */ /* 0x0009e80000100a00 */
[----:B------:R4:W-:Y:S01]  /*17350*/  LDGSTS.E [R4+-0x6ff30], desc[UR28][R10.64], !P5 ;  /* 0x900d00000a047fae */ /* 0x0009e2000e9a101c */
[----:B------:R-:W-:Y:S01]  /*17360*/  ISETP.GE.U32.AND P6, PT, R6, 0x7ffffe89, PT ;  /* 0x7ffffe890600780c */ /* 0x000fe20003fc6070 */
[----:B--2---:R-:W-:-:S02]  /*17370*/  VIADD R6, R9, 0xfffffec7 ;  /* 0xfffffec709067836 */ /* 0x004fc40000000000 */
[----:B-1----:R-:W-:Y:S01]  /*17380*/  IMAD.WIDE R68, R252, 0x4, R182 ;  /* 0x00000004fc447825 */ /* 0x002fe200078e02b6 */
[----:B------:R-:W1:Y:S08]  /*17390*/  LDC R9, c[0x0][0x3a0] ;  /* 0x0000e800ff097b82 */ /* 0x000e700000000800 */
[----:B----4-:R-:W2:Y:S01]  /*173a0*/  LDC R10, c[0x0][0x3a0] ;  /* 0x0000e800ff0a7b82 */ /* 0x010ea20000000800 */
[----:B------:R-:W-:Y:S01]  /*173b0*/  ISETP.GE.U32.AND P5, PT, R6, 0x7ffffe88, PT ;  /* 0x7ffffe880600780c */ /* 0x000fe20003fa6070 */
[----:B---3--:R-:W-:Y:S01]  /*173c0*/  VIADD R6, R8, 0xfffffec6 ;  /* 0xfffffec608067836 */ /* 0x008fe20000000000 */
[----:B------:R3:W-:Y:S04]  /*173d0*/  STL.64 [R1+0x410], R68 ;  /* 0x0004104401007387 */ /* 0x0007e80000100a00 */
[----:B------:R3:W-:Y:S01]  /*173e0*/  LDGSTS.E [R4+-0x6ff2c], desc[UR28][R68.64], !P3 ;  /* 0x900d400044047fae */ /* 0x0007e2000d9a101c */
[----:B------:R-:W-:Y:S01]  /*173f0*/  ISETP.GE.U32.AND P3, PT, R6, 0x7ffffe87, PT ;  /* 0x7ffffe870600780c */ /* 0x000fe20003f66070 */
[----:B------:R-:W-:Y:S01]  /*17400*/  VIADD R6, R7, 0xfffffec5 ;  /* 0xfffffec507067836 */ /* 0x000fe20000000000 */
[----:B------:R-:W4:Y:S08]  /*17410*/  LDC R8, c[0x0][0x3a0] ;  /* 0x0000e800ff087b82 */ /* 0x000f300000000800 */
[----:B------:R-:W1:Y:S01]  /*17420*/  LDC R7, c[0x0][0x3a0] ;  /* 0x0000e800ff077b82 */ /* 0x000e620000000800 */
[----:B---3--:R-:W-:-:S05]  /*17430*/  IMAD.WIDE R68, R252, 0x4, R184 ;  /* 0x00000004fc447825 */ /* 0x008fca00078e02b8 */
[----:B------:R3:W-:Y:S01]  /*17440*/  LDGSTS.E [R4+-0x6ff28], desc[UR28][R68.64], !P4 ;  /* 0x900d800044047fae */ /* 0x0007e2000e1a101c */
[----:B------:R-:W-:Y:S01]  /*17450*/  ISETP.GE.U32.AND P4, PT, R6, 0x7ffffe86, PT ;  /* 0x7ffffe860600780c */ /* 0x000fe20003f86070 */
[----:B--2---:R-:W-:Y:S02]  /*17460*/  VIADD R6, R10, 0xfffffec4 ;  /* 0xfffffec40a067836 */ /* 0x004fe40000000000 */
[----:B------:R3:W-:Y:S01]  /*17470*/  STL.64 [R1+0x408], R68 ;  /* 0x0004084401007387 */ /* 0x0007e20000100a00 */
[----:B------:R-:W-:-:S04]  /*17480*/  IMAD.WIDE R10, R252, 0x4, R188 ;  /* 0x00000004fc0a7825 */ /* 0x000fc800078e02bc */
[----:B---3--:R-:W-:-:S05]  /*17490*/  IMAD.WIDE R68, R252, 0x4, R186 ;  /* 0x00000004fc447825 */ /* 0x008fca00078e02ba */
[----:B------:R-:W-:Y:S04]  /*174a0*/  STL.64 [R1+0x400], R68 ;  /* 0x0004004401007387 */ /* 0x000fe80000100a00 */
[----:B------:R-:W-:Y:S04]  /*174b0*/  LDGSTS.E [R4+-0x6ff24], desc[UR28][R68.64], !P6 ;  /* 0x900dc00044047fae */ /* 0x000fe8000f1a101c */
[----:B------:R2:W-:Y:S04]  /*174c0*/  STL.64 [R1+0x3f8], R10 ;  /* 0x0003f80a01007387 */ /* 0x0005e80000100a00 */
[----:B------:R2:W-:Y:S02]  /*174d0*/  LDGSTS.E [R4+-0x6ff20], desc[UR28][R10.64], !P5 ;  /* 0x900e00000a047fae */ /* 0x0005e4000e9a101c */
[----:B--2---:R-:W-:-:S05]  /*174e0*/  IMAD.WIDE R10, R252, 0x4, R190 ;  /* 0x00000004fc0a7825 */ /* 0x004fca00078e02be */
[----:B------:R2:W-:Y:S04]  /*174f0*/  STL.64 [R1+0x3f0], R10 ;  /* 0x0003f00a01007387 */ /* 0x0005e80000100a00 */
[----:B------:R-:W3:Y:S04]  /*17500*/  LDL.LU.64 R68, [R1+0x398] ;  /* 0x0003980001447983 */ /* 0x000ee80000300a00 */
[----:B------:R-:W3:Y:S04]  /*17510*/  LDL.LU.64 R90, [R1+0x390] ;  /* 0x00039000015a7983 */ /* 0x000ee80000300a00 */
[----:B------:R-:W3:Y:S04]  /*17520*/  LDL.LU.64 R88, [R1+0x388] ;  /* 0x0003880001587983 */ /* 0x000ee80000300a00 */
[----:B------:R2:W-:Y:S04]  /*17530*/  LDGSTS.E [R4+-0x6ff1c], desc[UR28][R10.64], !P3 ;  /* 0x900e40000a047fae */ /* 0x0005e8000d9a101c */
[----:B------:R-:W3:Y:S04]  /*17540*/  LDL.LU.64 R86, [R1+0x380] ;  /* 0x0003800001567983 */ /* 0x000ee80000300a00 */
[----:B------:R-:W3:Y:S01]  /*17550*/  LDL.LU.64 R84, [R1+0x378] ;  /* 0x0003780001547983 */ /* 0x000ee20000300a00 */
[----:B--2---:R-:W-:-:S05]  /*17560*/  IMAD.WIDE R10, R252, 0x4, R192 ;  /* 0x00000004fc0a7825 */ /* 0x004fca00078e02c0 */
[----:B------:R2:W-:Y:S04]  /*17570*/  STL.64 [R1+0x3e8], R10 ;  /* 0x0003e80a01007387 */ /* 0x0005e80000100a00 */
[----:B------:R-:W3:Y:S04]  /*17580*/  LDL.LU.64 R82, [R1+0x340] ;  /* 0x0003400001527983 */ /* 0x000ee80000300a00 */
[----:B------:R-:W3:Y:S04]  /*17590*/  LDL.LU.64 R80, [R1+0x338] ;  /* 0x0003380001507983 */ /* 0x000ee80000300a00 */
[----:B------:R-:W3:Y:S01]  /*175a0*/  LDL.LU.64 R78, [R1+0x330] ;  /* 0x00033000014e7983 */ /* 0x000ee20000300a00 */
[----:B------:R-:W-:Y:S01]  /*175b0*/  ISETP.GE.U32.AND P6, PT, R6, 0x7ffffe85, PT ;  /* 0x7ffffe850600780c */ /* 0x000fe20003fc6070 */
[----:B-1----:R-:W-:-:S02]  /*175c0*/  VIADD R6, R9, 0xfffffec3 ;  /* 0xfffffec309067836 */ /* 0x002fc40000000000 */
[----:B------:R-:W1:Y:S01]  /*175d0*/  LDC R9, c[0x0][0x3a0] ;  /* 0x0000e800ff097b82 */ /* 0x000e620000000800 */
[----:B------:R-:W1:Y:S02]  /*175e0*/  S2R R93, SR_TID.X ;  /* 0x00000000005d7919 */ /* 0x000e640000002100 */
[----:B------:R-:W-:Y:S01]  /*175f0*/  ISETP.GE.U32.AND P5, PT, R6, 0x7ffffe84, PT ;  /* 0x7ffffe840600780c */ /* 0x000fe20003fa6070 */
[----:B------:R-:W-:Y:S01]  /*17600*/  VIADD R6, R7, 0xfffffec2 ;  /* 0xfffffec207067836 */ /* 0x000fe20000000000 */
[----:B------:R2:W-:Y:S04]  /*17610*/  LDGSTS.E [R4+-0x6ff18], desc[UR28][R10.64], !P4 ;  /* 0x900e80000a047fae */ /* 0x0005e8000e1a101c */
[----:B------:R-:W-:Y:S01]  /*17620*/  ISETP.GE.U32.AND P3, PT, R6, 0x7ffffe83, PT ;  /* 0x7ffffe830600780c */ /* 0x000fe20003f66070 */
[----:B----4-:R-:W-:-:S02]  /*17630*/  VIADD R6, R8, 0xfffffec1 ;  /* 0xfffffec108067836 */ /* 0x010fc40000000000 */
[----:B------:R-:W-:-:S03]  /*17640*/  IMAD.WIDE R94, R252, 0x4, R230 ;  /* 0x00000004fc5e7825 */ /* 0x000fc600078e02e6 */
[----:B------:R-:W-:Y:S01]  /*17650*/  ISETP.GE.U32.AND P4, PT, R6, 0x7ffffe82, PT ;  /* 0x7ffffe820600780c */ /* 0x000fe20003f86070 */
[----:B------:R-:W-:Y:S02]  /*17660*/  VIADD R6, R71, 0x100000 ;  /* 0x0010000047067836 */ /* 0x000fe40000000000 */
[----:B--2---:R-:W-:-:S03]  /*17670*/  IMAD.WIDE R10, R252, 0x4, R232 ;  /* 0x00000004fc0a7825 */ /* 0x004fc600078e02e8 */
[----:B------:R-:W-:Y:S01]  /*17680*/  LDGSTS.E [R6+-0x6ff14], desc[UR28][R94.64], !P6 ;  /* 0x900ec0005e067fae */ /* 0x000fe2000f1a101c */
[----:B-1----:R-:W-:Y:S01]  /*17690*/  IADD3 R7, PT, PT, R9, -0x140, RZ ;  /* 0xfffffec009077810 */ /* 0x002fe20007ffe0ff */
[----:B------:R-:W-:Y:S02]  /*176a0*/  IMAD.WIDE R8, R252, 0x4, R234 ;  /* 0x00000004fc087825 */ /* 0x000fe400078e02ea */
[----:B------:R-:W-:Y:S01]  /*176b0*/  STL.64 [R1+0x3e0], R94 ;  /* 0x0003e05e01007387 */ /* 0x000fe20000100a00 */
[----:B------:R-:W-:-:S03]  /*176c0*/  ISETP.GE.U32.AND P6, PT, R7, 0x7ffffe81, PT ;  /* 0x7ffffe810700780c */ /* 0x000fc60003fc6070 */
[----:B------:R1:W-:Y:S04]  /*176d0*/  STL.64 [R1+0x3c8], R10 ;  /* 0x0003c80a01007387 */ /* 0x0003e80000100a00 */
[----:B------:R1:W-:Y:S01]  /*176e0*/  LDGSTS.E [R4+-0x6ff10], desc[UR28][R10.64], !P5 ;  /* 0x900f00000a047fae */ /* 0x0003e2000e9a101c */
[----:B------:R-:W-:-:S03]  /*176f0*/  LOP3.LUT R93, R93, 0x3f, RZ, 0xc0, !PT ;  /* 0x0000003f5d5d7812 */ /* 0x000fc600078ec0ff */
[----:B------:R2:W-:Y:S04]  /*17700*/  STL.64 [R1+0x3c0], R8 ;  /* 0x0003c00801007387 */ /* 0x0005e80000100a00 */
[----:B------:R2:W-:Y:S01]  /*17710*/  LDGSTS.E [R4+-0x6ff0c], desc[UR28][R8.64], !P3 ;  /* 0x900f400008047fae */ /* 0x0005e2000d9a101c */
[----:B-1----:R-:W-:Y:S01]  /*17720*/  IMAD.WIDE R10, R252, 0x4, R236 ;  /* 0x00000004fc0a7825 */ /* 0x002fe200078e02ec */
[----:B------:R-:W-:-:S03]  /*17730*/  ISETP.GE.AND P5, PT, R93, R7, PT ;  /* 0x000000075d00720c */ /* 0x000fc60003fa6270 */
[----:B--2---:R-:W-:Y:S01]  /*17740*/  IMAD.WIDE R8, R252, 0x4, R238 ;  /* 0x00000004fc087825 */ /* 0x004fe200078e02ee */
[----:B------:R-:W-:Y:S04]  /*17750*/  STL.64 [R1+0x3b0], R10 ;  /* 0x0003b00a01007387 */ /* 0x000fe80000100a00 */
[----:B------:R-:W-:Y:S04]  /*17760*/  LDGSTS.E [R6+-0x6ff08], desc[UR28][R10.64], !P4 ;  /* 0x900f80000a067fae */ /* 0x000fe8000e1a101c */
[----:B------:R1:W-:Y:S04]  /*17770*/  STL.64 [R1+0x3a0], R8 ;  /* 0x0003a00801007387 */ /* 0x0003e80000100a00 */
[----:B------:R1:W-:Y:S01]  /*17780*/  LDGSTS.E [R4+-0x6ff04], desc[UR28][R8.64], !P6 ;  /* 0x900fc00008047fae */ /* 0x0003e2000f1a101c */
[----:B------:R-:W-:-:S03]  /*17790*/  IMAD.WIDE R250, R5, 0x4, R250 ;  /* 0x0000000405fa7825 */ /* 0x000fc600078e02fa */
[----:B------:R-:W0:Y:S01]  /*177a0*/  LDGDEPBAR ;  /* 0x00000000000079af */ /* 0x000e220000000000 */
[C---:B-1----:R-:W-:Y:S01]  /*177b0*/  IMAD.WIDE R8, R5.reuse, 0x4, R240 ;  /* 0x0000000405087825 */ /* 0x042fe200078e02f0 */
[----:B------:R-:W1:Y:S04]  /*177c0*/  LDC R4, c[0x0][0x3a0] ;  /* 0x0000e800ff047b82 */ /* 0x000e680000000800 */
[----:B------:R2:W-:Y:S01]  /*177d0*/  STL.64 [R1+0x30], R8 ;  /* 0x0000300801007387 */ /* 0x0005e20000100a00 */
[----:B------:R-:W-:-:S04]  /*177e0*/  IMAD.WIDE R242, R5, 0x4, R242 ;  /* 0x0000000405f27825 */ /* 0x000fc800078e02f2 */
[----:B------:R-:W-:-:S04]  /*177f0*/  IMAD.WIDE R12, R5, 0x4, R12 ;  /* 0x00000004050c7825 */ /* 0x000fc800078e020c */
[----:B---3--:R-:W-:-:S04]  /*17800*/  IMAD.WIDE R6, R5, 0x4, R90 ;  /* 0x0000000405067825 */ /* 0x008fc800078e025a */
[C---:B------:R-:W-:Y:S01]  /*17810*/  IMAD.WIDE R10, R5.reuse, 0x4, R88 ;  /* 0x00000004050a7825 */ /* 0x040fe200078e0258 */
[----:B------:R3:W-:Y:S03]  /*17820*/  STL.64 [R1+0x20], R6 ;  /* 0x0000200601007387 */ /* 0x0007e60000100a00 */
[C---:B--2---:R-:W-:Y:S01]  /*17830*/  IMAD.WIDE R8, R5.reuse, 0x4, R86 ;  /* 0x0000000405087825 */ /* 0x044fe200078e0256 */
[----:B------:R-:W-:Y:S03]  /*17840*/  STL.64 [R1+0x18], R10 ;  /* 0x0000180a01007387 */ /* 0x000fe60000100a00 */
[C---:B---3--:R-:W-:Y:S01]  /*17850*/  IMAD.WIDE R6, R5.reuse, 0x4, R84 ;  /* 0x0000000405067825 */ /* 0x048fe200078e0254 */
[----:B------:R2:W-:Y:S04]  /*17860*/  STL.64 [R1+0x10], R8 ;  /* 0x0000100801007387 */ /* 0x0005e80000100a00 */
[----:B------:R3:W-:Y:S04]  /*17870*/  STL.64 [R1+0x8], R6 ;  /* 0x0000080601007387 */ /* 0x0007e80000100a00 */
[----:B------:R4:W-:Y:S04]  /*17880*/  STL.64 [R1+0x6f0], R250 ;  /* 0x0006f0fa01007387 */ /* 0x0009e80000100a00 */
[----:B------:R1:W-:Y:S01]  /*17890*/  STL.64 [R1+0x6f8], R242 ;  /* 0x0006f8f201007387 */ /* 0x0003e20000100a00 */
[----:B--2---:R-:W-:-:S03]  /*178a0*/  IMAD.WIDE R8, R5, 0x4, R80 ;  /* 0x0000000405087825 */ /* 0x004fc600078e0250 */
[----:B------:R2:W-:Y:S01]  /*178b0*/  STL.64 [R1+0x700], R12 ;  /* 0x0007000c01007387 */ /* 0x0005e20000100a00 */
[----:B------:R-:W-:-:S03]  /*178c0*/  IMAD.WIDE R10, R5, 0x4, R78 ;  /* 0x00000004050a7825 */ /* 0x000fc600078e024e */
[----:B------:R-:W2:Y:S01]  /*178d0*/  LDL.LU.64 R78, [R1+0x230] ;  /* 0x00023000014e7983 */ /* 0x000ea20000300a00 */
[----:B---3--:R-:W-:-:S03]  /*178e0*/  IMAD.WIDE R6, R5, 0x4, R82 ;  /* 0x0000000405067825 */ /* 0x008fc600078e0252 */
[----:B------:R-:W3:Y:S04]  /*178f0*/  LDL.LU.64 R80, [R1+0x228] ;  /* 0x0002280001507983 */ /* 0x000ee80000300a00 */
[----:B------:R-:W2:Y:S04]  /*17900*/  LDL.LU.64 R82, [R1+0x220] ;  /* 0x0002200001527983 */ /* 0x000ea80000300a00 */
[----:B------:R-:W3:Y:S04]  /*17910*/  LDL.LU.64 R84, [R1+0x218] ;  /* 0x0002180001547983 */ /* 0x000ee80000300a00 */
        /* <DEDUP_REMOVED lines=60> */
[----:B----4-:R-:W4:Y:S04]  /*17ce0*/  LDL.LU.64 R250, [R1+0x30] ;  /* 0x0000300001fa7983 */ /* 0x010f280000300a00 */
[----:B-1----:R-:W4:Y:S01]  /*17cf0*/  LDL.LU.64 R242, [R1+0x10] ;  /* 0x0000100001f27983 */ /* 0x002f220000300a00 */
        /* <DEDUP_REMOVED lines=29> */
[----:B----4-:R-:W-:Y:S03]  /*17ed0*/  LDGSTS.E [R0+0x40000], desc[UR28][R250.64], P2 ;  /* 0x40000000fa007fae */ /* 0x010fe600091a101c */
[C---:B------:R-:W-:Y:S01]  /*17ee0*/  IMAD.WIDE R12, R5.reuse, 0x4, R250 ;  /* 0x00000004050c7825 */ /* 0x040fe200078e02fa */
[----:B------:R-:W-:Y:S04]  /*17ef0*/  LDGSTS.E [R0+0x40400], desc[UR28][R242.64], P2 ;  /* 0x40400000f2007fae */ /* 0x000fe800091a101c */
[----:B------:R-:W-:Y:S04]  /*17f00*/  LDGSTS.E [R0+0x40800], desc[UR28][R248.64], P2 ;  /* 0x40800000f8007fae */ /* 0x000fe800091a101c */
[----:B------:R-:W-:Y:S04]  /*17f10*/  LDGSTS.E [R0+0x40c00], desc[UR28][R6.64], P2 ;  /* 0x40c0000006007fae */ /* 0x000fe800091a101c */
[----:B------:R-:W2:Y:S04]  /*17f20*/  LDL.LU.64 R250, [R1+0x8] ;  /* 0x0000080001fa7983 */ /* 0x000ea80000300a00 */
        /* <DEDUP_REMOVED lines=19> */
[----:B------:R-:W-:-:S03]  /*18060*/  IMAD.WIDE R234, R5, 0x4, R234 ;  /* 0x0000000405ea7825 */ /* 0x000fc600078e02ea */
[----:B------:R-:W-:Y:S04]  /*18070*/  LDGSTS.E [R0+0x45c00], desc[UR28][R170.64], P2 ;  /* 0x45c00000aa007fae */ /* 0x000fe800091a101c */
[----:B------:R-:W-:Y:S04]  /*18080*/  LDGSTS.E [R0+0x46000], desc[UR28][R178.64], P2 ;  /* 0x46000000b2007fae */ /* 0x000fe800091a101c */
[----:B------:R-:W-:Y:S04]  /*18090*/  LDGSTS.E [R0+0x46400], desc[UR28][R186.64], P2 ;  /* 0x46400000ba007fae */ /* 0x000fe800091a101c */
[----:B------:R-:W-:Y:S04]  /*180a0*/  LDGSTS.E [R0+0x46800], desc[UR28][R194.64], P2 ;  /* 0x46800000c2007fae */ /* 0x000fe800091a101c */
[----:B------:R-:W-:Y:S04]  /*180b0*/  LDGSTS.E [R0+0x46c00], desc[UR28][R202.64], P2 ;  /* 0x46c00000ca007fae */ /* 0x000fe800091a101c */
[----:B------:R1:W-:Y:S04]  /*180c0*/  STL.64 [R1+0x1f0], R12 ;  /* 0x0001f00c01007387 */ /* 0x0003e80000100a00 */
[----:B------:R-:W-:Y:S04]  /*180d0*/  LDGSTS.E [R0+0x47000], desc[UR28][R210.64], P2 ;  /* 0x47000000d2007fae */ /* 0x000fe800091a101c */
[----:B------:R-:W-:Y:S01]  /*180e0*/  LDGSTS.E [R0+0x47400], desc[UR28][R218.64], P2 ;  /* 0x47400000da007fae */ /* 0x000fe200091a101c */
[----:B-1----:R-:W-:-:S03]  /*180f0*/  IMAD.WIDE R12, R5, 0x4, R68 ;  /* 0x00000004050c7825 */ /* 0x002fc600078e0244 */
[----:B------:R-:W-:Y:S04]  /*18100*/  LDGSTS.E [R0+0x47800], desc[UR28][R226.64], P2 ;  /* 0x47800000e2007fae */ /* 0x000fe800091a101c */
[----:B------:R-:W-:Y:S04]  /*18110*/  LDGSTS.E [R0+0x47c00], desc[UR28][R234.64], P2 ;  /* 0x47c00000ea007fae */ /* 0x000fe800091a101c */
[----:B------:R-:W-:Y:S04]  /*18120*/  LDGSTS.E [R70+0x40100], desc[UR28][R68.64], P2 ;  /* 0x4010000044467fae */ /* 0x000fe800091a101c */
[----:B------:R-:W3:Y:S04]  /*18130*/  LDL.LU.64 R68, [R1+0x708] ;  /* 0x0007080001447983 */ /* 0x000ee80000300a00 */
[----:B------:R1:W-:Y:S04]  /*18140*/  STL.64 [R1+0x270], R12 ;  /* 0x0002700c01007387 */ /* 0x0003e80000100a00 */
[----:B-1----:R-:W3:Y:S01]  /*18150*/  LDL.LU.64 R12, [R1+0x20] ;  /* 0x00002000010c7983 */ /* 0x002ee20000300a00 */
        /* <DEDUP_REMOVED lines=60> */
[----:B---3--:R1:W-:Y:S02]  /*18520*/  LDGSTS.E [R69+0x40200], desc[UR28][R12.64], P2 ;  /* 0x402000000c457fae */ /* 0x0083e400091a101c */
[----:B-1----:R-:W-:-:S05]  /*18530*/  IMAD.WIDE R12, R5, 0x4, R12 ;  /* 0x00000004050c7825 */ /* 0x002fca00078e020c */
[----:B------:R1:W-:Y:S04]  /*18540*/  STL.64 [R1+0x320], R12 ;  /* 0x0003200c01007387 */ /* 0x0003e80000100a00 */
[----:B-1----:R-:W2:Y:S01]  /*18550*/  LDL.LU.64 R12, [R1+0x18] ;  /* 0x00001800010c7983 */ /* 0x002ea20000300a00 */
[----:B------:R-:W-:-:S04]  /*18560*/  IMAD.WIDE R2, R5, 0x4, R2 ;  /* 0x0000000405027825 */ /* 0x000fc800078e0202 */
[C---:B------:R-:W-:Y:S01]  /*18570*/  IMAD.WIDE R244, R5.reuse, 0x4, R244 ;  /* 0x0000000405f47825 */ /* 0x040fe200078e02f4 */
[----:B------:R-:W-:Y:S03]  /*18580*/  LDGSTS.E [R69+0x40600], desc[UR28][R2.64], P2 ;  /* 0x4060000002457fae */ /* 0x000fe600091a101c */
        /* <DEDUP_REMOVED lines=55> */
[----:B------:R-:W-:Y:S04]  /*18900*/  LDGSTS.E [R69+0x47600], desc[UR28][R222.64], P2 ;  /* 0x47600000de457fae */ /* 0x000fe800091a101c */
[----:B------:R-:W-:Y:S04]  /*18910*/  LDGSTS.E [R69+0x47a00], desc[UR28][R230.64], P2 ;  /* 0x47a00000e6457fae */ /* 0x000fe800091a101c */
[----:B------:R-:W-:Y:S01]  /*18920*/  LDGSTS.E [R69+0x47e00], desc[UR28][R238.64], P2 ;  /* 0x47e00000ee457fae */ /* 0x000fe200091a101c */
[----:B------:R-:W-:-:S04]  /*18930*/  IMAD.WIDE R242, R5, 0x4, R242 ;  /* 0x0000000405f27825 */ /* 0x000fc800078e02f2 */
[C---:B------:R-:W-:Y:S01]  /*18940*/  IMAD.WIDE R250, R5.reuse, 0x4, R250 ;  /* 0x0000000405fa7825 */ /* 0x040fe200078e02fa */
[----:B--2---:R1:W-:Y:S03]  /*18950*/  LDGSTS.E [R68+0x40300], desc[UR28][R12.64], P2 ;  /* 0x403000000c447fae */ /* 0x0043e600091a101c */
[----:B-1----:R-:W-:-:S05]  /*18960*/  IMAD.WIDE R12, R5, 0x4, R12 ;  /* 0x00000004050c7825 */ /* 0x002fca00078e020c */
[----:B------:R1:W-:Y:S04]  /*18970*/  STL.64 [R1+0x3d8], R12 ;  /* 0x0003d80c01007387 */ /* 0x0003e80000100a00 */
[----:B-1----:R-:W2:Y:S04]  /*18980*/  LDL.LU.64 R12, [R1+0x700] ;  /* 0x00070000010c7983 */ /* 0x002ea80000300a00 */
[----:B------:R1:W-:Y:S04]  /*18990*/  STL.64 [R1+0x1b8], R242 ;  /* 0x0001b8f201007387 */ /* 0x0003e80000100a00 */
[----:B-1----:R-:W3:Y:S04]  /*189a0*/  LDL.LU.64 R242, [R1+0x6f8] ;  /* 0x0006f80001f27983 */ /* 0x002ee80000300a00 */
[----:B------:R1:W-:Y:S04]  /*189b0*/  STL.64 [R1+0x268], R250 ;  /* 0x000268fa01007387 */ /* 0x0003e80000100a00 */
[----:B-1----:R-:W4:Y:S01]  /*189c0*/  LDL.LU.64 R250, [R1+0x6f0] ;  /* 0x0006f00001fa7983 */ /* 0x002f220000300a00 */
[----:B------:R-:W-:-:S04]  /*189d0*/  IMAD.WIDE R2, R5, 0x4, R2 ;  /* 0x0000000405027825 */ /* 0x000fc800078e0202 */
[C---:B------:R-:W-:Y:S01]  /*189e0*/  IMAD.WIDE R248, R5.reuse, 0x4, R248 ;  /* 0x0000000405f87825 */ /* 0x040fe200078e02f8 */
[----:B------:R1:W-:Y:S03]  /*189f0*/  STL.64 [R1+0x310], R2 ;  /* 0x0003100201007387 */ /* 0x0003e60000100a00 */
        /* <DEDUP_REMOVED lines=18> */
[----:B----4-:R1:W-:Y:S04]  /*18b20*/  LDGSTS.E [R68+0x40700], desc[UR28][R250.64], P2 ;  /* 0x40700000fa447fae */ /* 0x0103e800091a101c */
[----:B---3--:R3:W-:Y:S04]  /*18b30*/  LDGSTS.E [R68+0x40b00], desc[UR28][R242.64], P2 ;  /* 0x40b00000f2447fae */ /* 0x0087e800091a101c */
[----:B--2---:R-:W-:Y:S01]  /*18b40*/  LDGSTS.E [R68+0x40f00], desc[UR28][R12.64], P2 ;  /* 0x40f000000c447fae */ /* 0x004fe200091a101c */
[----:B-1----:R-:W-:-:S03]  /*18b50*/  IMAD.WIDE R250, R5, 0x4, R250 ;  /* 0x0000000405fa7825 */ /* 0x002fc600078e02fa */
[----:B------:R-:W-:Y:S04]  /*18b60*/  LDGSTS.E [R68+0x41300], desc[UR28][R20.64], P2 ;  /* 0x4130000014447fae */ /* 0x000fe800091a101c */
[----:B------:R-:W-:Y:S04]  /*18b70*/  STL.64 [R1+0x3d0], R250 ;  /* 0x0003d0fa01007387 */ /* 0x000fe80000100a00 */
[----:B------:R-:W-:Y:S04]  /*18b80*/  STL.64 [R1+0x190], R248 ;  /* 0x000190f801007387 */ /* 0x000fe80000100a00 */
[----:B------:R1:W-:Y:S04]  /*18b90*/  STL.64 [R1+0x258], R2 ;  /* 0x0002580201007387 */ /* 0x0003e80000100a00 */
[----:B------:R-:W-:Y:S04]  /*18ba0*/  STL.64 [R1+0x2f0], R244 ;  /* 0x0002f0f401007387 */ /* 0x000fe80000100a00 */
[----:B------:R-:W-:Y:S01]  /*18bb0*/  LDGSTS.E [R68+0x41700], desc[UR28][R28.64], P2 ;  /* 0x417000001c447fae */ /* 0x000fe200091a101c */
[----:B-1----:R-:W-:-:S03]  /*18bc0*/  IMAD.WIDE R2, R5, 0x4, R242 ;  /* 0x0000000405027825 */ /* 0x002fc600078e02f2 */
[----:B------:R-:W-:Y:S01]  /*18bd0*/  LDGSTS.E [R68+0x41b00], desc[UR28][R36.64], P2 ;  /* 0x41b0000024447fae */ /* 0x000fe200091a101c */
[----:B---3--:R-:W-:-:S03]  /*18be0*/  IMAD.WIDE R242, R5, 0x4, R6 ;  /* 0x0000000405f27825 */ /* 0x008fc600078e0206 */
[----:B------:R1:W-:Y:S01]  /*18bf0*/  STL.64 [R1+0x3b8], R2 ;  /* 0x0003b80201007387 */ /* 0x0003e20000100a00 */
[----:B------:R-:W-:-:S03]  /*18c00*/  IMAD.WIDE R6, R5, 0x4, R8 ;  /* 0x0000000405067825 */ /* 0x000fc600078e0208 */
[----:B------:R-:W-:Y:S04]  /*18c10*/  STL.64 [R1+0x170], R242 ;  /* 0x000170f201007387 */ /* 0x000fe80000100a00 */
[----:B------:R2:W-:Y:S01]  /*18c20*/  STL.64 [R1+0x228], R6 ;  /* 0x0002280601007387 */ /* 0x0005e20000100a00 */
[----:B-1----:R-:W-:-:S03]  /*18c30*/  IMAD.WIDE R2, R5, 0x4, R10 ;  /* 0x0000000405027825 */ /* 0x002fc600078e020a */
[----:B------:R1:W-:Y:S01]  /*18c40*/  LDGSTS.E [R68+0x41f00], desc[UR28][R44.64], P2 ;  /* 0x41f000002c447fae */ /* 0x0003e200091a101c */
[----:B------:R-:W-:-:S03]  /*18c50*/  IMAD.WIDE R8, R5, 0x4, R14 ;  /* 0x0000000405087825 */ /* 0x000fc600078e020e */
[----:B------:R3:W-:Y:S01]  /*18c60*/  STL.64 [R1+0x2d8], R2 ;  /* 0x0002d80201007387 */ /* 0x0007e20000100a00 */
[----:B--2---:R-:W-:-:S03]  /*18c70*/  IMAD.WIDE R6, R5, 0x4, R12 ;  /* 0x0000000405067825 */ /* 0x004fc600078e020c */
[----:B------:R-:W-:Y:S04]  /*18c80*/  LDGSTS.E [R68+0x42300], desc[UR28][R52.64], P2 ;  /* 0x4230000034447fae */ /* 0x000fe800091a101c */
[----:B------:R2:W-:Y:S01]  /*18c90*/  STL.64 [R1+0x3a8], R6 ;  /* 0x0003a80601007387 */ /* 0x0005e20000100a00 */
[----:B---3--:R-:W-:-:S03]  /*18ca0*/  IMAD.WIDE R2, R5, 0x4, R16 ;  /* 0x0000000405027825 */ /* 0x008fc600078e0210 */
[----:B------:R-:W-:Y:S01]  /*18cb0*/  STL.64 [R1+0x148], R8 ;  /* 0x0001480801007387 */ /* 0x000fe20000100a00 */
[----:B------:R-:W-:-:S03]  /*18cc0*/  IMAD.WIDE R250, R5, 0x4, R22 ;  /* 0x0000000405fa7825 */ /* 0x000fc600078e0216 */
[----:B------:R3:W-:Y:S01]  /*18cd0*/  STL.64 [R1+0x220], R2 ;  /* 0x0002200201007387 */ /* 0x0007e20000100a00 */
[----:B--2---:R-:W-:-:S03]  /*18ce0*/  IMAD.WIDE R6, R5, 0x4, R18 ;  /* 0x0000000405067825 */ /* 0x004fc600078e0212 */
[----:B------:R2:W-:Y:S04]  /*18cf0*/  LDGSTS.E [R68+0x42700], desc[UR28][R60.64], P2 ;  /* 0x427000003c447fae */ /* 0x0005e800091a101c */
[----:B------:R4:W-:Y:S01]  /*18d00*/  STL.64 [R1+0x2c8], R6 ;  /* 0x0002c80601007387 */ /* 0x0009e20000100a00 */
[----:B---3--:R-:W-:-:S03]  /*18d10*/  IMAD.WIDE R2, R5, 0x4, R20 ;  /* 0x0000000405027825 */ /* 0x008fc600078e0214 */
[----:B------:R-:W-:Y:S04]  /*18d20*/  STL.64 [R1+0x6e8], R250 ;  /* 0x0006e8fa01007387 */ /* 0x000fe80000100a00 */
[----:B------:R3:W-:Y:S01]  /*18d30*/  STL.64 [R1+0x398], R2 ;  /* 0x0003980201007387 */ /* 0x0007e20000100a00 */
[----:B----4-:R-:W-:-:S03]  /*18d40*/  IMAD.WIDE R6, R5, 0x4, R26 ;  /* 0x0000000405067825 */ /* 0x010fc600078e021a */
[----:B------:R-:W-:Y:S01]  /*18d50*/  LDGSTS.E [R68+0x42b00], desc[UR28][R72.64], P2 ;  /* 0x42b0000048447fae */ /* 0x000fe200091a101c */
[----:B---3--:R-:W-:-:S03]  /*18d60*/  IMAD.WIDE R2, R5, 0x4, R24 ;  /* 0x0000000405027825 */ /* 0x008fc600078e0218 */
[----:B------:R-:W-:Y:S04]  /*18d70*/  LDGSTS.E [R68+0x42f00], desc[UR28][R80.64], P2 ;  /* 0x42f0000050447fae */ /* 0x000fe800091a101c */
[----:B------:R3:W-:Y:S01]  /*18d80*/  STL.64 [R1+0x208], R2 ;  /* 0x0002080201007387 */ /* 0x0007e20000100a00 */
[----:B------:R-:W-:-:S03]  /*18d90*/  IMAD.WIDE R8, R5, 0x4, R30 ;  /* 0x0000000405087825 */ /* 0x000fc600078e021e */
[----:B------:R4:W-:Y:S01]  /*18da0*/  STL.64 [R1+0x2b8], R6 ;  /* 0x0002b80601007387 */ /* 0x0009e20000100a00 */
[----:B------:R-:W-:-:S03]  /*18db0*/  IMAD.WIDE R10, R5, 0x4, R46 ;  /* 0x00000004050a7825 */ /* 0x000fc600078e022e */
[----:B------:R-:W-:Y:S01]  /*18dc0*/  LDGSTS.E [R68+0x43300], desc[UR28][R88.64], P2 ;  /* 0x4330000058447fae */ /* 0x000fe200091a101c */
[----:B---3--:R-:W-:-:S03]  /*18dd0*/  IMAD.WIDE R2, R5, 0x4, R28 ;  /* 0x0000000405027825 */ /* 0x008fc600078e021c */
[----:B------:R-:W-:Y:S01]  /*18de0*/  LDGSTS.E [R68+0x43700], desc[UR28][R96.64], P2 ;  /* 0x4370000060447fae */ /* 0x000fe200091a101c */
[----:B----4-:R-:W-:-:S03]  /*18df0*/  IMAD.WIDE R6, R5, 0x4, R32 ;  /* 0x0000000405067825 */ /* 0x010fc600078e0220 */
[----:B------:R3:W-:Y:S04]  /*18e00*/  STL.64 [R1+0x380], R2 ;  /* 0x0003800201007387 */ /* 0x0007e80000100a00 */
[----:B------:R4:W-:Y:S04]  /*18e10*/  STL.64 [R1+0x38], R8 ;  /* 0x0000380801007387 */ /* 0x0009e80000100a00 */
[----:B------:R1:W-:Y:S01]  /*18e20*/  STL.64 [R1+0x1e8], R6 ;  /* 0x0001e80601007387 */ /* 0x0003e20000100a00 */
[----:B---3--:R-:W-:-:S03]  /*18e30*/  IMAD.WIDE R2, R5, 0x4, R34 ;  /* 0x0000000405027825 */ /* 0x008fc600078e0222 */
[----:B------:R-:W-:Y:S01]  /*18e40*/  LDGSTS.E [R68+0x43b00], desc[UR28][R104.64], P2 ;  /* 0x43b0000068447fae */ /* 0x000fe200091a101c */
[----:B----4-:R-:W-:-:S03]  /*18e50*/  IMAD.WIDE R8, R5, 0x4, R38 ;  /* 0x0000000405087825 */ /* 0x010fc600078e0226 */
[----:B------:R3:W-:Y:S01]  /*18e60*/  STL.64 [R1+0x290], R2 ;  /* 0x0002900201007387 */ /* 0x0007e20000100a00 */
[----:B-1----:R-:W-:-:S03]  /*18e70*/  IMAD.WIDE R6, R5, 0x4, R36 ;  /* 0x0000000405067825 */ /* 0x002fc600078e0224 */
[----:B------:R-:W-:Y:S04]  /*18e80*/  LDGSTS.E [R68+0x43f00], desc[UR28][R112.64], P2 ;  /* 0x43f0000070447fae */ /* 0x000fe800091a101c */
[----:B------:R1:W-:Y:S01]  /*18e90*/  STL.64 [R1+0x370], R6 ;  /* 0x0003700601007387 */ /* 0x0003e20000100a00 */
[----:B---3--:R-:W-:-:S03]  /*18ea0*/  IMAD.WIDE R2, R5, 0x4, R40 ;  /* 0x0000000405027825 */ /* 0x008fc600078e0228 */
[----:B------:R3:W-:Y:S04]  /*18eb0*/  STL.64 [R1+0x68], R8 ;  /* 0x0000680801007387 */ /* 0x0007e80000100a00 */
[----:B------:R4:W-:Y:S01]  /*18ec0*/  STL.64 [R1+0x1d0], R2 ;  /* 0x0001d00201007387 */ /* 0x0009e20000100a00 */
[----:B-1----:R-:W-:-:S03]  /*18ed0*/  IMAD.WIDE R6, R5, 0x4, R42 ;  /* 0x0000000405067825 */ /* 0x002fc600078e022a */
[----:B------:R-:W-:Y:S01]  /*18ee0*/  LDGSTS.E [R68+0x44300], desc[UR28][R120.64], P2 ;  /* 0x4430000078447fae */ /* 0x000fe200091a101c */
[----:B---3--:R-:W-:-:S03]  /*18ef0*/  IMAD.WIDE R8, R5, 0x4, R48 ;  /* 0x0000000405087825 */ /* 0x008fc600078e0230 */
[----:B------:R1:W-:Y:S01]  /*18f00*/  STL.64 [R1+0x280], R6 ;  /* 0x0002800601007387 */ /* 0x0003e20000100a00 */
[----:B----4-:R-:W-:-:S03]  /*18f10*/  IMAD.WIDE R2, R5, 0x4, R44 ;  /* 0x0000000405027825 */ /* 0x010fc600078e022c */
[----:B------:R-:W-:Y:S04]  /*18f20*/  STL.64 [R1+0x98], R10 ;  /* 0x0000980a01007387 */ /* 0x000fe80000100a00 */
[----:B------:R-:W-:Y:S01]  /*18f30*/  STL.64 [R1+0x360], R2 ;  /* 0x0003600201007387 */ /* 0x000fe20000100a00 */
[----:B-1----:R-:W-:-:S03]  /*18f40*/  IMAD.WIDE R6, R5, 0x4, R50 ;  /* 0x0000000405067825 */ /* 0x002fc600078e0232 */
[----:B------:R1:W-:Y:S01]  /*18f50*/  STL.64 [R1+0x1c0], R8 ;  /* 0x0001c00801007387 */ /* 0x0003e20000100a00 */
[----:B------:R-:W-:-:S03]  /*18f60*/  IMAD.WIDE R48, R5, 0x4, R52 ;  /* 0x0000000405307825 */ /* 0x000fc600078e0234 */
[----:B------:R3:W-:Y:S04]  /*18f70*/  STL.64 [R1+0x5e0], R2 ;  /* 0x0005e00201007387 */ /* 0x0007e80000100a00 */
[----:B------:R4:W-:Y:S01]  /*18f80*/  STL.64 [R1+0x260], R6 ;  /* 0x0002600601007387 */ /* 0x0009e20000100a00 */
[----:B-1----:R-:W-:-:S03]  /*18f90*/  IMAD.WIDE R8, R5, 0x4, R54 ;  /* 0x0000000405087825 */ /* 0x002fc600078e0236 */
[----:B------:R-:W-:Y:S01]  /*18fa0*/  LDGSTS.E [R68+0x44700], desc[UR28][R128.64], P2 ;  /* 0x4470000080447fae */ /* 0x000fe200091a101c */
[----:B---3--:R-:W-:-:S03]  /*18fb0*/  IMAD.WIDE R2, R5, 0x4, R58 ;  /* 0x0000000405027825 */ /* 0x008fc600078e023a */
[----:B------:R-:W-:Y:S01]  /*18fc0*/  STL.64 [R1+0xd0], R8 ;  /* 0x0000d00801007387 */ /* 0x000fe20000100a00 */
[----:B----4-:R-:W-:-:S03]  /*18fd0*/  IMAD.WIDE R6, R5, 0x4, R56 ;  /* 0x0000000405067825 */ /* 0x010fc600078e0238 */
[----:B------:R-:W-:Y:S04]  /*18fe0*/  STL.64 [R1+0x350], R48 ;  /* 0x0003503001007387 */ /* 0x000fe80000100a00 */
[----:B------:R1:W-:Y:S01]  /*18ff0*/  STL.64 [R1+0x1a8], R6 ;  /* 0x0001a80601007387 */ /* 0x0003e20000100a00 */
[----:B------:R-:W-:-:S03]  /*19000*/  IMAD.WIDE R46, R5, 0x4, R60 ;  /* 0x00000004052e7825 */ /* 0x000fc600078e023c */
[----:B------:R-:W-:Y:S04]  /*19010*/  STL.64 [R1+0x5e8], R48 ;  /* 0x0005e83001007387 */ /* 0x000fe80000100a00 */
[----:B------:R3:W-:Y:S01]  /*19020*/  STL.64 [R1+0x250], R2 ;  /* 0x0002500201007387 */ /* 0x0007e20000100a00 */
[----:B-1----:R-:W-:-:S03]  /*19030*/  IMAD.WIDE R6, R5, 0x4, R62 ;  /* 0x0000000405067825 */ /* 0x002fc600078e023e */
[----:B------:R-:W-:Y:S01]  /*19040*/  LDGSTS.E [R68+0x44b00], desc[UR28][R136.64], P2 ;  /* 0x44b0000088447fae */ /* 0x000fe200091a101c */
[----:B------:R-:W-:-:S03]  /*19050*/  IMAD.WIDE R62, R5, 0x4, R64 ;  /* 0x00000004053e7825 */ /* 0x000fc600078e0240 */
[----:B------:R1:W-:Y:S01]  /*19060*/  STL.64 [R1+0x110], R6 ;  /* 0x0001100601007387 */ /* 0x0003e20000100a00 */
[----:B---3--:R-:W-:-:S03]  /*19070*/  IMAD.WIDE R2, R5, 0x4, R66 ;  /* 0x0000000405027825 */ /* 0x008fc600078e0242 */
[----:B------:R-:W-:Y:S01]  /*19080*/  STL.64 [R1+0x338], R46 ;  /* 0x0003382e01007387 */ /* 0x000fe20000100a00 */
[----:B------:R-:W-:-:S03]  /*19090*/  IMAD.WIDE R44, R5, 0x4, R72 ;  /* 0x00000004052c7825 */ /* 0x000fc600078e0248 */
[----:B------:R-:W-:Y:S01]  /*190a0*/  STL.64 [R1+0x5f0], R46 ;  /* 0x0005f02e01007387 */ /* 0x000fe20000100a00 */
[----:B-1----:R-:W-:-:S03]  /*190b0*/  IMAD.WIDE R6, R5, 0x4, R74 ;  /* 0x0000000405067825 */ /* 0x002fc600078e024a */
[----:B------:R1:W-:Y:S04]  /*190c0*/  STL.64 [R1+0x230], R2 ;  /* 0x0002300201007387 */ /* 0x0003e80000100a00 */
[----:B------:R-:W-:Y:S01]  /*190d0*/  STL.64 [R1+0x198], R62 ;  /* 0x0001983e01007387 */ /* 0x000fe20000100a00 */
[----:B--2---:R-:W-:-:S03]  /*190e0*/  IMAD.WIDE R60, R5, 0x4, R76 ;  /* 0x00000004053c7825 */ /* 0x004fc600078e024c */
[----:B------:R2:W-:Y:S01]  /*190f0*/  STL.64 [R1+0x660], R62 ;  /* 0x0006603e01007387 */ /* 0x0005e20000100a00 */
[----:B-1----:R-:W-:-:S03]  /*19100*/  IMAD.WIDE R2, R5, 0x4, R78 ;  /* 0x0000000405027825 */ /* 0x002fc600078e024e */
[----:B------:R1:W-:Y:S01]  /*19110*/  STL.64 [R1+0x138], R6 ;  /* 0x0001380601007387 */ /* 0x0003e20000100a00 */
[----:B------:R-:W-:-:S03]  /*19120*/  IMAD.WIDE R42, R5, 0x4, R80 ;  /* 0x00000004052a7825 */ /* 0x000fc600078e0250 */
[----:B------:R-:W-:Y:S01]  /*19130*/  STL.64 [R1+0x318], R44 ;  /* 0x0003182c01007387 */ /* 0x000fe20000100a00 */
[----:B--2---:R-:W-:-:S03]  /*19140*/  IMAD.WIDE R62, R5, 0x4, R82 ;  /* 0x00000004053e7825 */ /* 0x004fc600078e0252 */
[----:B------:R-:W-:Y:S04]  /*19150*/  STL.64 [R1+0x5f8], R44 ;  /* 0x0005f82c01007387 */ /* 0x000fe80000100a00 */
[----:B------:R2:W-:Y:S01]  /*19160*/  STL.64 [R1+0x210], R2 ;  /* 0x0002100201007387 */ /* 0x0005e20000100a00 */
[----:B------:R-:W-:-:S03]  /*19170*/  IMAD.WIDE R58, R5, 0x4, R84 ;  /* 0x00000004053a7825 */ /* 0x000fc600078e0254 */
[----:B------:R-:W-:Y:S01]  /*19180*/  STL.64 [R1+0x188], R60 ;  /* 0x0001883c01007387 */ /* 0x000fe20000100a00 */
[----:B-1----:R-:W-:-:S03]  /*19190*/  IMAD.WIDE R6, R5, 0x4, R90 ;  /* 0x0000000405067825 */ /* 0x002fc600078e025a */
[----:B------:R-:W-:Y:S01]  /*191a0*/  STL.64 [R1+0x668], R60 ;  /* 0x0006683c01007387 */ /* 0x000fe20000100a00 */
[----:B--2---:R-:W-:-:S03]  /*191b0*/  IMAD.WIDE R2, R5, 0x4, R86 ;  /* 0x0000000405027825 */ /* 0x004fc600078e0256 */
[----:B------:R-:W-:Y:S01]  /*191c0*/  STL.64 [R1+0x300], R42 ;  /* 0x0003002a01007387 */ /* 0x000fe20000100a00 */
[----:B------:R-:W-:-:S03]  /*191d0*/  IMAD.WIDE R40, R5, 0x4, R88 ;  /* 0x0000000405287825 */ /* 0x000fc600078e0258 */
[----:B------:R-:W-:Y:S04]  /*191e0*/  STL.64 [R1+0x130], R62 ;  /* 0x0001303e01007387 */ /* 0x000fe80000100a00 */
[----:B------:R1:W-:Y:S01]  /*191f0*/  STL.64 [R1+0x1f8], R2 ;  /* 0x0001f80201007387 */ /* 0x0003e20000100a00 */
[----:B------:R-:W-:-:S03]  /*19200*/  IMAD.WIDE R56, R5, 0x4, R92 ;  /* 0x0000000405387825 */ /* 0x000fc600078e025c */
[----:B------:R-:W-:Y:S04]  /*19210*/  STL.64 [R1+0x600], R42 ;  /* 0x0006002a01007387 */ /* 0x000fe80000100a00 */
[----:B------:R-:W-:Y:S01]  /*19220*/  STL.64 [R1+0x168], R58 ;  /* 0x0001683a01007387 */ /* 0x000fe20000100a00 */
[----:B-1----:R-:W-:-:S03]  /*19230*/  IMAD.WIDE R2, R5, 0x4, R94 ;  /* 0x0000000405027825 */ /* 0x002fc600078e025e */
[----:B------:R-:W-:Y:S04]  /*19240*/  STL.64 [R1+0x670], R58 ;  /* 0x0006703a01007387 */ /* 0x000fe80000100a00 */
[----:B------:R1:W-:Y:S01]  /*19250*/  STL.64 [R1+0x108], R6 ;  /* 0x0001080601007387 */ /* 0x0003e20000100a00 */
[----:B------:R-:W-:-:S03]  /*19260*/  IMAD.WIDE R38, R5, 0x4, R96 ;  /* 0x0000000405267825 */ /* 0x000fc600078e0260 */
[----:B------:R-:W-:Y:S01]  /*19270*/  STL.64 [R1+0x2e0], R40 ;  /* 0x0002e02801007387 */ /* 0x000fe20000100a00 */
[----:B------:R-:W-:-:S03]  /*19280*/  IMAD.WIDE R54, R5, 0x4, R100 ;  /* 0x0000000405367825 */ /* 0x000fc600078e0264 */
[----:B------:R-:W-:Y:S01]  /*19290*/  STL.64 [R1+0x608], R40 ;  /* 0x0006082801007387 */ /* 0x000fe20000100a00 */
[----:B-1----:R-:W-:-:S03]  /*192a0*/  IMAD.WIDE R6, R5, 0x4, R98 ;  /* 0x0000000405067825 */ /* 0x002fc600078e0262 */
[----:B------:R1:W-:Y:S04]  /*192b0*/  STL.64 [R1+0x1d8], R2 ;  /* 0x0001d80201007387 */ /* 0x0003e80000100a00 */
[----:B------:R-:W-:Y:S01]  /*192c0*/  STL.64 [R1+0x160], R56 ;  /* 0x0001603801007387 */ /* 0x000fe20000100a00 */
[----:B------:R-:W-:-:S03]  /*192d0*/  IMAD.WIDE R36, R5, 0x4, R104 ;  /* 0x0000000405247825 */ /* 0x000fc600078e0268 */
[----:B------:R-:W-:Y:S01]  /*192e0*/  STL.64 [R1+0x678], R56 ;  /* 0x0006783801007387 */ /* 0x000fe20000100a00 */
[----:B-1----:R-:W-:-:S03]  /*192f0*/  IMAD.WIDE R2, R5, 0x4, R102 ;  /* 0x0000000405027825 */ /* 0x002fc600078e0266 */
[----:B------:R1:W-:Y:S04]  /*19300*/  STL.64 [R1+0xf0], R6 ;  /* 0x0000f00601007387 */ /* 0x0003e80000100a00 */
[----:B------:R-:W-:Y:S04]  /*19310*/  STL.64 [R1+0x2c0], R38 ;  /* 0x0002c02601007387 */ /* 0x000fe80000100a00 */
        /* <DEDUP_REMOVED lines=8> */
[----:B------:R-:W-:Y:S01]  /*193a0*/  STL.64 [R1+0x2a0], R36 ;  /* 0x0002a02401007387 */ /* 0x000fe20000100a00 */
[----:B------:R-:W-:-:S03]  /*193b0*/  IMAD.WIDE R34, R5, 0x4, R112 ;  /* 0x0000000405227825 */ /* 0x000fc600078e0270 */
[----:B------:R-:W-:Y:S04]  /*193c0*/  STL.64 [R1+0x618], R36 ;  /* 0x0006182401007387 */ /* 0x000fe80000100a00 */
[----:B------:R2:W-:Y:S01]  /*193d0*/  STL.64 [R1+0x1a0], R2 ;  /* 0x0001a00201007387 */ /* 0x0005e20000100a00 */
[----:B------:R-:W-:-:S03]  /*193e0*/  IMAD.WIDE R50, R5, 0x4, R116 ;  /* 0x0000000405327825 */ /* 0x000fc600078e0274 */
[----:B------:R-:W-:Y:S01]  /*193f0*/  STL.64 [R1+0x118], R52 ;  /* 0x0001183401007387 */ /* 0x000fe20000100a00 */
[----:B-1----:R-:W-:-:S03]  /*19400*/  IMAD.WIDE R6, R5, 0x4, R122 ;  /* 0x0000000405067825 */ /* 0x002fc600078e027a */
[----:B------:R-:W-:Y:S01]  /*19410*/  STL.64 [R1+0x688], R52 ;  /* 0x0006883401007387 */ /* 0x000fe20000100a00 */
[----:B--2---:R-:W-:-:S03]  /*19420*/  IMAD.WIDE R2, R5, 0x4, R114 ;  /* 0x0000000405027825 */ /* 0x004fc600078e0272 */
[----:B------:R-:W-:Y:S01]  /*19430*/  LDGSTS.E [R68+0x44f00], desc[UR28][R144.64], P2 ;  /* 0x44f0000090447fae */ /* 0x000fe200091a101c */
[----:B------:R-:W-:-:S03]  /*19440*/  IMAD.WIDE R36, R5, 0x4, R118 ;  /* 0x0000000405247825 */ /* 0x000fc600078e0276 */
[----:B------:R1:W-:Y:S04]  /*19450*/  STL.64 [R1+0xb8], R2 ;  /* 0x0000b80201007387 */ /* 0x0003e80000100a00 */
[----:B------:R-:W-:Y:S01]  /*19460*/  STL.64 [R1+0x298], R34 ;  /* 0x0002982201007387 */ /* 0x000fe20000100a00 */
[----:B------:R-:W-:-:S03]  /*19470*/  IMAD.WIDE R32, R5, 0x4, R120 ;  /* 0x0000000405207825 */ /* 0x000fc600078e0278 */
[----:B------:R-:W-:Y:S01]  /*19480*/  STL.64 [R1+0x620], R34 ;  /* 0x0006202201007387 */ /* 0x000fe20000100a00 */
[----:B------:R-:W-:-:S03]  /*19490*/  IMAD.WIDE R38, R5, 0x4, R126 ;  /* 0x0000000405267825 */ /* 0x000fc600078e027e */
[----:B------:R-:W-:Y:S01]  /*194a0*/  STL.64 [R1+0x100], R50 ;  /* 0x0001003201007387 */ /* 0x000fe20000100a00 */
[----:B-1----:R-:W-:-:S03]  /*194b0*/  IMAD.WIDE R2, R5, 0x4, R124 ;  /* 0x0000000405027825 */ /* 0x002fc600078e027c */
[----:B------:R-:W-:Y:S04]  /*194c0*/  STL.64 [R1+0x690], R50 ;  /* 0x0006903201007387 */ /* 0x000fe80000100a00 */
[----:B------:R-:W-:Y:S01]  /*194d0*/  STL.64 [R1+0x180], R36 ;  /* 0x0001802401007387 */ /* 0x000fe20000100a00 */
[----:B------:R-:W-:-:S03]  /*194e0*/  IMAD.WIDE R30, R5, 0x4, R128 ;  /* 0x00000004051e7825 */ /* 0x000fc600078e0280 */
[----:B------:R-:W-:Y:S04]  /*194f0*/  STL.64 [R1+0x628], R36 ;  /* 0x0006282401007387 */ /* 0x000fe80000100a00 */
[----:B------:R1:W-:Y:S04]  /*19500*/  STL.64 [R1+0x88], R6 ;  /* 0x0000880601007387 */ /* 0x0003e80000100a00 */
[----:B------:R-:W-:Y:S04]  /*19510*/  STL.64 [R1+0x278], R32 ;  /* 0x0002782001007387 */ /* 0x000fe80000100a00 */
[----:B------:R2:W-:Y:S01]  /*19520*/  STL.64 [R1+0xe0], R2 ;  /* 0x0000e00201007387 */ /* 0x0005e20000100a00 */
[----:B-1----:R-:W-:-:S03]  /*19530*/  IMAD.WIDE R6, R5, 0x4, R130 ;  /* 0x0000000405067825 */ /* 0x002fc600078e0282 */
[----:B------:R-:W-:Y:S04]  /*19540*/  STL.64 [R1+0x630], R32 ;  /* 0x0006302001007387 */ /* 0x000fe80000100a00 */
[----:B------:R-:W-:Y:S01]  /*19550*/  STL.64 [R1+0x178], R38 ;  /* 0x0001782601007387 */ /* 0x000fe20000100a00 */
[----:B--2---:R-:W-:-:S03]  /*19560*/  IMAD.WIDE R2, R5, 0x4, R132 ;  /* 0x0000000405027825 */ /* 0x004fc600078e0284 */
[----:B------:R-:W-:Y:S01]  /*19570*/  STL.64 [R1+0x638], R38 ;  /* 0x0006382601007387 */ /* 0x000fe20000100a00 */
[----:B------:R-:W-:-:S03]  /*19580*/  IMAD.WIDE R40, R5, 0x4, R134 ;  /* 0x0000000405287825 */ /* 0x000fc600078e0286 */
[----:B------:R-:W-:Y:S04]  /*19590*/  STL.64 [R1+0x78], R6 ;  /* 0x0000780601007387 */ /* 0x000fe80000100a00 */
[----:B------:R-:W-:Y:S01]  /*195a0*/  STL.64 [R1+0x240], R30 ;  /* 0x0002401e01007387 */ /* 0x000fe20000100a00 */
[----:B------:R-:W-:-:S03]  /*195b0*/  IMAD.WIDE R28, R5, 0x4, R136 ;  /* 0x00000004051c7825 */ /* 0x000fc600078e0288 */
[----:B------:R1:W-:Y:S01]  /*195c0*/  STL.64 [R1+0xc8], R2 ;  /* 0x0000c80201007387 */ /* 0x0003e20000100a00 */
[----:B------:R-:W-:-:S03]  /*195d0*/  IMAD.WIDE R42, R5, 0x4, R142 ;  /* 0x00000004052a7825 */ /* 0x000fc600078e028e */
[----:B------:R2:W-:Y:S04]  /*195e0*/  STL.64 [R1+0x640], R30 ;  /* 0x0006401e01007387 */ /* 0x0005e80000100a00 */
[----:B------:R-:W-:Y:S01]  /*195f0*/  STL.64 [R1+0x140], R40 ;  /* 0x0001402801007387 */ /* 0x000fe20000100a00 */
[----:B-1----:R-:W-:-:S03]  /*19600*/  IMAD.WIDE R2, R5, 0x4, R138 ;  /* 0x0000000405027825 */ /* 0x002fc600078e028a */
[----:B------:R-:W-:Y:S01]  /*19610*/  STL.64 [R1+0x648], R40 ;  /* 0x0006482801007387 */ /* 0x000fe20000100a00 */
[----:B--2---:R-:W-:-:S03]  /*19620*/  IMAD.WIDE R30, R5, 0x4, R140 ;  /* 0x00000004051e7825 */ /* 0x004fc600078e028c */
[----:B------:R1:W-:Y:S04]  /*19630*/  STL.64 [R1+0x50], R2 ;  /* 0x0000500201007387 */ /* 0x0003e80000100a00 */
[----:B------:R-:W-:Y:S01]  /*19640*/  STL.64 [R1+0x238], R28 ;  /* 0x0002381c01007387 */ /* 0x000fe20000100a00 */
[----:B------:R-:W-:-:S03]  /*19650*/  IMAD.WIDE R26, R5, 0x4, R144 ;  /* 0x00000004051a7825 */ /* 0x000fc600078e0290 */
[----:B------:R-:W-:Y:S01]  /*19660*/  STL.64 [R1+0x650], R28 ;  /* 0x0006501c01007387 */ /* 0x000fe20000100a00 */
[----:B------:R-:W-:-:S03]  /*19670*/  IMAD.WIDE R38, R5, 0x4, R148 ;  /* 0x0000000405267825 */ /* 0x000fc600078e0294 */
[----:B------:R-:W-:Y:S01]  /*19680*/  STL.64 [R1+0xb0], R30 ;  /* 0x0000b01e01007387 */ /* 0x000fe20000100a00 */
[----:B-1----:R-:W-:-:S03]  /*19690*/  IMAD.WIDE R2, R5, 0x4, R146 ;  /* 0x0000000405027825 */ /* 0x002fc600078e0292 */
[----:B------:R-:W-:Y:S01]  /*196a0*/  STL.64 [R1+0x698], R30 ;  /* 0x0006981e01007387 */ /* 0x000fe20000100a00 */
[----:B------:R-:W-:-:S03]  /*196b0*/  IMAD.WIDE R44, R5, 0x4, R150 ;  /* 0x00000004052c7825 */ /* 0x000fc600078e0296 */
[----:B------:R-:W-:Y:S04]  /*196c0*/  STL.64 [R1+0x120], R42 ;  /* 0x0001202a01007387 */ /* 0x000fe80000100a00 */
[----:B------:R-:W-:Y:S04]  /*196d0*/  STL.64 [R1+0x658], R42 ;  /* 0x0006582a01007387 */ /* 0x000fe80000100a00 */
[----:B------:R1:W-:Y:S04]  /*196e0*/  STL.64 [R1+0x48], R2 ;  /* 0x0000480201007387 */ /* 0x0003e80000100a00 */
[----:B------:R-:W-:Y:S04]  /*196f0*/  STL.64 [R1+0x200], R26 ;  /* 0x0002001a01007387 */ /* 0x000fe80000100a00 */
[----:B------:R2:W-:Y:S04]  /*19700*/  STL.64 [R1+0x6a0], R26 ;  /* 0x0006a01a01007387 */ /* 0x0005e80000100a00 */
[----:B------:R-:W-:Y:S04]  /*19710*/  STL.64 [R1+0x90], R38 ;  /* 0x0000902601007387 */ /* 0x000fe80000100a00 */
[----:B------:R-:W-:Y:S04]  /*19720*/  STL.64 [R1+0x6a8], R38 ;  /* 0x0006a82601007387 */ /* 0x000fe80000100a00 */
[----:B------:R-:W-:Y:S04]  /*19730*/  STL.64 [R1+0xf8], R44 ;  /* 0x0000f82c01007387 */ /* 0x000fe80000100a00 */
[----:B------:R-:W-:Y:S04]  /*19740*/  STL.64 [R1+0x6b0], R44 ;  /* 0x0006b02c01007387 */ /* 0x000fe80000100a00 */
[----:B------:R-:W3:Y:S04]  /*19750*/  LDL.LU.64 R60, [R1+0x5b8] ;  /* 0x0005b800013c7983 */ /* 0x000ee80000300a00 */
[----:B------:R-:W4:Y:S01]  /*19760*/  LDL.LU.64 R8, [R1+0x5b0] ;  /* 0x0005b00001087983 */ /* 0x000f220000300a00 */
[----:B-1----:R-:W-:-:S05]  /*19770*/  IMAD.WIDE R2, R5, 0x4, R154 ;  /* 0x0000000405027825 */ /* 0x002fca00078e029a */
[----:B------:R1:W-:Y:S04]  /*19780*/  STL.64 [R1+0x30], R2 ;  /* 0x0000300201007387 */ /* 0x0003e80000100a00 */
[----:B------:R-:W3:Y:S04]  /*19790*/  LDL.LU.64 R78, [R1+0x5a8] ;  /* 0x0005a800014e7983 */ /* 0x000ee80000300a00 */
[----:B------:R-:W3:Y:S01]  /*197a0*/  LDL.LU.64 R250, [R1+0x5a0] ;  /* 0x0005a00001fa7983 */ /* 0x000ee20000300a00 */
[----:B------:R-:W-:-:S03]  /*197b0*/  IMAD.WIDE R152, R5, 0x4, R152 ;  /* 0x0000000405987825 */ /* 0x000fc600078e0298 */
[----:B------:R-:W3:Y:S01]  /*197c0*/  LDL.LU.64 R76, [R1+0x598] ;  /* 0x00059800014c7983 */ /* 0x000ee20000300a00 */
[----:B------:R-:W-:-:S03]  /*197d0*/  IMAD.WIDE R160, R5, 0x4, R160 ;  /* 0x0000000405a07825 */ /* 0x000fc600078e02a0 */
[----:B------:R-:W3:Y:S01]  /*197e0*/  LDL.LU.64 R6, [R1+0x590] ;  /* 0x0005900001067983 */ /* 0x000ee20000300a00 */
[----:B------:R-:W-:-:S03]  /*197f0*/  IMAD.WIDE R24, R5, 0x4, R152 ;  /* 0x0000000405187825 */ /* 0x000fc600078e0298 */
[----:B------:R-:W-:Y:S01]  /*19800*/  LDGSTS.E [R68+0x45300], desc[UR28][R152.64], P2 ;  /* 0x4530000098447fae */ /* 0x000fe200091a101c */
[----:B------:R-:W-:-:S03]  /*19810*/  IMAD.WIDE R32, R5, 0x4, R156 ;  /* 0x0000000405207825 */ /* 0x000fc600078e029c */
[----:B------:R-:W-:Y:S01]  /*19820*/  STL.64 [R1+0x1e0], R24 ;  /* 0x0001e01801007387 */ /* 0x000fe20000100a00 */
[----:B------:R-:W-:-:S03]  /*19830*/  IMAD.WIDE R46, R5, 0x4, R158 ;  /* 0x00000004052e7825 */ /* 0x000fc600078e029e */
[----:B------:R-:W-:Y:S01]  /*19840*/  STL.64 [R1+0x6b8], R24 ;  /* 0x0006b81801007387 */ /* 0x000fe20000100a00 */
[----:B------:R-:W-:-:S03]  /*19850*/  IMAD.WIDE R22, R5, 0x4, R160 ;  /* 0x0000000405167825 */ /* 0x000fc600078e02a0 */
[----:B------:R-:W-:Y:S01]  /*19860*/  STL.64 [R1+0x58], R32 ;  /* 0x0000582001007387 */ /* 0x000fe20000100a00 */
[----:B------:R-:W-:-:S03]  /*19870*/  IMAD.WIDE R168, R5, 0x4, R168 ;  /* 0x0000000405a87825 */ /* 0x000fc600078e02a8 */
[----:B------:R-:W-:Y:S01]  /*19880*/  STL.64 [R1+0x6c0], R32 ;  /* 0x0006c02001007387 */ /* 0x000fe20000100a00 */
[----:B--2---:R-:W-:-:S03]  /*19890*/  IMAD.WIDE R26, R5, 0x4, R162 ;  /* 0x00000004051a7825 */ /* 0x004fc600078e02a2 */
[----:B------:R-:W-:Y:S01]  /*198a0*/  STL.64 [R1+0xc0], R46 ;  /* 0x0000c02e01007387 */ /* 0x000fe20000100a00 */
[----:B------:R-:W-:-:S03]  /*198b0*/  IMAD.WIDE R36, R5, 0x4, R164 ;  /* 0x0000000405247825 */ /* 0x000fc600078e02a4 */
[----:B------:R2:W-:Y:S01]  /*198c0*/  STL.64 [R1+0x6c8], R46 ;  /* 0x0006c82e01007387 */ /* 0x0005e20000100a00 */
        /* <DEDUP_REMOVED lines=11> */
[----:B------:R2:W-:Y:S01]  /*19980*/  STL.64 [R1+0x6e0], R36 ;  /* 0x0006e02401007387 */ /* 0x0005e20000100a00 */
[----:B------:R-:W-:-:S03]  /*19990*/  IMAD.WIDE R192, R5, 0x4, R192 ;  /* 0x0000000405c07825 */ /* 0x000fc600078e02c0 */
[----:B------:R-:W-:Y:S01]  /*199a0*/  STL.64 [R1+0xa0], R48 ;  /* 0x0000a03001007387 */ /* 0x000fe20000100a00 */
[----:B-1----:R-:W-:-:S03]  /*199b0*/  IMAD.WIDE R2, R5, 0x4, R174 ;  /* 0x0000000405027825 */ /* 0x002fc600078e02ae */
[----:B------:R-:W-:Y:S01]  /*199c0*/  STL.64 [R1+0x150], R20 ;  /* 0x0001501401007387 */ /* 0x000fe20000100a00 */
[----:B------:R-:W-:-:S03]  /*199d0*/  IMAD.WIDE R200, R5, 0x4, R200 ;  /* 0x0000000405c87825 */ /* 0x000fc600078e02c8 */
[----:B------:R-:W-:Y:S01]  /*199e0*/  LDGSTS.E [R68+0x45700], desc[UR28][R160.64], P2 ;  /* 0x45700000a0447fae */ /* 0x000fe200091a101c */
[----:B------:R-:W-:-:S03]  /*199f0*/  IMAD.WIDE R18, R5, 0x4, R176 ;  /* 0x0000000405127825 */ /* 0x000fc600078e02b0 */
[----:B------:R1:W-:Y:S01]  /*19a00*/  STL.64 [R1], R40 ;  /* 0x0000002801007387 */ /* 0x0003e20000100a00 */
[----:B------:R-:W-:-:S04]  /*19a10*/  IMAD.WIDE R208, R5, 0x4, R208 ;  /* 0x0000000405d07825 */ /* 0x000fc800078e02d0 */
[C---:B------:R-:W-:Y:S01]  /*19a20*/  IMAD.WIDE R42, R5.reuse, 0x4, R180 ;  /* 0x00000004052a7825 */ /* 0x040fe200078e02b4 */
[----:B------:R1:W-:Y:S03]  /*19a30*/  STL.64 [R1+0x18], R34 ;  /* 0x0000182201007387 */ /* 0x0003e60000100a00 */
[C---:B------:R-:W-:Y:S01]  /*19a40*/  IMAD.WIDE R66, R5.reuse, 0x4, R182 ;  /* 0x0000000405427825 */ /* 0x040fe200078e02b6 */
[----:B------:R-:W-:Y:S03]  /*19a50*/  STL.64 [R1+0x80], R2 ;  /* 0x0000800201007387 */ /* 0x000fe60000100a00 */
[C---:B------:R-:W-:Y:S01]  /*19a60*/  IMAD.WIDE R16, R5.reuse, 0x4, R184 ;  /* 0x0000000405107825 */ /* 0x040fe200078e02b8 */
[----:B------:R-:W-:Y:S03]  /*19a70*/  STL.64 [R1+0x128], R18 ;  /* 0x0001281201007387 */ /* 0x000fe60000100a00 */
[C---:B------:R-:W-:Y:S01]  /*19a80*/  IMAD.WIDE R64, R5.reuse, 0x4, R190 ;  /* 0x0000000405407825 */ /* 0x040fe200078e02be */
[----:B------:R1:W-:Y:S03]  /*19a90*/  STL.64 [R1+0x8], R42 ;  /* 0x0000082a01007387 */ /* 0x0003e60000100a00 */
[C---:B------:R-:W-:Y:S01]  /*19aa0*/  IMAD.WIDE R14, R5.reuse, 0x4, R192 ;  /* 0x00000004050e7825 */ /* 0x040fe200078e02c0 */
[----:B------:R1:W-:Y:S03]  /*19ab0*/  STL.64 [R1+0x60], R66 ;  /* 0x0000604201007387 */ /* 0x0003e60000100a00 */
[C---:B------:R-:W-:Y:S01]  /*19ac0*/  IMAD.WIDE R12, R5.reuse, 0x4, R200 ;  /* 0x00000004050c7825 */ /* 0x040fe200078e02c8 */
[----:B------:R1:W-:Y:S03]  /*19ad0*/  STL.64 [R1+0xe8], R16 ;  /* 0x0000e81001007387 */ /* 0x0003e60000100a00 */
[C---:B------:R-:W-:Y:S01]  /*19ae0*/  IMAD.WIDE R10, R5.reuse, 0x4, R208 ;  /* 0x00000004050a7825 */ /* 0x040fe200078e02d0 */
[----:B------:R1:W-:Y:S04]  /*19af0*/  STL.64 [R1+0x20], R64 ;  /* 0x0000204001007387 */ /* 0x0003e80000100a00 */
[----:B------:R1:W-:Y:S04]  /*19b00*/  STL.64 [R1+0xa8], R14 ;  /* 0x0000a80e01007387 */ /* 0x0003e80000100a00 */
[----:B------:R1:W-:Y:S04]  /*19b10*/  STL.64 [R1+0x70], R12 ;  /* 0x0000700c01007387 */ /* 0x0003e80000100a00 */
[----:B------:R1:W-:Y:S04]  /*19b20*/  STL.64 [R1+0x28], R10 ;  /* 0x0000280a01007387 */ /* 0x0003e80000100a00 */
        /* <DEDUP_REMOVED lines=9> */
[----:B------:R4:W-:Y:S04]  /*19bc0*/  LDGSTS.E [R68+0x45b00], desc[UR28][R168.64], P2 ;  /* 0x45b00000a8447fae */ /* 0x0009e800091a101c */
[----:B------:R-:W2:Y:S04]  /*19bd0*/  LDL.LU.64 R98, [R1+0x540] ;  /* 0x0005400001627983 */ /* 0x000ea80000300a00 */
        /* <DEDUP_REMOVED lines=12> */
[----:B----4-:R-:W-:-:S03]  /*19ca0*/  IMAD.WIDE R168, R252, 0x4, R8 ;  /* 0x00000004fca87825 */ /* 0x010fc600078e0208 */
[----:B------:R-:W-:Y:S04]  /*19cb0*/  LDGSTS.E [R68+0x47700], desc[UR28][R224.64], P2 ;  /* 0x47700000e0447fae */ /* 0x000fe800091a101c */
[----:B------:R-:W4:Y:S04]  /*19cc0*/  LDL.LU.64 R8, [R1+0x530] ;  /* 0x0005300001087983 */ /* 0x000f280000300a00 */
[----:B------:R-:W4:Y:S04]  /*19cd0*/  LDL.LU.64 R104, [R1+0x528] ;  /* 0x0005280001687983 */ /* 0x000f280000300a00 */
[----:B------:R-:W4:Y:S01]  /*19ce0*/  LDL.LU.64 R106, [R1+0x520] ;  /* 0x00052000016a7983 */ /* 0x000f220000300a00 */
[----:B---3--:R-:W-:-:S03]  /*19cf0*/  IMAD.WIDE R174, R252, 0x4, R60 ;  /* 0x00000004fcae7825 */ /* 0x008fc600078e023c */
[----:B------:R-:W3:Y:S01]  /*19d00*/  LDL.LU.64 R108, [R1+0x518] ;  /* 0x00051800016c7983 */ /* 0x000ee20000300a00 */
[----:B------:R-:W-:-:S03]  /*19d10*/  IMAD.WIDE R154, R252, 0x4, R250 ;  /* 0x00000004fc9a7825 */ /* 0x000fc600078e02fa */
[----:B------:R-:W3:Y:S04]  /*19d20*/  LDL.LU.64 R110, [R1+0x510] ;  /* 0x00051000016e7983 */ /* 0x000ee80000300a00 */
[----:B------:R-:W3:Y:S04]  /*19d30*/  LDL.LU.64 R112, [R1+0x508] ;  /* 0x0005080001707983 */ /* 0x000ee80000300a00 */
[----:B------:R-:W3:Y:S04]  /*19d40*/  LDL.LU.64 R114, [R1+0x500] ;  /* 0x0005000001727983 */ /* 0x000ee80000300a00 */
[----:B------:R-:W3:Y:S04]  /*19d50*/  LDL.LU.64 R60, [R1+0x4f8] ;  /* 0x0004f800013c7983 */ /* 0x000ee80000300a00 */
[----:B------:R-:W3:Y:S04]  /*19d60*/  LDL.LU.64 R250, [R1+0x4f0] ;  /* 0x0004f00001fa7983 */ /* 0x000ee80000300a00 */
[----:B------:R-:W3:Y:S01]  /*19d70*/  LDL.LU.64 R120, [R1+0x4e8] ;  /* 0x0004e80001787983 */ /* 0x000ee20000300a00 */
[----:B------:R-:W-:-:S03]  /*19d80*/  IMAD.WIDE R162, R252, 0x4, R78 ;  /* 0x00000004fca27825 */ /* 0x000fc600078e024e */
[----:B------:R-:W3:Y:S01]  /*19d90*/  LDL.LU.64 R122, [R1+0x4e0] ;  /* 0x0004e000017a7983 */ /* 0x000ee20000300a00 */
[----:B------:R-:W-:-:S03]  /*19da0*/  IMAD.WIDE R78, R252, 0x4, R6 ;  /* 0x00000004fc4e7825 */ /* 0x000fc600078e0206 */
[----:B------:R-:W3:Y:S04]  /*19db0*/  LDL.LU.64 R50, [R1+0x4d8] ;  /* 0x0004d80001327983 */ /* 0x000ee80000300a00 */
[----:B------:R-:W3:Y:S04]  /*19dc0*/  LDL.LU.64 R52, [R1+0x4d0] ;  /* 0x0004d00001347983 */ /* 0x000ee80000300a00 */
[----:B------:R-:W3:Y:S04]  /*19dd0*/  LDL.LU.64 R54, [R1+0x4c8] ;  /* 0x0004c80001367983 */ /* 0x000ee80000300a00 */
[----:B------:R-:W3:Y:S04]  /*19de0*/  LDL.LU.64 R56, [R1+0x4c0] ;  /* 0x0004c00001387983 */ /* 0x000ee80000300a00 */
[----:B------:R-:W3:Y:S01]  /*19df0*/  LDL.LU.64 R6, [R1+0x4b8] ;  /* 0x0004b80001067983 */ /* 0x000ee20000300a00 */
[----:B--2---:R-:W-:-:S03]  /*19e00*/  IMAD.WIDE R100, R252, 0x4, R58 ;  /* 0x00000004fc647825 */ /* 0x004fc600078e023a */
[----:B------:R-:W-:Y:S04]  /*19e10*/  LDGSTS.E [R68+0x47b00], desc[UR28][R232.64], P2 ;  /* 0x47b00000e8447fae */ /* 0x000fe800091a101c */
[----:B------:R-:W2:Y:S01]  /*19e20*/  LDL.LU.64 R58, [R1+0x4b0] ;  /* 0x0004b000013a7983 */ /* 0x000ea20000300a00 */
[----:B------:R-:W-:-:S03]  /*19e30*/  IMAD.WIDE R242, R5, 0x4, R178 ;  /* 0x0000000405f27825 */ /* 0x000fc600078e02b2 */
[----:B------:R1:W-:Y:S01]  /*19e40*/  LDGSTS.E [R68+0x47f00], desc[UR28][R240.64], P2 ;  /* 0x47f00000f0447fae */ /* 0x0003e200091a101c */
[----:B------:R-:W-:-:S03]  /*19e50*/  IMAD.WIDE R186, R5, 0x4, R186 ;  /* 0x0000000405ba7825 */ /* 0x000fc600078e02ba */
[----:B------:R-:W0:Y:S01]  /*19e60*/  LDGDEPBAR ;  /* 0x00000000000079af */ /* 0x000e220000000000 */
[----:B----4-:R-:W-:-:S03]  /*19e70*/  IMAD.WIDE R102, R252, 0x4, R8 ;  /* 0x00000004fc667825 */ /* 0x010fc600078e0208 */
        /* <DEDUP_REMOVED lines=25> */
[----:B----4-:R-:W-:-:S03]  /*1a010*/  IMAD.WIDE R136, R252, 0x4, R8 ;  /* 0x00000004fc887825 */ /* 0x010fc600078e0208 */
[----:B------:R-:W4:Y:S01]  /*1a020*/  LDL.LU.64 R8, [R1+0x3f8] ;  /* 0x0003f80001087983 */ /* 0x000f220000300a00 */
[----:B------:R-:W-:-:S03]  /*1a030*/  IMAD.WIDE R124, R252, 0x4, R50 ;  /* 0x00000004fc7c7825 */ /* 0x000fc600078e0232 */
[----:B------:R-:W4:Y:S01]  /*1a040*/  LDL.LU.64 R50, [R1+0x3f0] ;  /* 0x0003f00001327983 */ /* 0x000f220000300a00 */
[----:B------:R-:W-:-:S03]  /*1a050*/  IMAD.WIDE R126, R252, 0x4, R52 ;  /* 0x00000004fc7e7825 */ /* 0x000fc600078e0234 */
[----:B------:R-:W4:Y:S01]  /*1a060*/  LDL.LU.64 R52, [R1+0x3e8] ;  /* 0x0003e80001347983 */ /* 0x000f220000300a00 */
[----:B------:R-:W-:-:S03]  /*1a070*/  IMAD.WIDE R128, R252, 0x4, R54 ;  /* 0x00000004fc807825 */ /* 0x000fc600078e0236 */
[----:B------:R-:W4:Y:S01]  /*1a080*/  LDL.LU.64 R54, [R1+0x3e0] ;  /* 0x0003e00001367983 */ /* 0x000f220000300a00 */
[----:B------:R-:W-:-:S03]  /*1a090*/  IMAD.WIDE R130, R252, 0x4, R56 ;  /* 0x00000004fc827825 */ /* 0x000fc600078e0238 */
[----:B------:R-:W4:Y:S01]  /*1a0a0*/  LDL.LU.64 R56, [R1+0x3c8] ;  /* 0x0003c80001387983 */ /* 0x000f220000300a00 */
[----:B--2---:R-:W-:-:S03]  /*1a0b0*/  IMAD.WIDE R134, R252, 0x4, R58 ;  /* 0x00000004fc867825 */ /* 0x004fc600078e023a */
[----:B------:R-:W2:Y:S01]  /*1a0c0*/  LDL.LU.64 R58, [R1+0x3c0] ;  /* 0x0003c000013a7983 */ /* 0x000ea20000300a00 */
[----:B---3--:R-:W-:-:S03]  /*1a0d0*/  IMAD.WIDE R138, R252, 0x4, R60 ;  /* 0x00000004fc8a7825 */ /* 0x008fc600078e023c */
[----:B------:R-:W3:Y:S01]  /*1a0e0*/  LDL.LU.64 R60, [R1+0x3b0] ;  /* 0x0003b000013c7983 */ /* 0x000ee20000300a00 */
[----:B------:R-:W-:-:S03]  /*1a0f0*/  IMAD.WIDE R140, R252, 0x4, R250 ;  /* 0x00000004fc8c7825 */ /* 0x000fc600078e02fa */
[----:B------:R-:W2:Y:S01]  /*1a100*/  LDL.LU.64 R250, [R1+0x3a0] ;  /* 0x0003a00001fa7983 */ /* 0x000ea20000300a00 */
[----:B------:R-:W-:-:S03]  /*1a110*/  IMAD.WIDE R244, R5, 0x4, R188 ;  /* 0x0000000405f47825 */ /* 0x000fc600078e02bc */
[----:B------:R-:W2:Y:S01]  /*1a120*/  LDL.64 R36, [R1+0x108] ;  /* 0x0001080001247983 */ /* 0x000ea20000100a00 */
[----:B------:R-:W-:-:S03]  /*1a130*/  IMAD.WIDE R194, R5, 0x4, R194 ;  /* 0x0000000405c27825 */ /* 0x000fc600078e02c2 */
[----:B------:R-:W2:Y:S01]  /*1a140*/  LDL.64 R26, [R1+0xf0] ;  /* 0x0000f000011a7983 */ /* 0x000ea20000100a00 */
[----:B------:R-:W-:-:S03]  /*1a150*/  IMAD.WIDE R196, R5, 0x4, R196 ;  /* 0x0000000405c47825 */ /* 0x000fc600078e02c4 */
[----:B------:R-:W2:Y:S01]  /*1a160*/  LDL.64 R22, [R1+0xd8] ;  /* 0x0000d80001167983 */ /* 0x000ea20000100a00 */
[----:B------:R-:W-:-:S04]  /*1a170*/  IMAD.WIDE R202, R5, 0x4, R202 ;  /* 0x0000000405ca7825 */ /* 0x000fc800078e02ca */
[----:B------:R-:W-:-:S04]  /*1a180*/  IMAD.WIDE R204, R5, 0x4, R204 ;  /* 0x0000000405cc7825 */ /* 0x000fc800078e02cc */
[----:B------:R-:W-:-:S04]  /*1a190*/  IMAD.WIDE R206, R5, 0x4, R206 ;  /* 0x0000000405ce7825 */ /* 0x000fc800078e02ce */
[----:B------:R-:W-:-:S04]  /*1a1a0*/  IMAD.WIDE R210, R5, 0x4, R210 ;  /* 0x0000000405d27825 */ /* 0x000fc800078e02d2 */
[----:B------:R-:W-:-:S04]  /*1a1b0*/  IMAD.WIDE R212, R5, 0x4, R212 ;  /* 0x0000000405d47825 */ /* 0x000fc800078e02d4 */
[----:B------:R-:W-:-:S04]  /*1a1c0*/  IMAD.WIDE R214, R5, 0x4, R214 ;  /* 0x0000000405d67825 */ /* 0x000fc800078e02d6 */
[----:B------:R-:W-:-:S04]  /*1a1d0*/  IMAD.WIDE R248, R5, 0x4, R216 ;  /* 0x0000000405f87825 */ /* 0x000fc800078e02d8 */
[----:B------:R-:W-:Y:S02]  /*1a1e0*/  IMAD.WIDE R198, R252, 0x4, R6 ;  /* 0x00000004fcc67825 */ /* 0x000fe400078e0206 */
[----:B------:R-:W1:Y:S02]  /*1a1f0*/  LDC R7, c[0x0][0x3a0] ;  /* 0x0000e800ff077b82 */ /* 0x000e640000000800 */
[----:B------:R-:W-:-:S04]  /*1a200*/  IMAD.WIDE R218, R5, 0x4, R218 ;  /* 0x0000000405da7825 */ /* 0x000fc800078e02da */
[C---:B------:R-:W-:Y:S02]  /*1a210*/  IMAD.WIDE R220, R5.reuse, 0x4, R220 ;  /* 0x0000000405dc7825 */ /* 0x040fe400078e02dc */
[----:B------:R-:W2:Y:S02]  /*1a220*/  LDC R6, c[0x0][0x3a0] ;  /* 0x0000e800ff067b82 */ /* 0x000ea40000000800 */
        /* <DEDUP_REMOVED lines=9> */
[----:B-1----:R-:W-:Y:S02]  /*1a2c0*/  IMAD.WIDE R240, R5, 0x4, R240 ;  /* 0x0000000405f07825 */ /* 0x002fe400078e02f0 */
[----:B------:R-:W1:Y:S02]  /*1a2d0*/  LDC R5, c[0x0][0x3a0] ;  /* 0x0000e800ff057b82 */ /* 0x000e640000000800 */
[----:B------:R-:W-:-:S05]  /*1a2e0*/  VIADD R4, R4, 0x3f ;  /* 0x0000003f04047836 */ /* 0x000fca0000000000 */
[----:B------:R-:W-:Y:S02]  /*1a2f0*/  ISETP.GT.AND P2, PT, R4, 0x17f, PT ;  /* 0x0000017f0400780c */ /* 0x000fe40003f44270 */
[----:B------:R-:W-:-:S04]  /*1a300*/  SEL R4, RZ, 0x4, P5 ;  /* 0x00000004ff047807 */ /* 0x000fc80002800000 */
[----:B------:R-:W-:-:S04]  /*1a310*/  SEL R4, R4, RZ, P2 ;  /* 0x000000ff04047207 */ /* 0x000fc80001000000 */
[----:B------:R-:W-:Y:S01]  /*1a320*/  ISETP.NE.U32.AND P2, PT, R4, RZ, PT ;  /* 0x000000ff0400720c */ /* 0x000fe20003f45070 */
[----:B------:R-:W-:Y:S02]  /*1a330*/  VIADD R4, R7, 0xfffffebe ;  /* 0xfffffebe07047836 */ /* 0x000fe40000000000 */
[----:B------:R-:W2:Y:S01]  /*1a340*/  LDC R7, c[0x0][0x3a0] ;  /* 0x0000e800ff077b82 */ /* 0x000ea20000000800 */
[----:B-1----:R-:W-:Y:S02]  /*1a350*/  VIADD R5, R5, 0xfffffebf ;  /* 0xfffffebf05057836 */ /* 0x002fe40000000000 */
[----:B------:R-:W-:-:S03]  /*1a360*/  ISETP.GE.U32.AND P6, PT, R4, 0x7ffffe7f, PT ;  /* 0x7ffffe7f0400780c */ /* 0x000fc60003fc6070 */
[----:B------:R-:W-:Y:S01]  /*1a370*/  ISETP.GE.U32.AND P5, PT, R5, 0x7ffffe80, PT ;  /* 0x7ffffe800500780c */ /* 0x000fe20003fa6070 */
[----:B------:R-:W-:-:S04]  /*1a380*/  IMAD.WIDE R76, R252, 0x4, R76 ;  /* 0x00000004fc4c7825 */ /* 0x000fc800078e024c */
[----:B------:R-:W-:-:S04]  /*1a390*/  IMAD.WIDE R80, R252, 0x4, R80 ;  /* 0x00000004fc507825 */ /* 0x000fc800078e0250 */
[----:B------:R-:W-:-:S04]  /*1a3a0*/  IMAD.WIDE R82, R252, 0x4, R82 ;  /* 0x00000004fc527825 */ /* 0x000fc800078e0252 */
[----:B------:R-:W-:-:S04]  /*1a3b0*/  IMAD.WIDE R84, R252, 0x4, R84 ;  /* 0x00000004fc547825 */ /* 0x000fc800078e0254 */
[----:B------:R-:W-:-:S04]  /*1a3c0*/  IMAD.WIDE R86, R252, 0x4, R86 ;  /* 0x00000004fc567825 */ /* 0x000fc800078e0256 */
[----:B------:R-:W-:-:S04]  /*1a3d0*/  IMAD.WIDE R88, R252, 0x4, R88 ;  /* 0x00000004fc587825 */ /* 0x000fc800078e0258 */
[----:B----4-:R-:W-:Y:S02]  /*1a3e0*/  IMAD.WIDE R176, R252, 0x4, R8 ;  /* 0x00000004fcb07825 */ /* 0x010fe400078e0208 */
[----:B------:R-:W1:Y:S08]  /*1a3f0*/  LDC R9, c[0x0][0x3a0] ;  /* 0x0000e800ff097b82 */ /* 0x000e700000000800 */
[----:B------:R-:W4:Y:S01]  /*1a400*/  LDC R8, c[0x0][0x3a0] ;  /* 0x0000e800ff087b82 */ /* 0x000f220000000800 */
[----:B-1----:R-:W-:-:S02]  /*1a410*/  VIADD R4, R9, 0xfffffebc ;  /* 0xfffffebc09047836 */ /* 0x002fc40000000000 */
[----:B------:R-:W-:-:S05]  /*1a420*/  IMAD.WIDE R90, R252, 0x4, R90 ;  /* 0x00000004fc5a7825 */ /* 0x000fca00078e025a */
[----:B------:R-:W1:Y:S01]  /*1a430*/  LDC R9, c[0x0][0x3a0] ;  /* 0x0000e800ff097b82 */ /* 0x000e620000000800 */
[----:B----4-:R-:W-:-:S07]  /*1a440*/  VIADD R5, R8, 0xfffffebd ;  /* 0xfffffebd08057836 */ /* 0x010fce0000000000 */
[----:B------:R-:W4:Y:S01]  /*1a450*/  LDC R8, c[0x0][0x3a0] ;  /* 0x0000e800ff087b82 */ /* 0x000f220000000800 */
[----:B------:R-:W-:Y:S01]  /*1a460*/  ISETP.GE.U32.AND P4, PT, R4, 0x7ffffe7d, PT ;  /* 0x7ffffe7d0400780c */ /* 0x000fe20003f86070 */
[----:B------:R-:W-:-:S06]  /*1a470*/  VIADD R4, R71, 0x100000 ;  /* 0x0010000047047836 */ /* 0x000fcc0000000000 */
[----:B------:R-:W-:Y:S01]  /*1a480*/  BAR.SYNC.DEFER_BLOCKING 0x0 ;  /* 0x0000000000007b1d */ /* 0x000fe20000010000 */
[----:B------:R-:W-:Y:S01]  /*1a490*/  ISETP.GE.U32.AND P3, PT, R5, 0x7ffffe7e, PT ;  /* 0x7ffffe7e0500780c */ /* 0x000fe20003f66070 */
[----:B--2---:R-:W-:-:S06]  /*1a4a0*/  VIADD R5, R6, 0xfffffebb ;  /* 0xfffffebb06057836 */ /* 0x004fcc0000000000 */
[----:B------:R-:W2:Y:S01]  /*1a4b0*/  LDC R6, c[0x0][0x3a0] ;  /* 0x0000e800ff067b82 */ /* 0x000ea20000000800 */
[----:B------:R-:W-:Y:S01]  /*1a4c0*/  @!PT LDS RZ, [RZ] ;  /* 0x00000000fffff984 */ /* 0x000fe20000000800 */
[----:B------:R-:W-:Y:S01]  /*1a4d0*/  @!PT LDS RZ, [RZ] ;  /* 0x00000000fffff984 */ /* 0x000fe20000000800 */
[----:B------:R-:W-:Y:S01]  /*1a4e0*/  @!PT LDS RZ, [RZ] ;  /* 0x00000000fffff984 */ /* 0x000fe20000000800 */
[----:B------:R-:W-:Y:S01]  /*1a4f0*/  LDGSTS.E [R4+-0x68000], desc[UR28][R174.64], !P5 ;  /* 0x98000000ae047fae */ /* 0x000fe2000e9a101c */
[----:B------:R-:W-:Y:S01]  /*1a500*/  ISETP.GE.U32.AND P5, PT, R5, 0x7ffffe7c, PT ;  /* 0x7ffffe7c0500780c */ /* 0x000fe20003fa6070 */
[----:B------:R-:W-:-:S05]  /*1a510*/  VIADD R5, R7, 0xfffffeba ;  /* 0xfffffeba07057836 */ /* 0x000fca0000000000 */
[----:B------:R-:W1:Y:S01]  /*1a520*/  LDC R7, c[0x0][0x3a0] ;  /* 0x0000e800ff077b82 */ /* 0x000e620000000800 */
[----:B------:R-:W-:Y:S01]  /*1a530*/  LDGSTS.E [R4+-0x67ffc], desc[UR28][R168.64], !P6 ;  /* 0x98004000a8047fae */ /* 0x000fe2000f1a101c */
[----:B------:R-:W-:Y:S01]  /*1a540*/  ISETP.GE.U32.AND P6, PT, R5, 0x7ffffe7b, PT ;  /* 0x7ffffe7b0500780c */ /* 0x000fe20003fc6070 */
[----:B----4-:R-:W-:Y:S02]  /*1a550*/  VIADD R5, R8, 0xfffffeb9 ;  /* 0xfffffeb908057836 */ /* 0x010fe40000000000 */
[----:B------:R-:W-:Y:S03]  /*1a560*/  LDGSTS.E [R4+-0x67ff8], desc[UR28][R162.64], !P3 ;  /* 0x98008000a2047fae */ /* 0x000fe6000d9a101c */
[----:B------:R-:W4:Y:S01]  /*1a570*/  LDC R8, c[0x0][0x3a0] ;  /* 0x0000e800ff087b82 */ /* 0x000f220000000800 */
[----:B------:R-:W-:Y:S01]  /*1a580*/  ISETP.GE.U32.AND P3, PT, R5, 0x7ffffe7a, PT ;  /* 0x7ffffe7a0500780c */ /* 0x000fe20003f66070 */
[----:B--2---:R-:W-:Y:S01]  /*1a590*/  VIADD R5, R6, 0xfffffeb8 ;  /* 0xfffffeb806057836 */ /* 0x004fe20000000000 */
[----:B------:R-:W-:Y:S05]  /*1a5a0*/  LDGSTS.E [R4+-0x67ff4], desc[UR28][R154.64], !P4 ;  /* 0x9800c0009a047fae */ /* 0x000fea000e1a101c */
[----:B------:R-:W2:Y:S01]  /*1a5b0*/  LDC R6, c[0x0][0x3a0] ;  /* 0x0000e800ff067b82 */ /* 0x000ea20000000800 */
[----:B------:R-:W-:Y:S01]  /*1a5c0*/  ISETP.GE.U32.AND P4, PT, R5, 0x7ffffe79, PT ;  /* 0x7ffffe790500780c */ /* 0x000fe20003f86070 */
[----:B------:R-:W-:Y:S04]  /*1a5d0*/  LDGSTS.E [R4+-0x67ff0], desc[UR28][R76.64], !P5 ;  /* 0x980100004c047fae */ /* 0x000fe8000e9a101c */
[----:B------:R-:W-:Y:S01]  /*1a5e0*/  LDGSTS.E [R4+-0x67fec], desc[UR28][R78.64], !P6 ;  /* 0x980140004e047fae */ /* 0x000fe2000f1a101c */
[----:B-1----:R-:W-:-:S02]  /*1a5f0*/  VIADD R5, R7, 0xfffffeb7 ;  /* 0xfffffeb707057836 */ /* 0x002fc40000000000 */
[----:B------:R-:W1:Y:S01]  /*1a600*/  LDC R7, c[0x0][0x3a0] ;  /* 0x0000e800ff077b82 */ /* 0x000e620000000800 */
[----:B------:R-:W-:Y:S02]  /*1a610*/  LDGSTS.E [R4+-0x67fe8], desc[UR28][R80.64], !P3 ;  /* 0x9801800050047fae */ /* 0x000fe4000d9a101c */
[----:B------:R-:W-:Y:S02]  /*1a620*/  ISETP.GE.U32.AND P5, PT, R5, 0x7ffffe78, PT ;  /* 0x7ffffe780500780c */ /* 0x000fe40003fa6070 */
[----:B------:R-:W-:Y:S01]  /*1a630*/  LDGSTS.E [R4+-0x67fe4], desc[UR28][R82.64], !P4 ;  /* 0x9801c00052047fae */ /* 0x000fe2000e1a101c */
[----:B----4-:R-:W-:Y:S02]  /*1a640*/  VIADD R5, R8, 0xfffffeb6 ;  /* 0xfffffeb608057836 */ /* 0x010fe40000000000 */
[----:B------:R-:W4:Y:S03]  /*1a650*/  LDC R8, c[0x0][0x3a0] ;  /* 0x0000e800ff087b82 */ /* 0x000f260000000800 */
[----:B------:R-:W-:Y:S01]  /*1a660*/  ISETP.GE.U32.AND P6, PT, R5, 0x7ffffe77, PT ;  /* 0x7ffffe770500780c */ /* 0x000fe20003fc6070 */
[----:B--2---:R-:W-:-:S04]  /*1a670*/  VIADD R5, R6, 0xfffffeb5 ;  /* 0xfffffeb506057836 */ /* 0x004fc80000000000 */
[----:B------:R-:W2:Y:S01]  /*1a680*/  LDC R6, c[0x0][0x3a0] ;  /* 0x0000e800ff067b82 */ /* 0x000ea20000000800 */
[----:B------:R-:W-:Y:S01]  /*1a690*/  LDGSTS.E [R4+-0x67fe0], desc[UR28][R84.64], !P5 ;  /* 0x9802000054047fae */ /* 0x000fe2000e9a101c */
[----:B------:R-:W-:Y:S01]  /*1a6a0*/  ISETP.GE.U32.AND P3, PT, R5, 0x7ffffe76, PT ;  /* 0x7ffffe760500780c */ /* 0x000fe20003f66070 */
[----:B-1----:R-:W-:-:S05]  /*1a6b0*/  VIADD R5, R7, 0xfffffeb4 ;  /* 0xfffffeb407057836 */ /* 0x002fca0000000000 */
[----:B------:R-:W-:Y:S01]  /*1a6c0*/  LDGSTS.E [R4+-0x67fdc], desc[UR28][R86.64], !P6 ;  /* 0x9802400056047fae */ /* 0x000fe2000f1a101c */
[----:B------:R-:W1:Y:S01]  /*1a6d0*/  LDC R7, c[0x0][0x3a0] ;  /* 0x0000e800ff077b82 */ /* 0x000e620000000800 */
[----:B------:R-:W-:Y:S01]  /*1a6e0*/  ISETP.GE.U32.AND P4, PT, R5, 0x7ffffe75, PT ;  /* 0x7ffffe750500780c */ /* 0x000fe20003f86070 */
[----:B----4-:R-:W-:-:S04]  /*1a6f0*/  VIADD R5, R8, 0xfffffeb3 ;  /* 0xfffffeb308057836 */ /* 0x010fc80000000000 */
[----:B------:R-:W-:Y:S02]  /*1a700*/  LDGSTS.E [R4+-0x67fd8], desc[UR28][R88.64], !P3 ;  /* 0x9802800058047fae */ /* 0x000fe4000d9a101c */
[----:B------:R-:W4:Y:S01]  /*1a710*/  LDC R8, c[0x0][0x3a0] ;  /* 0x0000e800ff087b82 */ /* 0x000f220000000800 */
[----:B------:R-:W-:Y:S01]  /*1a720*/  ISETP.GE.U32.AND P5, PT, R5, 0x7ffffe74, PT ;  /* 0x7ffffe740500780c */ /* 0x000fe20003fa6070 */
[----:B--2---:R-:W-:-:S06]  /*1a730*/  VIADD R5, R6, 0xfffffeb2 ;  /* 0xfffffeb206057836 */ /* 0x004fcc0000000000 */
[----:B------:R-:W2:Y:S01]  /*1a740*/  LDC R6, c[0x0][0x3a0] ;  /* 0x0000e800ff067b82 */ /* 0x000ea20000000800 */
[----:B------:R-:W-:Y:S01]  /*1a750*/  LDGSTS.E [R4+-0x67fd4], desc[UR28][R90.64], !P4 ;  /* 0x9802c0005a047fae */ /* 0x000fe2000e1a101c */
[----:B------:R-:W-:Y:S01]  /*1a760*/  ISETP.GE.U32.AND P6, PT, R5, 0x7ffffe73, PT ;  /* 0x7ffffe730500780c */ /* 0x000fe20003fc6070 */
[----:B-1----:R-:W-:-:S05]  /*1a770*/  VIADD R5, R7, 0xfffffeb1 ;  /* 0xfffffeb107057836 */ /* 0x002fca0000000000 */
[----:B------:R-:W1:Y:S01]  /*1a780*/  LDC R7, c[0x0][0x3a0] ;  /* 0x0000e800ff077b82 */ /* 0x000e620000000800 */
[----:B------:R-:W-:Y:S01]  /*1a790*/  ISETP.GE.U32.AND P3, PT, R5, 0x7ffffe72, PT ;  /* 0x7ffffe720500780c */ /* 0x000fe20003f66070 */
[----:B----4-:R-:W-:-:S06]  /*1a7a0*/  VIADD R5, R8, 0xfffffeb0 ;  /* 0xfffffeb008057836 */ /* 0x010fcc0000000000 */
[----:B------:R-:W4:Y:S01]  /*1a7b0*/  LDC R8, c[0x0][0x3a0] ;  /* 0x0000e800ff087b82 */ /* 0x000f220000000800 */
[----:B------:R-:W-:Y:S01]  /*1a7c0*/  IMAD.WIDE R92, R252, 0x4, R92 ;  /* 0x00000004fc5c7825 */ /* 0x000fe200078e025c */
[----:B------:R-:W-:-:S03]  /*1a7d0*/  ISETP.GE.U32.AND P4, PT, R5, 0x7ffffe71, PT ;  /* 0x7ffffe710500780c */ /* 0x000fc60003f86070 */
[----:B--2---:R-:W-:Y:S01]  /*1a7e0*/  VIADD R5, R6, 0xfffffeaf ;  /* 0xfffffeaf06057836 */ /* 0x004fe20000000000 */
[----:B------:R-:W-:Y:S02]  /*1a7f0*/  LDGSTS.E [R4+-0x67fd0], desc[UR28][R92.64], !P5 ;  /* 0x980300005c047fae */ /* 0x000fe4000e9a101c */
[----:B------:R-:W2:Y:S02]  /*1a800*/  LDC R6, c[0x0][0x3a0] ;  /* 0x0000e800ff067b82 */ /* 0x000ea40000000800 */
[----:B------:R-:W-:Y:S01]  /*1a810*/  ISETP.GE.U32.AND P5, PT, R5, 0x7ffffe70, PT ;  /* 0x7ffffe700500780c */ /* 0x000fe20003fa6070 */
[----:B-1----:R-:W-:-:S05]  /*1a820*/  VIADD R5, R7, 0xfffffeae ;  /* 0xfffffeae07057836 */ /* 0x002fca0000000000 */
[----:B------:R-:W1:Y:S01]  /*1a830*/  LDC R7, c[0x0][0x3a0] ;  /* 0x0000e800ff077b82 */ /* 0x000e620000000800 */
[----:B------:R-:W-:-:S04]  /*1a840*/  IMAD.WIDE R94, R252, 0x4, R94 ;  /* 0x00000004fc5e7825 */ /* 0x000fc800078e025e */
[----:B------:R-:W-:Y:S01]  /*1a850*/  IMAD.WIDE R96, R252, 0x4, R96 ;  /* 0x00000004fc607825 */ /* 0x000fe200078e0260 */
[----:B------:R-:W-:Y:S01]  /*1a860*/  LDGSTS.E [R4+-0x67fcc], desc[UR28][R94.64], !P6 ;  /* 0x980340005e047fae */ /* 0x000fe2000f1a101c */
[----:B------:R-:W-:Y:S02]  /*1a870*/  ISETP.GE.U32.AND P6, PT, R5, 0x7ffffe6f, PT ;  /* 0x7ffffe6f0500780c */ /* 0x000fe40003fc6070 */
[----:B----4-:R-:W-:Y:S01]  /*1a880*/  VIADD R5, R8, 0xfffffead ;  /* 0xfffffead08057836 */ /* 0x010fe20000000000 */
[----:B------:R-:W-:Y:S01]  /*1a890*/  LDGSTS.E [R4+-0x67fc8], desc[UR28][R96.64], !P3 ;  /* 0x9803800060047fae */ /* 0x000fe2000d9a101c */
[----:B------:R-:W4:Y:S01]  /*1a8a0*/  LDC R8, c[0x0][0x3a0] ;  /* 0x0000e800ff087b82 */ /* 0x000f220000000800 */
[----:B------:R-:W-:Y:S02]  /*1a8b0*/  IMAD.WIDE R98, R252, 0x4, R98 ;  /* 0x00000004fc627825 */ /* 0x000fe400078e0262 */
[----:B------:R-:W-:Y:S02]  /*1a8c0*/  ISETP.GE.U32.AND P3, PT, R5, 0x7ffffe6e, PT ;  /* 0x7ffffe6e0500780c */ /* 0x000fe40003f66070 */
[----:B--2---:R-:W-:Y:S01]  /*1a8d0*/  VIADD R5, R6, 0xfffffeac ;  /* 0xfffffeac06057836 */ /* 0x004fe20000000000 */
[----:B------:R-:W-:Y:S02]  /*1a8e0*/  LDGSTS.E [R4+-0x67fc4], desc[UR28][R98.64], !P4 ;  /* 0x9803c00062047fae */ /* 0x000fe4000e1a101c */
[----:B------:R-:W2:Y:S02]  /*1a8f0*/  LDC R6, c[0x0][0x3a0] ;  /* 0x0000e800ff067b82 */ /* 0x000ea40000000800 */
[----:B------:R-:W-:Y:S01]  /*1a900*/  ISETP.GE.U32.AND P4, PT, R5, 0x7ffffe6d, PT ;  /* 0x7ffffe6d0500780c */ /* 0x000fe20003f86070 */
[----:B------:R-:W-:Y:S01]  /*1a910*/  LDGSTS.E [R4+-0x67fc0], desc[UR28][R100.64], !P5 ;  /* 0x9804000064047fae */ /* 0x000fe2000e9a101c */
[----:B-1----:R-:W-:-:S03]  /*1a920*/  VIADD R5, R7, 0xfffffeab ;  /* 0xfffffeab07057836 */ /* 0x002fc60000000000 */
[----:B------:R-:W-:Y:S01]  /*1a930*/  LDGSTS.E [R4+-0x67fbc], desc[UR28][R102.64], !P6 ;  /* 0x9804400066047fae */ /* 0x000fe2000f1a101c */
[----:B------:R-:W1:Y:S01]  /*1a940*/  LDC R7, c[0x0][0x3a0] ;  /* 0x0000e800ff077b82 */ /* 0x000e620000000800 */
[----:B------:R-:W-:Y:S01]  /*1a950*/  ISETP.GE.U32.AND P5, PT, R5, 0x7ffffe6c, PT ;  /* 0x7ffffe6c0500780c */ /* 0x000fe20003fa6070 */
[----:B------:R-:W-:-:S04]  /*1a960*/  IMAD.WIDE R104, R252, 0x4, R104 ;  /* 0x00000004fc687825 */ /* 0x000fc800078e0268 */
[----:B----4-:R-:W-:Y:S01]  /*1a970*/  VIADD R5, R8, 0xfffffeaa ;  /* 0xfffffeaa08057836 */ /* 0x010fe20000000000 */
[----:B------:R-:W-:Y:S01]  /*1a980*/  LDGSTS.E [R4+-0x67fb8], desc[UR28][R104.64], !P3 ;  /* 0x9804800068047fae */ /* 0x000fe2000d9a101c */
[----:B------:R-:W4:Y:S03]  /*1a990*/  LDC R8, c[0x0][0x3a0] ;  /* 0x0000e800ff087b82 */ /* 0x000f260000000800 */
[----:B------:R-:W-:Y:S01]  /*1a9a0*/  ISETP.GE.U32.AND P6, PT, R5, 0x7ffffe6b, PT ;  /* 0x7ffffe6b0500780c */ /* 0x000fe20003fc6070 */
[----:B--2---:R-:W-:-:S04]  /*1a9b0*/  VIADD R5, R6, 0xfffffea9 ;  /* 0xfffffea906057836 */ /* 0x004fc80000000000 */
[----:B------:R-:W2:Y:S01]  /*1a9c0*/  LDC R6, c[0x0][0x3a0] ;  /* 0x0000e800ff067b82 */ /* 0x000ea20000000800 */
[----:B------:R-:W-:Y:S01]  /*1a9d0*/  ISETP.GE.U32.AND P3, PT, R5, 0x7ffffe6a, PT ;  /* 0x7ffffe6a0500780c */ /* 0x000fe20003f66070 */
[----:B-1----:R-:W-:-:S06]  /*1a9e0*/  VIADD R5, R7, 0xfffffea8 ;  /* 0xfffffea807057836 */ /* 0x002fcc0000000000 */
        /* <DEDUP_REMOVED lines=14> */
[----:B-1----:R-:W-:-:S05]  /*1aad0*/  VIADD R5, R7, 0xfffffea5 ;  /* 0xfffffea507057836 */ /* 0x002fca0000000000 */
[----:B------:R-:W1:Y:S01]  /*1aae0*/  LDC R7, c[0x0][0x3a0] ;  /* 0x0000e800ff077b82 */ /* 0x000e620000000800 */
[----:B------:R-:W-:-:S04]  /*1aaf0*/  IMAD.WIDE R112, R252, 0x4, R112 ;  /* 0x00000004fc707825 */ /* 0x000fc800078e0270 */
[C---:B------:R-:W-:Y:S01]  /*1ab00*/  IMAD.WIDE R114, R252.reuse, 0x4, R114 ;  /* 0x00000004fc727825 */ /* 0x040fe200078e0272 */
[----:B------:R-:W-:Y:S01]  /*1ab10*/  LDGSTS.E [R4+-0x67fa8], desc[UR28][R112.64], !P3 ;  /* 0x9805800070047fae */ /* 0x000fe2000d9a101c */
[----:B------:R-:W-:Y:S02]  /*1ab20*/  ISETP.GE.U32.AND P3, PT, R5, 0x7ffffe66, PT ;  /* 0x7ffffe660500780c */ /* 0x000fe40003f66070 */
[C---:B------:R-:W-:Y:S01]  /*1ab30*/  IMAD.WIDE R190, R252.reuse, 0x4, R158 ;  /* 0x00000004fcbe7825 */ /* 0x040fe200078e029e */
[----:B------:R-:W-:Y:S03]  /*1ab40*/  LDGSTS.E [R4+-0x67fa4], desc[UR28][R114.64], !P4 ;  /* 0x9805c00072047fae */ /* 0x000fe6000e1a101c */
[----:B------:R-:W-:Y:S01]  /*1ab50*/  IMAD.WIDE R182, R252, 0x4, R38 ;  /* 0x00000004fcb67825 */ /* 0x000fe200078e0226 */
[----:B------:R-:W-:Y:S03]  /*1ab60*/  LDGSTS.E [R4+-0x67fa0], desc[UR28][R116.64], !P5 ;  /* 0x9806000074047fae */ /* 0x000fe6000e9a101c */
[----:B----4-:R-:W-:Y:S01]  /*1ab70*/  VIADD R5, R8, 0xfffffea4 ;  /* 0xfffffea408057836 */ /* 0x010fe20000000000 */
[----:B------:R-:W4:Y:S01]  /*1ab80*/  LDL.64 R38, [R1+0x1f0] ;  /* 0x0001f00001267983 */ /* 0x000f220000100a00 */
[----:B------:R-:W-:Y:S01]  /*1ab90*/  IMAD.WIDE R158, R252, 0x4, R250 ;  /* 0x00000004fc9e7825 */ /* 0x000fe200078e02fa */
[----:B------:R-:W3:Y:S02]  /*1aba0*/  LDC R8, c[0x0][0x3a0] ;  /* 0x0000e800ff087b82 */ /* 0x000ee40000000800 */
[----:B------:R-:W4:Y:S01]  /*1abb0*/  LDL.64 R250, [R1+0x1b8] ;  /* 0x0001b80001fa7983 */ /* 0x000f220000100a00 */
[----:B------:R-:W-:Y:S01]  /*1abc0*/  ISETP.GE.U32.AND P4, PT, R5, 0x7ffffe65, PT ;  /* 0x7ffffe650500780c */ /* 0x000fe20003f86070 */
[----:B--2---:R-:W-:-:S02]  /*1abd0*/  VIADD R5, R6, 0xfffffea3 ;  /* 0xfffffea306057836 */ /* 0x004fc40000000000 */
[----:B------:R-:W-:Y:S02]  /*1abe0*/  LDGSTS.E [R4+-0x67f9c], desc[UR28][R118.64], !P6 ;  /* 0x9806400076047fae */ /* 0x000fe4000f1a101c */
[----:B------:R-:W2:Y:S01]  /*1abf0*/  LDC R6, c[0x0][0x3a0] ;  /* 0x0000e800ff067b82 */ /* 0x000ea20000000800 */
[----:B------:R-:W-:Y:S01]  /*1ac00*/  ISETP.GE.U32.AND P5, PT, R5, 0x7ffffe64, PT ;  /* 0x7ffffe640500780c */ /* 0x000fe20003fa6070 */
[----:B-1----:R-:W-:-:S06]  /*1ac10*/  VIADD R5, R7, 0xfffffea2 ;  /* 0xfffffea207057836 */ /* 0x002fcc0000000000 */
[----:B------:R-:W1:Y:S01]  /*1ac20*/  LDC R7, c[0x0][0x3a0] ;  /* 0x0000e800ff077b82 */ /* 0x000e620000000800 */
[----:B------:R-:W-:Y:S01]  /*1ac30*/  IMAD.WIDE R120, R252, 0x4, R120 ;  /* 0x00000004fc787825 */ /* 0x000fe200078e0278 */
[----:B------:R-:W-:-:S03]  /*1ac40*/  ISETP.GE.U32.AND P6, PT, R5, 0x7ffffe63, PT ;  /* 0x7ffffe630500780c */ /* 0x000fc60003fc6070 */
[----:B------:R-:W-:Y:S01]  /*1ac50*/  IMAD.WIDE R122, R252, 0x4, R122 ;  /* 0x00000004fc7a7825 */ /* 0x000fe200078e027a */
[----:B------:R-:W-:Y:S03]  /*1ac60*/  LDGSTS.E [R4+-0x67f98], desc[UR28][R120.64], !P3 ;  /* 0x9806800078047fae */ /* 0x000fe6000d9a101c */
[----:B---3--:R-:W-:Y:S01]  /*1ac70*/  VIADD R5, R8, 0xfffffea1 ;  /* 0xfffffea108057836 */ /* 0x008fe20000000000 */
[----:B------:R-:W-:Y:S01]  /*1ac80*/  LDGSTS.E [R4+-0x67f94], desc[UR28][R122.64], !P4 ;  /* 0x9806c0007a047fae */ /* 0x000fe2000e1a101c */
[----:B------:R-:W3:Y:S03]  /*1ac90*/  LDC R8, c[0x0][0x3a0] ;  /* 0x0000e800ff087b82 */ /* 0x000ee60000000800 */
[----:B------:R-:W-:Y:S01]  /*1aca0*/  ISETP.GE.U32.AND P3, PT, R5, 0x7ffffe62, PT ;  /* 0x7ffffe620500780c */ /* 0x000fe20003f66070 */
[----:B------:R-:W-:Y:S01]  /*1acb0*/  LDGSTS.E [R4+-0x67f90], desc[UR28][R124.64], !P5 ;  /* 0x980700007c047fae */ /* 0x000fe2000e9a101c */
[----:B--2---:R-:W-:-:S03]  /*1acc0*/  VIADD R5, R6, 0xfffffea0 ;  /* 0xfffffea006057836 */ /* 0x004fc60000000000 */
[----:B------:R-:W2:Y:S01]  /*1acd0*/  LDC R6, c[0x0][0x3a0] ;  /* 0x0000e800ff067b82 */ /* 0x000ea20000000800 */
[----:B------:R-:W-:Y:S01]  /*1ace0*/  LDGSTS.E [R4+-0x67f8c], desc[UR28][R126.64], !P6 ;  /* 0x980740007e047fae */ /* 0x000fe2000f1a101c */
[----:B------:R-:W-:Y:S01]  /*1acf0*/  ISETP.GE.U32.AND P4, PT, R5, 0x7ffffe61, PT ;  /* 0x7ffffe610500780c */ /* 0x000fe20003f86070 */
[----:B-1----:R-:W-:-:S05]  /*1ad00*/  VIADD R5, R7, 0xfffffe9f ;  /* 0xfffffe9f07057836 */ /* 0x002fca0000000000 */
[----:B------:R-:W1:Y:S01]  /*1ad10*/  LDC R7, c[0x0][0x3a0] ;  /* 0x0000e800ff077b82 */ /* 0x000e620000000800 */
[----:B------:R-:W-:Y:S01]  /*1ad20*/  LDGSTS.E [R4+-0x67f88], desc[UR28][R128.64], !P3 ;  /* 0x9807800080047fae */ /* 0x000fe2000d9a101c */
[----:B------:R-:W-:-:S05]  /*1ad30*/  ISETP.GE.U32.AND P5, PT, R5, 0x7ffffe60, PT ;  /* 0x7ffffe600500780c */ /* 0x000fca0003fa6070 */
[----:B------:R-:W-:Y:S01]  /*1ad40*/  LDGSTS.E [R4+-0x67f84], desc[UR28][R130.64], !P4 ;  /* 0x9807c00082047fae */ /* 0x000fe2000e1a101c */
[----:B---3--:R-:W-:Y:S02]  /*1ad50*/  VIADD R5, R8, 0xfffffe9e ;  /* 0xfffffe9e08057836 */ /* 0x008fe40000000000 */
[----:B------:R-:W3:Y:S03]  /*1ad60*/  LDC R8, c[0x0][0x3a0] ;  /* 0x0000e800ff087b82 */ /* 0x000ee60000000800 */
[----:B------:R-:W-:Y:S02]  /*1ad70*/  ISETP.GE.U32.AND P6, PT, R5, 0x7ffffe5f, PT ;  /* 0x7ffffe5f0500780c */ /* 0x000fe40003fc6070 */
[----:B------:R-:W-:Y:S01]  /*1ad80*/  LDGSTS.E [R4+-0x67f80], desc[UR28][R132.64], !P5 ;  /* 0x9808000084047fae */ /* 0x000fe2000e9a101c */
[----:B--2---:R-:W-:Y:S02]  /*1ad90*/  VIADD R5, R6, 0xfffffe9d ;  /* 0xfffffe9d06057836 */ /* 0x004fe40000000000 */
[----:B------:R-:W2:Y:S03]  /*1ada0*/  LDC R6, c[0x0][0x3a0] ;  /* 0x0000e800ff067b82 */ /* 0x000ea60000000800 */
[----:B------:R-:W-:Y:S01]  /*1adb0*/  ISETP.GE.U32.AND P3, PT, R5, 0x7ffffe5e, PT ;  /* 0x7ffffe5e0500780c */ /* 0x000fe20003f66070 */
[----:B-1----:R-:W-:-:S04]  /*1adc0*/  VIADD R5, R7, 0xfffffe9c ;  /* 0xfffffe9c07057836 */ /* 0x002fc80000000000 */
[----:B------:R-:W1:Y:S01]  /*1add0*/  LDC R7, c[0x0][0x3a0] ;  /* 0x0000e800ff077b82 */ /* 0x000e620000000800 */
[----:B------:R-:W-:Y:S01]  /*1ade0*/  LDGSTS.E [R4+-0x67f7c], desc[UR28][R134.64], !P6 ;  /* 0x9808400086047fae */ /* 0x000fe2000f1a101c */
[----:B------:R-:W-:Y:S01]  /*1adf0*/  ISETP.GE.U32.AND P4, PT, R5, 0x7ffffe5d, PT ;  /* 0x7ffffe5d0500780c */ /* 0x000fe20003f86070 */
[----:B---3--:R-:W-:-:S05]  /*1ae00*/  VIADD R5, R8, 0xfffffe9b ;  /* 0xfffffe9b08057836 */ /* 0x008fca0000000000 */
[----:B------:R-:W-:Y:S01]  /*1ae10*/  LDGSTS.E [R4+-0x67f78], desc[UR28][R136.64], !P3 ;  /* 0x9808800088047fae */ /* 0x000fe2000d9a101c */
[----:B------:R-:W3:Y:S01]  /*1ae20*/  LDC R8, c[0x0][0x3a0] ;  /* 0x0000e800ff087b82 */ /* 0x000ee20000000800 */
[----:B------:R-:W-:Y:S01]  /*1ae30*/  ISETP.GE.U32.AND P5, PT, R5, 0x7ffffe5c, PT ;  /* 0x7ffffe5c0500780c */ /* 0x000fe20003fa6070 */
[----:B--2---:R-:W-:-:S04]  /*1ae40*/  VIADD R5, R6, 0xfffffe9a ;  /* 0xfffffe9a06057836 */ /* 0x004fc80000000000 */
[----:B------:R-:W-:Y:S02]  /*1ae50*/  LDGSTS.E [R4+-0x67f74], desc[UR28][R138.64], !P4 ;  /* 0x9808c0008a047fae */ /* 0x000fe4000e1a101c */
[----:B------:R-:W2:Y:S01]  /*1ae60*/  LDC R6, c[0x0][0x3a0] ;  /* 0x0000e800ff067b82 */ /* 0x000ea20000000800 */
[----:B------:R-:W-:Y:S01]  /*1ae70*/  ISETP.GE.U32.AND P6, PT, R5, 0x7ffffe5b, PT ;  /* 0x7ffffe5b0500780c */ /* 0x000fe20003fc6070 */
[----:B-1----:R-:W-:-:S06]  /*1ae80*/  VIADD R5, R7, 0xfffffe99 ;  /* 0xfffffe9907057836 */ /* 0x002fcc0000000000 */
[----:B------:R-:W1:Y:S01]  /*1ae90*/  LDC R7, c[0x0][0x3a0] ;  /* 0x0000e800ff077b82 */ /* 0x000e620000000800 */
[----:B------:R-:W-:Y:S01]  /*1aea0*/  LDGSTS.E [R4+-0x67f70], desc[UR28][R140.64], !P5 ;  /* 0x980900008c047fae */ /* 0x000fe2000e9a101c */
[----:B------:R-:W-:Y:S01]  /*1aeb0*/  ISETP.GE.U32.AND P3, PT, R5, 0x7ffffe5a, PT ;  /* 0x7ffffe5a0500780c */ /* 0x000fe20003f66070 */
[----:B---3--:R-:W-:-:S05]  /*1aec0*/  VIADD R5, R8, 0xfffffe98 ;  /* 0xfffffe9808057836 */ /* 0x008fca0000000000 */
[----:B------:R-:W3:Y:S01]  /*1aed0*/  LDC R8, c[0x0][0x3a0] ;  /* 0x0000e800ff087b82 */ /* 0x000ee20000000800 */
[----:B------:R-:W-:Y:S01]  /*1aee0*/  ISETP.GE.U32.AND P4, PT, R5, 0x7ffffe59, PT ;  /* 0x7ffffe590500780c */ /* 0x000fe20003f86070 */
[----:B--2---:R-:W-:-:S06]  /*1aef0*/  VIADD R5, R6, 0xfffffe97 ;  /* 0xfffffe9706057836 */ /* 0x004fcc0000000000 */
        /* <DEDUP_REMOVED lines=8> */
[----:B---3--:R-:W-:Y:S01]  /*1af80*/  VIADD R5, R8, 0xfffffe95 ;  /* 0xfffffe9508057836 */ /* 0x008fe20000000000 */
[----:B------:R-:W-:Y:S01]  /*1af90*/  LDGSTS.E [R4+-0x67f68], desc[UR28][R144.64], !P3 ;  /* 0x9809800090047fae */ /* 0x000fe2000d9a101c */
[----:B------:R-:W3:Y:S01]  /*1afa0*/  LDC R8, c[0x0][0x3a0] ;  /* 0x0000e800ff087b82 */ /* 0x000ee20000000800 */
        /* <DEDUP_REMOVED lines=31> */
[----:B------:R-:W-:Y:S01]  /*1b1a0*/  ISETP.GE.U32.AND P5, PT, R5, 0x7ffffe50, PT ;  /* 0x7ffffe500500780c */ /* 0x000fe20003fa6070 */
[----:B------:R-:W4:Y:S01]  /*1b1b0*/  LDL.64 R46, [R1+0xb8] ;  /* 0x0000b800012e7983 */ /* 0x000f220000100a00 */
[----:B--2---:R-:W-:-:S03]  /*1b1c0*/  VIADD R5, R6, 0xfffffe8e ;  /* 0xfffffe8e06057836 */ /* 0x004fc60000000000 */
[----:B------:R-:W2:Y:S01]  /*1b1d0*/  LDC R6, c[0x0][0x3a0] ;  /* 0x0000e800ff067b82 */ /* 0x000ea20000000800 */
[----:B------:R-:W-:Y:S01]  /*1b1e0*/  LDGSTS.E [R4+-0x67f4c], desc[UR28][R216.64], !P6 ;  /* 0x980b4000d8047fae */ /* 0x000fe2000f1a101c */
        /* <DEDUP_REMOVED lines=9> */
[----:B------:R-:W-:Y:S01]  /*1b280*/  IMAD.WIDE R192, R252, 0x4, R24 ;  /* 0x00000004fcc07825 */ /* 0x000fe200078e0218 */
[----:B------:R-:W3:Y:S02]  /*1b290*/  LDC R8, c[0x0][0x3a0] ;  /* 0x0000e800ff087b82 */ /* 0x000ee40000000800 */
[----:B------:R-:W-:Y:S01]  /*1b2a0*/  ISETP.GE.U32.AND P4, PT, R5, 0x7ffffe4d, PT ;  /* 0x7ffffe4d0500780c */ /* 0x000fe20003f86070 */
[----:B------:R-:W-:Y:S01]  /*1b2b0*/  LDGSTS.E [R4+-0x67f40], desc[UR28][R198.64], !P5 ;  /* 0x980c0000c6047fae */ /* 0x000fe2000e9a101c */
[----:B--2---:R-:W-:-:S03]  /*1b2c0*/  VIADD R5, R6, 0xfffffe8b ;  /* 0xfffffe8b06057836 */ /* 0x004fc60000000000 */
[----:B------:R-:W-:Y:S01]  /*1b2d0*/  LDGSTS.E [R4+-0x67f3c], desc[UR28][R192.64], !P6 ;  /* 0x980c4000c0047fae */ /* 0x000fe2000f1a101c */
[----:B------:R-:W2:Y:S01]  /*1b2e0*/  LDC R6, c[0x0][0x3a0] ;  /* 0x0000e800ff067b82 */ /* 0x000ea20000000800 */
[----:B------:R-:W-:Y:S01]  /*1b2f0*/  ISETP.GE.U32.AND P5, PT, R5, 0x7ffffe4c, PT ;  /* 0x7ffffe4c0500780c */ /* 0x000fe20003fa6070 */
[C---:B------:R-:W-:Y:S01]  /*1b300*/  IMAD.WIDE R188, R252.reuse, 0x4, R156 ;  /* 0x00000004fcbc7825 */ /* 0x040fe200078e029c */
[----:B------:R-:W-:Y:S03]  /*1b310*/  LDGSTS.E [R4+-0x67f38], desc[UR28][R190.64], !P3 ;  /* 0x980c8000be047fae */ /* 0x000fe6000d9a101c */
[----:B-1----:R-:W-:Y:S01]  /*1b320*/  VIADD R5, R7, 0xfffffe8a ;  /* 0xfffffe8a07057836 */ /* 0x002fe20000000000 */
[----:B------:R-:W-:Y:S01]  /*1b330*/  LDGSTS.E [R4+-0x67f34], desc[UR28][R188.64], !P4 ;  /* 0x980cc000bc047fae */ /* 0x000fe2000e1a101c */
[----:B------:R-:W1:Y:S03]  /*1b340*/  LDC R7, c[0x0][0x3a0] ;  /* 0x0000e800ff077b82 */ /* 0x000e660000000800 */
[----:B------:R-:W-:Y:S01]  /*1b350*/  ISETP.GE.U32.AND P6, PT, R5, 0x7ffffe4b, PT ;  /* 0x7ffffe4b0500780c */ /* 0x000fe20003fc6070 */
[----:B------:R-:W-:Y:S01]  /*1b360*/  VIADD R5, R9, 0xfffffe89 ;  /* 0xfffffe8909057836 */ /* 0x000fe20000000000 */
[----:B------:R-:W4:Y:S03]  /*1b370*/  LDL.64 R32, [R1+0x88] ;  /* 0x0000880001207983 */ /* 0x000f260000100a00 */
[----:B------:R-:W1:Y:S01]  /*1b380*/  LDC R9, c[0x0][0x3a0] ;  /* 0x0000e800ff097b82 */ /* 0x000e620000000800 */
[----:B------:R-:W-:Y:S01]  /*1b390*/  ISETP.GE.U32.AND P3, PT, R5, 0x7ffffe4a, PT ;  /* 0x7ffffe4a0500780c */ /* 0x000fe20003f66070 */
[----:B------:R-:W-:Y:S01]  /*1b3a0*/  IMAD.WIDE R184, R252, 0x4, R44 ;  /* 0x00000004fcb87825 */ /* 0x000fe200078e022c */
[----:B------:R-:W4:Y:S04]  /*1b3b0*/  LDL.64 R24, [R1+0x78] ;  /* 0x0000780001187983 */ /* 0x000f280000100a00 */
[----:B------:R-:W-:Y:S01]  /*1b3c0*/  LDGSTS.E [R4+-0x67f30], desc[UR28][R184.64], !P5 ;  /* 0x980d0000b8047fae */ /* 0x000fe2000e9a101c */
[----:B--2---:R-:W-:-:S02]  /*1b3d0*/  VIADD R5, R6, 0xfffffe88 ;  /* 0xfffffe8806057836 */ /* 0x004fc40000000000 */
[----:B------:R-:W2:Y:S01]  /*1b3e0*/  LDC R6, c[0x0][0x3a0] ;  /* 0x0000e800ff067b82 */ /* 0x000ea20000000800 */
[----:B------:R-:W-:Y:S02]  /*1b3f0*/  LDGSTS.E [R4+-0x67f2c], desc[UR28][R182.64], !P6 ;  /* 0x980d4000b6047fae */ /* 0x000fe4000f1a101c */
[----:B------:R-:W-:Y:S01]  /*1b400*/  ISETP.GE.U32.AND P4, PT, R5, 0x7ffffe49, PT ;  /* 0x7ffffe490500780c */ /* 0x000fe20003f86070 */
[----:B---3--:R-:W-:Y:S01]  /*1b410*/  VIADD R5, R8, 0xfffffe87 ;  /* 0xfffffe8708057836 */ /* 0x008fe20000000000 */
[----:B------:R-:W3:Y:S01]  /*1b420*/  LDL.64 R44, [R1+0x50] ;  /* 0x00005000012c7983 */ /* 0x000ee20000100a00 */
[C---:B------:R-:W-:Y:S02]  /*1b430*/  IMAD.WIDE R180, R252.reuse, 0x4, R30 ;  /* 0x00000004fcb47825 */ /* 0x040fe400078e021e */
[----:B------:R-:W2:Y:S01]  /*1b440*/  LDC R8, c[0x0][0x3a0] ;  /* 0x0000e800ff087b82 */ /* 0x000ea20000000800 */
[----:B------:R-:W-:Y:S01]  /*1b450*/  ISETP.GE.U32.AND P5, PT, R5, 0x7ffffe48, PT ;  /* 0x7ffffe480500780c */ /* 0x000fe20003fa6070 */
[----:B------:R-:W-:Y:S01]  /*1b460*/  IMAD.WIDE R178, R252, 0x4, R28 ;  /* 0x00000004fcb27825 */ /* 0x000fe200078e021c */
[----:B------:R-:W-:Y:S03]  /*1b470*/  LDGSTS.E [R4+-0x67f28], desc[UR28][R180.64], !P3 ;  /* 0x980d8000b4047fae */ /* 0x000fe6000d9a101c */
[----:B-1----:R-:W-:Y:S01]  /*1b480*/  VIADD R5, R9, 0xfffffe86 ;  /* 0xfffffe8609057836 */ /* 0x002fe20000000000 */
[----:B------:R-:W3:Y:S01]  /*1b490*/  LDL.64 R30, [R1+0x170] ;  /* 0x00017000011e7983 */ /* 0x000ee20000100a00 */
[----:B------:R-:W1:Y:S03]  /*1b4a0*/  LDC R9, c[0x0][0x3a0] ;  /* 0x0000e800ff097b82 */ /* 0x000e660000000800 */
[----:B------:R-:W-:Y:S01]  /*1b4b0*/  ISETP.GE.U32.AND P6, PT, R5, 0x7ffffe47, PT ;  /* 0x7ffffe470500780c */ /* 0x000fe20003fc6070 */
[----:B------:R-:W-:Y:S01]  /*1b4c0*/  VIADD R5, R7, 0xfffffe85 ;  /* 0xfffffe8507057836 */ /* 0x000fe20000000000 */
[----:B------:R-:W-:Y:S03]  /*1b4d0*/  LDGSTS.E [R4+-0x67f24], desc[UR28][R178.64], !P4 ;  /* 0x980dc000b2047fae */ /* 0x000fe6000e1a101c */
[----:B------:R-:W1:Y:S01]  /*1b4e0*/  LDC R7, c[0x0][0x3a0] ;  /* 0x0000e800ff077b82 */ /* 0x000e620000000800 */
[----:B------:R-:W-:Y:S01]  /*1b4f0*/  ISETP.GE.U32.AND P3, PT, R5, 0x7ffffe46, PT ;  /* 0x7ffffe460500780c */ /* 0x000fe20003f66070 */
[----:B--2---:R-:W-:Y:S01]  /*1b500*/  VIADD R5, R6, 0xfffffe84 ;  /* 0xfffffe8406057836 */ /* 0x004fe20000000000 */
[----:B------:R-:W-:Y:S01]  /*1b510*/  LDGSTS.E [R4+-0x67f20], desc[UR28][R176.64], !P5 ;  /* 0x980e0000b0047fae */ /* 0x000fe2000e9a101c */
[----:B------:R-:W-:-:S03]  /*1b520*/  IMAD.WIDE R172, R252, 0x4, R50 ;  /* 0x00000004fcac7825 */ /* 0x000fc600078e0232 */
[----:B------:R-:W2:Y:S01]  /*1b530*/  LDL.64 R28, [R1+0x148] ;  /* 0x00014800011c7983 */ /* 0x000ea20000100a00 */
[----:B------:R-:W1:Y:S01]  /*1b540*/  LDC R6, c[0x0][0x3a0] ;  /* 0x0000e800ff067b82 */ /* 0x000e620000000800 */
[----:B------:R-:W-:Y:S01]  /*1b550*/  ISETP.GE.U32.AND P4, PT, R5, 0x7ffffe45, PT ;  /* 0x7ffffe450500780c */ /* 0x000fe20003f86070 */
[C---:B------:R-:W-:Y:S01]  /*1b560*/  IMAD.WIDE R170, R252.reuse, 0x4, R52 ;  /* 0x00000004fcaa7825 */ /* 0x040fe200078e0234 */
[----:B------:R-:W-:Y:S03]  /*1b570*/  LDGSTS.E [R4+-0x67f1c], desc[UR28][R172.64], !P6 ;  /* 0x980e4000ac047fae */ /* 0x000fe6000f1a101c */
[----:B------:R-:W-:Y:S01]  /*1b580*/  IMAD.WIDE R166, R252, 0x4, R54 ;  /* 0x00000004fca67825 */ /* 0x000fe200078e0236 */
[----:B------:R-:W-:Y:S03]  /*1b590*/  LDGSTS.E [R4+-0x67f18], desc[UR28][R170.64], !P3 ;  /* 0x980e8000aa047fae */ /* 0x000fe6000d9a101c */
[----:B-1----:R-:W-:Y:S01]  /*1b5a0*/  VIADD R5, R9, 0xfffffe83 ;  /* 0xfffffe8309057836 */ /* 0x002fe20000000000 */
[----:B------:R-:W2:Y:S04]  /*1b5b0*/  LDL.64 R50, [R1+0x38] ;  /* 0x0000380001327983 */ /* 0x000ea80000100a00 */
[----:B------:R-:W-:Y:S01]  /*1b5c0*/  ISETP.GE.U32.AND P5, PT, R5, 0x7ffffe44, PT ;  /* 0x7ffffe440500780c */ /* 0x000fe20003fa6070 */
[----:B------:R-:W-:Y:S01]  /*1b5d0*/  VIADD R5, R8, 0xfffffe82 ;  /* 0xfffffe8208057836 */ /* 0x000fe20000000000 */
[----:B------:R-:W-:Y:S01]  /*1b5e0*/  LDGSTS.E [R4+-0x67f14], desc[UR28][R166.64], !P4 ;  /* 0x980ec000a6047fae */ /* 0x000fe2000e1a101c */
[----:B------:R-:W-:-:S03]  /*1b5f0*/  IMAD.WIDE R164, R252, 0x4, R56 ;  /* 0x00000004fca47825 */ /* 0x000fc600078e0238 */
[----:B------:R-:W-:Y:S01]  /*1b600*/  ISETP.GE.U32.AND P6, PT, R5, 0x7ffffe43, PT ;  /* 0x7ffffe430500780c */ /* 0x000fe20003fc6070 */
[C---:B------:R-:W-:Y:S01]  /*1b610*/  IMAD.WIDE R160, R252.reuse, 0x4, R58 ;  /* 0x00000004fca07825 */ /* 0x040fe200078e023a */
[----:B------:R-:W2:Y:S03]  /*1b620*/  LDL.64 R52, [R1+0x68] ;  /* 0x0000680001347983 */ /* 0x000ea60000100a00 */
[----:B------:R-:W-:Y:S01]  /*1b630*/  IMAD.WIDE R156, R252, 0x4, R60 ;  /* 0x00000004fc9c7825 */ /* 0x000fe200078e023c */
[----:B------:R-:W2:Y:S03]  /*1b640*/  LDL.64 R54, [R1+0x98] ;  /* 0x0000980001367983 */ /* 0x000ea60000100a00 */
[----:B------:R-:W-:Y:S01]  /*1b650*/  VIADD R5, R7, 0xfffffe81 ;  /* 0xfffffe8107057836 */ /* 0x000fe20000000000 */
[----:B------:R-:W2:Y:S01]  /*1b660*/  LDL.64 R56, [R1+0xd0] ;  /* 0x0000d00001387983 */ /* 0x000ea20000100a00 */
[----:B------:R-:W-:-:S03]  /*1b670*/  VIADD R252, R6, 0xfffffe80 ;  /* 0xfffffe8006fc7836 */ /* 0x000fc60000000000 */
[----:B------:R-:W-:Y:S01]  /*1b680*/  ISETP.GE.U32.AND P3, PT, R5, 0x7ffffe42, PT ;  /* 0x7ffffe420500780c */ /* 0x000fe20003f66070 */
[----:B------:R-:W2:Y:S01]  /*1b690*/  LDL.64 R58, [R1+0x110] ;  /* 0x00011000013a7983 */ /* 0x000ea20000100a00 */
[----:B------:R-:W-:Y:S01]  /*1b6a0*/  ISETP.GE.U32.AND P4, PT, R252, 0x7ffffe41, PT ;  /* 0x7ffffe41fc00780c */ /* 0x000fe20003f86070 */
[----:B------:R-:W-:Y:S02]  /*1b6b0*/  VIADD R5, R71, 0x100000 ;  /* 0x0010000047057836 */ /* 0x000fe40000000000 */
[----:B------:R-:W2:Y:S04]  /*1b6c0*/  LDL.64 R60, [R1+0x138] ;  /* 0x00013800013c7983 */ /* 0x000ea80000100a00 */
[----:B------:R-:W-:Y:S04]  /*1b6d0*/  LDGSTS.E [R5+-0x67f10], desc[UR28][R164.64], !P5 ;  /* 0x980f0000a4057fae */ /* 0x000fe8000e9a101c */
[----:B------:R-:W-:Y:S04]  /*1b6e0*/  LDGSTS.E [R4+-0x67f0c], desc[UR28][R160.64], !P6 ;  /* 0x980f4000a0047fae */ /* 0x000fe8000f1a101c */
[----:B------:R-:W-:Y:S04]  /*1b6f0*/  LDGSTS.E [R5+-0x67f08], desc[UR28][R156.64], !P3 ;  /* 0x980f80009c057fae */ /* 0x000fe8000d9a101c */
[----:B------:R-:W-:Y:S04]  /*1b700*/  LDGSTS.E [R4+-0x67f04], desc[UR28][R158.64], !P4 ;  /* 0x980fc0009e047fae */ /* 0x000fe8000e1a101c */
[----:B------:R-:W0:Y:S04]  /*1b710*/  LDGDEPBAR ;  /* 0x00000000000079af */ /* 0x000e280000000000 */
[----:B----4-:R-:W-:Y:S04]  /*1b720*/  LDGSTS.E [R0+0x50000], desc[UR28][R38.64], P2 ;  /* 0x5000000026007fae */ /* 0x010fe800091a101c */
[----:B------:R-:W4:Y:S04]  /*1b730*/  LDL.64 R4, [R1+0x190] ;  /* 0x0001900001047983 */ /* 0x000f280000100a00 */
[----:B------:R-:W2:Y:S04]  /*1b740*/  LDL.64 R8, [R1+0x30] ;  /* 0x0000300001087983 */ /* 0x000ea80000100a00 */
[----:B------:R-:W2:Y:S04]  /*1b750*/  LDL.64 R38, [R1+0x48] ;  /* 0x0000480001267983 */ /* 0x000ea80000100a00 */
[----:B------:R-:W-:Y:S04]  /*1b760*/  LDGSTS.E [R0+0x50400], desc[UR28][R250.64], P2 ;  /* 0x50400000fa007fae */ /* 0x000fe800091a101c */
[----:B------:R-:W2:Y:S04]  /*1b770*/  LDL.LU.64 R250, [R1+0x6e8] ;  /* 0x0006e80001fa7983 */ /* 0x000ea80000300a00 */
[----:B----4-:R-:W-:Y:S04]  /*1b780*/  LDGSTS.E [R0+0x50800], desc[UR28][R4.64], P2 ;  /* 0x5080000004007fae */ /* 0x010fe800091a101c */
[----:B---3--:R-:W-:Y:S04]  /*1b790*/  LDGSTS.E [R0+0x50c00], desc[UR28][R30.64], P2 ;  /* 0x50c000001e007fae */ /* 0x008fe800091a101c */
[----:B--2---:R-:W-:Y:S04]  /*1b7a0*/  LDGSTS.E [R0+0x51000], desc[UR28][R28.64], P2 ;  /* 0x510000001c007fae */ /* 0x004fe800091a101c */
[----:B------:R-:W2:Y:S04]  /*1b7b0*/  LDL.64 R4, [R1+0x1c0] ;  /* 0x0001c00001047983 */ /* 0x000ea80000100a00 */
[----:B------:R-:W3:Y:S04]  /*1b7c0*/  LDL.64 R30, [R1+0x270] ;  /* 0x00027000011e7983 */ /* 0x000ee80000100a00 */
[----:B------:R-:W4:Y:S04]  /*1b7d0*/  LDL.64 R28, [R1+0x1a8] ;  /* 0x0001a800011c7983 */ /* 0x000f280000100a00 */
        /* <DEDUP_REMOVED lines=8> */
[----:B------:R-:W2:Y:S04]  /*1b860*/  LDL.64 R50, [R1+0x268] ;  /* 0x0002680001327983 */ /* 0x000ea80000100a00 */
[----:B------:R-:W2:Y:S04]  /*1b870*/  LDL.64 R52, [R1+0x258] ;  /* 0x0002580001347983 */ /* 0x000ea80000100a00 */
[----:B------:R-:W2:Y:S04]  /*1b880*/  LDL.64 R54, [R1+0x228] ;  /* 0x0002280001367983 */ /* 0x000ea80000100a00 */
[----:B------:R-:W2:Y:S04]  /*1b890*/  LDL.64 R56, [R1+0x220] ;  /* 0x0002200001387983 */ /* 0x000ea80000100a00 */
[----:B------:R-:W2:Y:S04]  /*1b8a0*/  LDL.64 R58, [R1+0x208] ;  /* 0x00020800013a7983 */ /* 0x000ea80000100a00 */
[----:B------:R-:W2:Y:S04]  /*1b8b0*/  LDL.64 R60, [R1+0x1e8] ;  /* 0x0001e800013c7983 */ /* 0x000ea80000100a00 */
[----:B------:R-:W2:Y:S04]  /*1b8c0*/  LDL.64 R62, [R1+0x1d0] ;  /* 0x0001d000013e7983 */ /* 0x000ea80000100a00 */
[----:B------:R-:W-:Y:S04]  /*1b8d0*/  LDGSTS.E [R0+0x53400], desc[UR28][R36.64], P2 ;  /* 0x5340000024007fae */ /* 0x000fe800091a101c */
[----:B------:R-:W-:Y:S04]  /*1b8e0*/  LDGSTS.E [R0+0x53800], desc[UR28][R26.64], P2 ;  /* 0x538000001a007fae */ /* 0x000fe800091a101c */
[----:B------:R-:W-:Y:S04]  /*1b8f0*/  LDGSTS.E [R0+0x53c00], desc[UR28][R22.64], P2 ;  /* 0x53c0000016007fae */ /* 0x000fe800091a101c */
[----:B------:R-:W2:Y:S04]  /*1b900*/  LDL.LU.64 R36, [R1+0x6e0] ;  /* 0x0006e00001247983 */ /* 0x000ea80000300a00 */
[----:B------:R-:W2:Y:S04]  /*1b910*/  LDL.LU.64 R26, [R1+0x6d8] ;  /* 0x0006d800011a7983 */ /* 0x000ea80000300a00 */
[----:B------:R-:W-:Y:S04]  /*1b920*/  LDGSTS.E [R0+0x54000], desc[UR28][R46.64], P2 ;  /* 0x540000002e007fae */ /* 0x000fe800091a101c */
[----:B------:R-:W-:Y:S04]  /*1b930*/  LDGSTS.E [R0+0x54400], desc[UR28][R32.64], P2 ;  /* 0x5440000020007fae */ /* 0x000fe800091a101c */
[----:B------:R-:W-:Y:S04]  /*1b940*/  LDGSTS.E [R0+0x54800], desc[UR28][R24.64], P2 ;  /* 0x5480000018007fae */ /* 0x000fe800091a101c */
[----:B------:R-:W-:Y:S04]  /*1b950*/  LDGSTS.E [R0+0x54c00], desc[UR28][R44.64], P2 ;  /* 0x54c000002c007fae */ /* 0x000fe800091a101c */
[----:B------:R-:W-:Y:S04]  /*1b960*/  LDGSTS.E [R0+0x55000], desc[UR28][R38.64], P2 ;  /* 0x5500000026007fae */ /* 0x000fe800091a101c */
[----:B------:R-:W-:Y:S04]  /*1b970*/  LDGSTS.E [R0+0x55400], desc[UR28][R8.64], P2 ;  /* 0x5540000008007fae */ /* 0x000fe800091a101c */
[----:B------:R-:W3:Y:S04]  /*1b980*/  LDL.LU.64 R22, [R1+0x6d0] ;  /* 0x0006d00001167983 */ /* 0x000ee80000300a00 */
[----:B------:R-:W3:Y:S04]  /*1b990*/  LDL.LU.64 R46, [R1+0x6c8] ;  /* 0x0006c800012e7983 */ /* 0x000ee80000300a00 */
[----:B------:R-:W3:Y:S04]  /*1b9a0*/  LDL.LU.64 R32, [R1+0x6c0] ;  /* 0x0006c00001207983 */ /* 0x000ee80000300a00 */
[----:B------:R-:W3:Y:S04]  /*1b9b0*/  LDL.LU.64 R24, [R1+0x6b8] ;  /* 0x0006b80001187983 */ /* 0x000ee80000300a00 */
[----:B------:R-:W3:Y:S04]  /*1b9c0*/  LDL.LU.64 R44, [R1+0x6b0] ;  /* 0x0006b000012c7983 */ /* 0x000ee80000300a00 */
[----:B------:R-:W3:Y:S04]  /*1b9d0*/  LDL.LU.64 R38, [R1+0x6a8] ;  /* 0x0006a80001267983 */ /* 0x000ee80000300a00 */
        /* <DEDUP_REMOVED lines=10> */
[----:B------:R1:W-:Y:S04]  /*1ba80*/  LDGSTS.E [R0+0x57c00], desc[UR28][R234.64], P2 ;  /* 0x57c00000ea007fae */ /* 0x0003e800091a101c */
[----:B------:R-:W2:Y:S04]  /*1ba90*/  LDL.64 R8, [R1+0xe0] ;  /* 0x0000e00001087983 */ /* 0x000ea80000100a00 */
[----:B------:R-:W2:Y:S04]  /*1baa0*/  LDL.64 R40, [R1+0xc8] ;  /* 0x0000c80001287983 */ /* 0x000ea80000100a00 */
[----:B---3--:R-:W-:Y:S04]  /*1bab0*/  LDGSTS.E [R70+0x50100], desc[UR28][R30.64], P2 ;  /* 0x501000001e467fae */ /* 0x008fe800091a101c */
[----:B------:R-:W-:Y:S04]  /*1bac0*/  LDGSTS.E [R70+0x50500], desc[UR28][R50.64], P2 ;  /* 0x5050000032467fae */ /* 0x000fe800091a101c */
[----:B------:R-:W-:Y:S04]  /*1bad0*/  LDGSTS.E [R70+0x50900], desc[UR28][R52.64], P2 ;  /* 0x5090000034467fae */ /* 0x000fe800091a101c */
[----:B------:R-:W3:Y:S04]  /*1bae0*/  LDL.LU.64 R30, [R1+0x698] ;  /* 0x00069800011e7983 */ /* 0x000ee80000300a00 */
        /* <DEDUP_REMOVED lines=13> */
[----:B----4-:R-:W-:Y:S04]  /*1bbc0*/  LDGSTS.E [R70+0x52500], desc[UR28][R28.64], P2 ;  /* 0x525000001c467fae */ /* 0x010fe800091a101c */
[----:B------:R-:W4:Y:S04]  /*1bbd0*/  LDL.64 R4, [R1+0x1b0] ;  /* 0x0001b00001047983 */ /* 0x000f280000100a00 */
[----:B------:R-:W3:Y:S04]  /*1bbe0*/  LDL.64 R28, [R1+0x320] ;  /* 0x00032000011c7983 */ /* 0x000ee80000100a00 */
[----:B--2---:R-:W-:Y:S04]  /*1bbf0*/  LDGSTS.E [R70+0x52900], desc[UR28][R62.64], P2 ;  /* 0x529000003e467fae */ /* 0x004fe800091a101c */
[----:B------:R-:W-:Y:S04]  /*1bc00*/  LDGSTS.E [R70+0x52d00], desc[UR28][R60.64], P2 ;  /* 0x52d000003c467fae */ /* 0x000fe800091a101c */
[----:B------:R-:W-:Y:S04]  /*1bc10*/  LDGSTS.E [R70+0x53100], desc[UR28][R58.64], P2 ;  /* 0x531000003a467fae */ /* 0x000fe800091a101c */
[----:B------:R-:W2:Y:S04]  /*1bc20*/  LDL.64 R62, [R1+0x310] ;  /* 0x00031000013e7983 */ /* 0x000ea80000100a00 */
[----:B------:R-:W-:Y:S04]  /*1bc30*/  LDGSTS.E [R70+0x53500], desc[UR28][R56.64], P2 ;  /* 0x5350000038467fae */ /* 0x000fe800091a101c */
[----:B------:R-:W4:Y:S04]  /*1bc40*/  LDL.64 R60, [R1+0x2f0] ;  /* 0x0002f000013c7983 */ /* 0x000f280000100a00 */
[----:B------:R-:W-:Y:S04]  /*1bc50*/  LDGSTS.E [R70+0x53900], desc[UR28][R54.64], P2 ;  /* 0x5390000036467fae */ /* 0x000fe800091a101c */
[----:B------:R-:W4:Y:S04]  /*1bc60*/  LDL.64 R58, [R1+0x2d8] ;  /* 0x0002d800013a7983 */ /* 0x000f280000100a00 */
[----:B------:R-:W-:Y:S04]  /*1bc70*/  LDGSTS.E [R70+0x53d00], desc[UR28][R52.64], P2 ;  /* 0x53d0000034467fae */ /* 0x000fe800091a101c */
[----:B------:R-:W4:Y:S04]  /*1bc80*/  LDL.64 R56, [R1+0x2c8] ;  /* 0x0002c80001387983 */ /* 0x000f280000100a00 */
[----:B------:R-:W-:Y:S04]  /*1bc90*/  LDGSTS.E [R70+0x54100], desc[UR28][R50.64], P2 ;  /* 0x5410000032467fae */ /* 0x000fe800091a101c */
[----:B------:R-:W4:Y:S04]  /*1bca0*/  LDL.64 R54, [R1+0x2b8] ;  /* 0x0002b80001367983 */ /* 0x000f280000100a00 */
[----:B------:R-:W4:Y:S04]  /*1bcb0*/  LDL.64 R52, [R1+0x290] ;  /* 0x0002900001347983 */ /* 0x000f280000100a00 */
[----:B------:R-:W-:Y:S04]  /*1bcc0*/  LDGSTS.E [R70+0x54500], desc[UR28][R8.64], P2 ;  /* 0x5450000008467fae */ /* 0x000fe800091a101c */
[----:B------:R-:W4:Y:S04]  /*1bcd0*/  LDL.64 R50, [R1+0x280] ;  /* 0x0002800001327983 */ /* 0x000f280000100a00 */
[----:B------:R-:W-:Y:S04]  /*1bce0*/  LDGSTS.E [R70+0x54900], desc[UR28][R40.64], P2 ;  /* 0x5490000028467fae */ /* 0x000fe800091a101c */
[----:B---3--:R-:W-:Y:S04]  /*1bcf0*/  LDGSTS.E [R70+0x54d00], desc[UR28][R30.64], P2 ;  /* 0x54d000001e467fae */ /* 0x008fe800091a101c */
[----:B------:R-:W-:Y:S04]  /*1bd00*/  LDGSTS.E [R70+0x55100], desc[UR28][R38.64], P2 ;  /* 0x5510000026467fae */ /* 0x000fe800091a101c */
[----:B------:R-:W3:Y:S04]  /*1bd10*/  LDL.64 R40, [R1+0x260] ;  /* 0x0002600001287983 */ /* 0x000ee80000100a00 */
[----:B------:R-:W3:Y:S04]  /*1bd20*/  LDL.64 R30, [R1+0x250] ;  /* 0x00025000011e7983 */ /* 0x000ee80000100a00 */
[----:B------:R-:W-:Y:S04]  /*1bd30*/  LDGSTS.E [R70+0x55500], desc[UR28][R32.64], P2 ;  /* 0x5550000020467fae */ /* 0x000fe800091a101c */
[----:B------:R-:W3:Y:S04]  /*1bd40*/  LDL.64 R38, [R1+0x230] ;  /* 0x0002300001267983 */ /* 0x000ee80000100a00 */
[----:B------:R-:W-:Y:S04]  /*1bd50*/  LDGSTS.E [R70+0x55900], desc[UR28][R36.64], P2 ;  /* 0x5590000024467fae */ /* 0x000fe800091a101c */
[----:B------:R-:W3:Y:S04]  /*1bd60*/  LDL.64 R32, [R1+0x210] ;  /* 0x0002100001207983 */ /* 0x000ee80000100a00 */
[----:B------:R-:W-:Y:S04]  /*1bd70*/  LDGSTS.E [R70+0x55d00], desc[UR28][R34.64], P2 ;  /* 0x55d0000022467fae */ /* 0x000fe800091a101c */
[----:B------:R-:W3:Y:S04]  /*1bd80*/  LDL.64 R36, [R1+0x1f8] ;  /* 0x0001f80001247983 */ /* 0x000ee80000100a00 */
        /* <DEDUP_REMOVED lines=9> */
[----:B------:R-:W3:Y:S04]  /*1be20*/  LDL.64 R34, [R1+0x1d8] ;  /* 0x0001d80001227983 */ /* 0x000ee80000100a00 */
[----:B------:R-:W3:Y:S04]  /*1be30*/  LDL.64 R8, [R1+0x1a0] ;  /* 0x0001a00001087983 */ /* 0x000ee80000100a00 */
[----:B------:R-:W3:Y:S04]  /*1be40*/  LDL.LU.64 R42, [R1+0x658] ;  /* 0x00065800012a7983 */ /* 0x000ee80000300a00 */
[----:B------:R-:W3:Y:S04]  /*1be50*/  LDL.LU.64 R28, [R1+0x650] ;  /* 0x00065000011c7983 */ /* 0x000ee80000300a00 */
[----:B--2---:R-:W-:Y:S04]  /*1be60*/  LDGSTS.E [R69+0x50600], desc[UR28][R62.64], P2 ;  /* 0x506000003e457fae */ /* 0x004fe800091a101c */
[----:B----4-:R-:W-:Y:S04]  /*1be70*/  LDGSTS.E [R69+0x50a00], desc[UR28][R60.64], P2 ;  /* 0x50a000003c457fae */ /* 0x010fe800091a101c */
[----:B------:R-:W2:Y:S04]  /*1be80*/  LDL.64 R62, [R1+0x3d8] ;  /* 0x0003d800013e7983 */ /* 0x000ea80000100a00 */
[----:B------:R-:W-:Y:S04]  /*1be90*/  LDGSTS.E [R69+0x50e00], desc[UR28][R58.64], P2 ;  /* 0x50e000003a457fae */ /* 0x000fe800091a101c */
[----:B------:R-:W4:Y:S04]  /*1bea0*/  LDL.64 R60, [R1+0x3d0] ;  /* 0x0003d000013c7983 */ /* 0x000f280000100a00 */
[----:B------:R-:W-:Y:S04]  /*1beb0*/  LDGSTS.E [R69+0x51200], desc[UR28][R56.64], P2 ;  /* 0x5120000038457fae */ /* 0x000fe800091a101c */
[----:B------:R-:W2:Y:S04]  /*1bec0*/  LDL.64 R58, [R1+0x3b8] ;  /* 0x0003b800013a7983 */ /* 0x000ea80000100a00 */
[----:B------:R-:W-:Y:S04]  /*1bed0*/  LDGSTS.E [R69+0x51600], desc[UR28][R54.64], P2 ;  /* 0x5160000036457fae */ /* 0x000fe800091a101c */
[----:B------:R-:W-:Y:S04]  /*1bee0*/  LDGSTS.E [R69+0x51a00], desc[UR28][R52.64], P2 ;  /* 0x51a0000034457fae */ /* 0x000fe800091a101c */
[----:B------:R-:W2:Y:S04]  /*1bef0*/  LDL.64 R56, [R1+0x3a8] ;  /* 0x0003a80001387983 */ /* 0x000ea80000100a00 */
[----:B------:R-:W-:Y:S04]  /*1bf00*/  LDGSTS.E [R69+0x51e00], desc[UR28][R50.64], P2 ;  /* 0x51e0000032457fae */ /* 0x000fe800091a101c */
[----:B------:R-:W2:Y:S04]  /*1bf10*/  LDL.64 R54, [R1+0x398] ;  /* 0x0003980001367983 */ /* 0x000ea80000100a00 */
[----:B------:R-:W2:Y:S04]  /*1bf20*/  LDL.64 R52, [R1+0x380] ;  /* 0x0003800001347983 */ /* 0x000ea80000100a00 */
[----:B------:R-:W2:Y:S04]  /*1bf30*/  LDL.64 R50, [R1+0x370] ;  /* 0x0003700001327983 */ /* 0x000ea80000100a00 */
[----:B---3--:R-:W-:Y:S04]  /*1bf40*/  LDGSTS.E [R69+0x52200], desc[UR28][R40.64], P2 ;  /* 0x5220000028457fae */ /* 0x008fe800091a101c */
[----:B------:R-:W-:Y:S04]  /*1bf50*/  LDGSTS.E [R69+0x52600], desc[UR28][R30.64], P2 ;  /* 0x526000001e457fae */ /* 0x000fe800091a101c */
[----:B------:R-:W3:Y:S04]  /*1bf60*/  LDL.LU.64 R40, [R1+0x648] ;  /* 0x0006480001287983 */ /* 0x000ee80000300a00 */
        /* <DEDUP_REMOVED lines=8> */
[----:B------:R1:W-:Y:S04]  /*1bff0*/  LDGSTS.E [R69+0x53a00], desc[UR28][R4.64], P2 ;  /* 0x53a0000004457fae */ /* 0x0003e800091a101c */
[----:B------:R1:W-:Y:S04]  /*1c000*/  LDGSTS.E [R69+0x53e00], desc[UR28][R8.64], P2 ;  /* 0x53e0000008457fae */ /* 0x0003e800091a101c */
[----:B------:R-:W4:Y:S04]  /*1c010*/  LDL.LU.64 R34, [R1+0x620] ;  /* 0x0006200001227983 */ /* 0x000f280000300a00 */
[----:B--2---:R2:W-:Y:S04]  /*1c020*/  LDGSTS.E [R69+0x54200], desc[UR28][R36.64], P2 ;  /* 0x5420000024457fae */ /* 0x0045e800091a101c */
[----:B------:R2:W-:Y:S04]  /*1c030*/  LDGSTS.E [R69+0x54600], desc[UR28][R38.64], P2 ;  /* 0x5460000026457fae */ /* 0x0005e800091a101c */
[----:B---3--:R2:W-:Y:S04]  /*1c040*/  LDGSTS.E [R69+0x54a00], desc[UR28][R40.64], P2 ;  /* 0x54a0000028457fae */ /* 0x0085e800091a101c */
[----:B------:R-:W3:Y:S04]  /*1c050*/  LDL.LU.64 R36, [R1+0x618] ;  /* 0x0006180001247983 */ /* 0x000ee80000300a00 */
[----:B------:R-:W2:Y:S04]  /*1c060*/  LDL.LU.64 R38, [R1+0x610] ;  /* 0x0006100001267983 */ /* 0x000ea80000300a00 */
[----:B------:R-:W2:Y:S04]  /*1c070*/  LDL.LU.64 R40, [R1+0x608] ;  /* 0x0006080001287983 */ /* 0x000ea80000300a00 */
[----:B------:R1:W-:Y:S04]  /*1c080*/  LDGSTS.E [R69+0x54e00], desc[UR28][R42.64], P2 ;  /* 0x54e000002a457fae */ /* 0x0003e800091a101c */
[----:B------:R1:W-:Y:S04]  /*1c090*/  LDGSTS.E [R69+0x55200], desc[UR28][R44.64], P2 ;  /* 0x552000002c457fae */ /* 0x0003e800091a101c */
[----:B------:R1:W-:Y:S04]  /*1c0a0*/  LDGSTS.E [R69+0x55600], desc[UR28][R46.64], P2 ;  /* 0x556000002e457fae */ /* 0x0003e800091a101c */
[----:B------:R-:W2:Y:S04]  /*1c0b0*/  LDL.LU.64 R42, [R1+0x600] ;  /* 0x00060000012a7983 */ /* 0x000ea80000300a00 */
[----:B------:R-:W2:Y:S04]  /*1c0c0*/  LDL.LU.64 R44, [R1+0x5f8] ;  /* 0x0005f800012c7983 */ /* 0x000ea80000300a00 */
[----:B------:R-:W2:Y:S04]  /*1c0d0*/  LDL.LU.64 R46, [R1+0x5f0] ;  /* 0x0005f000012e7983 */ /* 0x000ea80000300a00 */
[----:B------:R1:W-:Y:S04]  /*1c0e0*/  LDGSTS.E [R69+0x55a00], desc[UR28][R48.64], P2 ;  /* 0x55a0000030457fae */ /* 0x0003e800091a101c */
[----:B------:R1:W-:Y:S04]  /*1c0f0*/  LDGSTS.E [R69+0x55e00], desc[UR28][R2.64], P2 ;  /* 0x55e0000002457fae */ /* 0x0003e800091a101c */
[----:B------:R1:W-:Y:S04]  /*1c100*/  LDGSTS.E [R69+0x56200], desc[UR28][R66.64], P2 ;  /* 0x5620000042457fae */ /* 0x0003e800091a101c */
[----:B------:R-:W2:Y:S04]  /*1c110*/  LDL.LU.64 R48, [R1+0x5e8] ;  /* 0x0005e80001307983 */ /* 0x000ea80000300a00 */
[----:B------:R-:W2:Y:S04]  /*1c120*/  LDL.LU.64 R2, [R1+0x5e0] ;  /* 0x0005e00001027983 */ /* 0x000ea80000300a00 */
[----:B------:R1:W-:Y:S04]  /*1c130*/  LDGSTS.E [R69+0x56600], desc[UR28][R64.64], P2 ;  /* 0x5660000040457fae */ /* 0x0003e800091a101c */
[----:B------:R1:W-:Y:S04]  /*1c140*/  LDGSTS.E [R69+0x56a00], desc[UR28][R246.64], P2 ;  /* 0x56a00000f6457fae */ /* 0x0003e800091a101c */
[----:B------:R1:W-:Y:S04]  /*1c150*/  LDGSTS.E [R69+0x56e00], desc[UR28][R206.64], P2 ;  /* 0x56e00000ce457fae */ /* 0x0003e800091a101c */
[----:B------:R1:W-:Y:S04]  /*1c160*/  LDGSTS.E [R69+0x57200], desc[UR28][R214.64], P2 ;  /* 0x57200000d6457fae */ /* 0x0003e800091a101c */
[----:B------:R1:W-:Y:S04]  /*1c170*/  LDGSTS.E [R69+0x57600], desc[UR28][R222.64], P2 ;  /* 0x57600000de457fae */ /* 0x0003e800091a101c */
[----:B------:R1:W-:Y:S04]  /*1c180*/  LDGSTS.E [R69+0x57a00], desc[UR28][R230.64], P2 ;  /* 0x57a00000e6457fae */ /* 0x0003e800091a101c */
[----:B------:R1:W-:Y:S04]  /*1c190*/  LDGSTS.E [R69+0x57e00], desc[UR28][R238.64], P2 ;  /* 0x57e00000ee457fae */ /* 0x0003e800091a101c */
[----:B------:R1:W-:Y:S04]  /*1c1a0*/  LDGSTS.E [R68+0x50300], desc[UR28][R62.64], P2 ;  /* 0x503000003e447fae */ /* 0x0003e800091a101c */
[----:B----4-:R4:W-:Y:S04]  /*1c1b0*/  LDGSTS.E [R68+0x50700], desc[UR28][R60.64], P2 ;  /* 0x507000003c447fae */ /* 0x0109e800091a101c */
[----:B------:R4:W-:Y:S04]  /*1c1c0*/  LDGSTS.E [R68+0x50b00], desc[UR28][R58.64], P2 ;  /* 0x50b000003a447fae */ /* 0x0009e800091a101c */
[----:B------:R4:W-:Y:S04]  /*1c1d0*/  LDGSTS.E [R68+0x50f00], desc[UR28][R56.64], P2 ;  /* 0x50f0000038447fae */ /* 0x0009e800091a101c */
[----:B------:R4:W-:Y:S04]  /*1c1e0*/  LDGSTS.E [R68+0x51300], desc[UR28][R54.64], P2 ;  /* 0x5130000036447fae */ /* 0x0009e800091a101c */
[----:B------:R4:W-:Y:S04]  /*1c1f0*/  LDGSTS.E [R68+0x51700], desc[UR28][R52.64], P2 ;  /* 0x5170000034447fae */ /* 0x0009e800091a101c */
[----:B------:R4:W-:Y:S04]  /*1c200*/  LDGSTS.E [R68+0x51b00], desc[UR28][R50.64], P2 ;  /* 0x51b0000032447fae */ /* 0x0009e800091a101c */
[----:B--2---:R4:W-:Y:S04]  /*1c210*/  LDGSTS.E [R68+0x51f00], desc[UR28][R2.64], P2 ;  /* 0x51f0000002447fae */ /* 0x0049e800091a101c */
[----:B------:R4:W-:Y:S04]  /*1c220*/  LDGSTS.E [R68+0x52300], desc[UR28][R48.64], P2 ;  /* 0x5230000030447fae */ /* 0x0009e800091a101c */
[----:B------:R4:W-:Y:S04]  /*1c230*/  LDGSTS.E [R68+0x52700], desc[UR28][R46.64], P2 ;  /* 0x527000002e447fae */ /* 0x0009e800091a101c */
[----:B------:R4:W5:Y:S04]  /*1c240*/  LDL.LU.64 R2, [R1+0x5d8] ;  /* 0x0005d80001027983 */ /* 0x0009680000300a00 */
[----:B------:R4:W-:Y:S04]  /*1c250*/  LDGSTS.E [R68+0x52b00], desc[UR28][R44.64], P2 ;  /* 0x52b000002c447fae */ /* 0x0009e800091a101c */
[----:B------:R4:W-:Y:S04]  /*1c260*/  LDGSTS.E [R68+0x52f00], desc[UR28][R42.64], P2 ;  /* 0x52f000002a447fae */ /* 0x0009e800091a101c */
[----:B------:R4:W-:Y:S04]  /*1c270*/  LDGSTS.E [R68+0x53300], desc[UR28][R40.64], P2 ;  /* 0x5330000028447fae */ /* 0x0009e800091a101c */
[----:B------:R4:W-:Y:S04]  /*1c280*/  LDGSTS.E [R68+0x53700], desc[UR28][R38.64], P2 ;  /* 0x5370000026447fae */ /* 0x0009e800091a101c */
[----:B---3--:R4:W-:Y:S04]  /*1c290*/  LDGSTS.E [R68+0x53b00], desc[UR28][R36.64], P2 ;  /* 0x53b0000024447fae */ /* 0x0089e800091a101c */
        /* <DEDUP_REMOVED lines=12> */
[----:B------:R4:W-:Y:S01]  /*1c360*/  LDGSTS.E [R68+0x56f00], desc[UR28][R10.64], P2 ;  /* 0x56f000000a447fae */ /* 0x0009e200091a101c */
[----:B-1----:R-:W1:Y:S03]  /*1c370*/  S2R R0, SR_TID.X ;  /* 0x0000000000007919 */ /* 0x002e660000002100 */
[----:B------:R4:W-:Y:S04]  /*1c380*/  LDGSTS.E [R68+0x57300], desc[UR28][R248.64], P2 ;  /* 0x57300000f8447fae */ /* 0x0009e800091a101c */
[----:B------:R4:W-:Y:S04]  /*1c390*/  LDGSTS.E [R68+0x57700], desc[UR28][R72.64], P2 ;  /* 0x5770000048447fae */ /* 0x0009e800091a101c */
[----:B------:R4:W-:Y:S04]  /*1c3a0*/  LDGSTS.E [R68+0x57b00], desc[UR28][R74.64], P2 ;  /* 0x57b000004a447fae */ /* 0x0009e800091a101c */
[----:B------:R4:W-:Y:S04]  /*1c3b0*/  LDGSTS.E [R68+0x57f00], desc[UR28][R240.64], P2 ;  /* 0x57f00000f0447fae */ /* 0x0009e800091a101c */
[----:B------:R-:W0:Y:S01]  /*1c3c0*/  LDGDEPBAR ;  /* 0x00000000000079af */ /* 0x000e220000000000 */
[----:B------:R-:W-:-:S05]  /*1c3d0*/  VIADD R4, R6, 0xfffffe7f ;  /* 0xfffffe7f06047836 */ /* 0x000fca0000000000 */
[----:B------:R-:W-:Y:S02]  /*1c3e0*/  ISETP.GE.U32.AND P3, PT, R4, 0x7ffffe40, PT ;  /* 0x7ffffe400400780c */ /* 0x000fe40003f66070 */
[----:B-1----:R-:W-:Y:S01]  /*1c3f0*/  LOP3.LUT R0, R0, 0x7f, RZ, 0xc0, !PT ;  /* 0x0000007f00007812 */ /* 0x002fe200078ec0ff */
[----:B------:R-:W-:-:S04]  /*1c400*/  DEPBAR.LE SB0, 0xa ;  /* 0x000082800000791a */ /* 0x000fc80000000000 */
[----:B------:R-:W-:Y:S06]  /*1c410*/  BAR.SYNC.DEFER_BLOCKING 0x0 ;  /* 0x0000000000007b1d */ /* 0x000fec0000010000 */
[----:B----4-:R-:W-:Y:S05]  /*1c420*/  @!P0 BRA `(.L_x_6) ;  /* 0x0000000000448947 */ /* 0x010fea0003800000 */
[----:B------:R-:W-:Y:S04]  /*1c430*/  LDS.128 R4, [R71+0x70000] ;  /* 0x0700000047047984 */ /* 0x000fe80000000c00 */
        /* <DEDUP_REMOVED lines=14> */
[----:B------:R-:W1:Y:S02]  /*1c520*/  LDS.128 R64, [R71+0x700f0] ;  /* 0x0700f00047407984 */ /* 0x000e640000000c00 */
[----:B-1----:R1:W-:Y:S02]  /*1c530*/  STTM.x64 tmem[UR12+0x100], R4 ;  /* 0x00010004000079ed */ /* 0x0023e4000834000c */
.L_x_6:
[----:B-1----:R-:W1:Y:S01]  /*1c540*/  LDC R7, c[0x0][0x3a0] ;  /* 0x0000e800ff077b82 */ /* 0x002e620000000800 */
[----:B------:R-:W-:Y:S01]  /*1c550*/  ISETP.NE.U32.AND P0, PT, RZ, UR9, PT ;  /* 0x00000009ff007c0c */ /* 0x000fe2000bf05070 */
[----:B------:R-:W-:Y:S01]  /*1c560*/  USHF.R.S32.HI UR13, URZ, 0x1f, UR4 ;  /* 0x0000001fff0d7899 */ /* 0x000fe20008011404 */
[----:B------:R-:W2:Y:S01]  /*1c570*/  FENCE.VIEW.ASYNC.T ;  /* 0x00000000000073c6 */ /* 0x000ea20000000200 */
[----:B------:R-:W-:Y:S02]  /*1c580*/  USHF.L.U32 UR30, UR4, 0x2, URZ ;  /* 0x00000002041e7899 */ /* 0x000fe400080006ff */
[----:B------:R-:W-:Y:S02]  /*1c590*/  USHF.L.U64.HI UR13, UR4, 0x2, UR13 ;  /* 0x00000002040d7899 */ /* 0x000fe4000801020d */
[----:B------:R-:W3:Y:S01]  /*1c5a0*/  LDC R4, c[0x0][0x3a0] ;  /* 0x0000e800ff047b82 */ /* 0x000ee20000000800 */
[----:B------:R-:W-:-:S07]  /*1c5b0*/  UIADD3 UR14, UPT, UPT, UR11, 0x100, URZ ;  /* 0x000001000b0e7890 */ /* 0x000fce000fffe0ff */
[----:B--2---:R-:W-:Y:S01]  /*1c5c0*/  BAR.SYNC.DEFER_BLOCKING 0x0 ;  /* 0x0000000000007b1d */ /* 0x004fe20000010000 */
[----:B------:R-:W-:-:S04]  /*1c5d0*/  IADD3 R174, P4, PT, R174, UR30, RZ ;  /* 0x0000001eaeae7c10 */ /* 0x000fc8000ff9e0ff */
[----:B------:R-:W-:-:S03]  /*1c5e0*/  IADD3.X R175, PT, PT, R175, UR13, RZ, P4, !PT ;  /* 0x0000000dafaf7c10 */ /* 0x000fc6000a7fe4ff */
[----:B------:R-:W2:Y:S08]  /*1c5f0*/  LDC R5, c[0x0][0x3a0] ;  /* 0x0000e800ff057b82 */ /* 0x000eb00000000800 */
[----:B------:R-:W4:Y:S01]  /*1c600*/  LDC R6, c[0x0][0x3a0] ;  /* 0x0000e800ff067b82 */ /* 0x000f220000000800 */
[----:B-1----:R-:W-:-:S05]  /*1c610*/  VIADD R7, R7, 0x3f ;  /* 0x0000003f07077836 */ /* 0x002fca0000000000 */
[----:B------:R-:W-:-:S13]  /*1c620*/  ISETP.LT.OR P2, PT, R7, 0x40, P0 ;  /* 0x000000400700780c */ /* 0x000fda0000741670 */
[----:B---3--:R-:W-:Y:S05]  /*1c630*/  @P2 BRA `(.L_x_7) ;  /* 0x0000000000c02947 */ /* 0x008fea0003800000 */
[----:B------:R-:W-:Y:S01]  /*1c640*/  USHF.R.U32.HI UR16, URZ, 0x4, UR10 ;  /* 0x00000004ff107899 */ /* 0x000fe2000801160a */
[----:B------:R-:W-:Y:S01]  /*1c650*/  UMOV UR4, URZ ;  /* 0x000000ff00047c82 */ /* 0x000fe20008000000 */
[----:B------:R-:W-:Y:S02]  /*1c660*/  UMOV UR5, URZ ;  /* 0x000000ff00057c82 */ /* 0x000fe40008000000 */
[----:B------:R-:W-:Y:S02]  /*1c670*/  USGXT.U32 UR16, UR16, 0xe ;  /* 0x0000000e1010789a */ /* 0x000fe40008000000 */
[----:B------:R-:W-:Y:S02]  /*1c680*/  UIADD3 UR7, UPT, UPT, UR11, 0x108, URZ ;  /* 0x000001080b077890 */ /* 0x000fe4000fffe0ff */
[----:B------:R-:W-:Y:S02]  /*1c690*/  UIADD3 UR36, UP1, UPT, UR16, 0x2, URZ ;  /* 0x0000000210247890 */ /* 0x000fe4000ff3e0ff */
[----:B------:R-:W-:-:S02]  /*1c6a0*/  UIADD3 UR9, UPT, UPT, UR11, 0x110, URZ ;  /* 0x000001100b097890 */ /* 0x000fc4000fffe0ff */
[----:B------:R-:W-:Y:S02]  /*1c6b0*/  UIADD3.X UR37, UPT, UPT, UR4, 0x40004040, URZ, UP1, !UPT ;  /* 0x4000404004257890 */ /* 0x000fe40008ffe4ff */
[----:B------:R-:W-:Y:S01]  /*1c6c0*/  UIADD3 UR15, UPT, UPT, UR11, 0x118, URZ ;  /* 0x000001180b0f7890 */ /* 0x000fe2000fffe0ff */
[----:B------:R-:W-:Y:S01]  /*1c6d0*/  UMOV UR4, UR8 ;  /* 0x0000000800047c82 */ /* 0x000fe20008000000 */
[----:B------:R-:W-:Y:S01]  /*1c6e0*/  UIADD3.64 UR18, UPT, UPT, UR36, 0x4, URZ ;  /* 0x0000000424127897 */ /* 0x000fe2000fffe0ff */
[----:B------:R-:W-:Y:S01]  /*1c6f0*/  UMOV UR35, UR4 ;  /* 0x0000000400237c82 */ /* 0x000fe20008000000 */
[----:B------:R-:W-:Y:S02]  /*1c700*/  UIADD3.64 UR4, UPT, UPT, UR36, 0x2, URZ ;  /* 0x0000000224047897 */ /* 0x000fe4000fffe0ff */
[----:B------:R-:W-:Y:S02]  /*1c710*/  UIADD3 UR22, UPT, UPT, UR11, 0x120, URZ ;  /* 0x000001200b167890 */ /* 0x000fe4000fffe0ff */
[----:B------:R-:W-:-:S02]  /*1c720*/  UIADD3.64 UR20, UPT, UPT, UR36, 0x7fe, URZ ;  /* 0x000007fe24147897 */ /* 0x000fc4000fffe0ff */
[----:B------:R-:W-:Y:S02]  /*1c730*/  UIADD3 UR23, UPT, UPT, UR11, 0x128, URZ ;  /* 0x000001280b177890 */ /* 0x000fe4000fffe0ff */
[----:B------:R-:W-:Y:S02]  /*1c740*/  UIADD3.64 UR24, UPT, UPT, UR36, 0x800, URZ ;  /* 0x0000080024187897 */ /* 0x000fe4000fffe0ff */
[----:B------:R-:W-:Y:S02]  /*1c750*/  UIADD3 UR31, UPT, UPT, UR11, 0x130, URZ ;  /* 0x000001300b1f7890 */ /* 0x000fe4000fffe0ff */
[----:B------:R-:W-:Y:S01]  /*1c760*/  UIADD3.64 UR26, UPT, UPT, UR36, 0x802, URZ ;  /* 0x00000802241a7897 */ /* 0x000fe2000fffe0ff */
[----:B------:R-:W-:Y:S01]  /*1c770*/  UMOV UR38, 0x0 ;  /* 0x0000000000267882 */ /* 0x000fe20000000000 */
[----:B------:R-:W-:Y:S01]  /*1c780*/  UMOV UR39, 0x8400910 ;  /* 0x0840091000277882 */ /* 0x000fe20000000000 */
[----:B------:R-:W-:Y:S02]  /*1c790*/  UIADD3 UR34, UPT, UPT, UR11, 0x138, URZ ;  /* 0x000001380b227890 */ /* 0x000fe4000fffe0ff */
[----:B------:R-:W-:Y:S01]  /*1c7a0*/  UIADD3.64 UR32, UPT, UPT, UR36, 0x804, URZ ;  /* 0x0000080424207897 */ /* 0x000fe2000fffe0ff */
[----:B------:R-:W-:Y:S01]  /*1c7b0*/  UMOV UR17, 0x40004040 ;  /* 0x4000404000117882 */ /* 0x000fe20000000000 */
[----:B------:R-:W-:Y:S01]  /*1c7c0*/  UMOV UR40, 0x0 ;  /* 0x0000000000287882 */ /* 0x000fe20000000000 */
[----:B------:R-:W-:Y:S01]  /*1c7d0*/  UMOV UR41, 0x8400910 ;  /* 0x0840091000297882 */ /* 0x000fe20000000000 */
[----:B------:R-:W-:Y:S01]  /*1c7e0*/  UMOV UR42, 0x0 ;  /* 0x00000000002a7882 */ /* 0x000fe20000000000 */
[----:B------:R-:W-:Y:S01]  /*1c7f0*/  UMOV UR43, 0x8400910 ;  /* 0x08400910002b7882 */ /* 0x000fe20000000000 */
[----:B------:R1:W-:Y:S01]  /*1c800*/  UTCHMMA tmem[UR14], gdesc[UR16], tmem[UR11], tmem[UR38], idesc[UR39], !UPT ;  /* 0x00ff26100e0079ea */ /* 0x0003e2000f80000b */
[----:B------:R-:W-:Y:S01]  /*1c810*/  UMOV UR44, 0x0 ;  /* 0x00000000002c7882 */ /* 0x000fe20000000000 */
[----:B------:R-:W-:Y:S01]  /*1c820*/  UMOV UR45, 0x8400910 ;  /* 0x08400910002d7882 */ /* 0x000fe20000000000 */
[----:B------:R1:W-:Y:S01]  /*1c830*/  UTCHMMA tmem[UR7], gdesc[UR36], tmem[UR11], tmem[UR40], idesc[UR41], UPT ;  /* 0x00ff2824070079ea */ /* 0x0003e2000b80000b */
        /* <DEDUP_REMOVED lines=12> */
[----:B------:R1:W-:Y:S01]  /*1c900*/  UTCHMMA tmem[UR31], gdesc[UR26], tmem[UR11], tmem[UR50], idesc[UR51], UPT ;  /* 0x00ff321a1f0079ea */ /* 0x0003e2000b80000b */
[----:B------:R1:W-:Y:S01]  /*1c910*/  UTCHMMA tmem[UR34], gdesc[UR32], tmem[UR11], tmem[UR52], idesc[UR53], UPT ;  /* 0x00ff3420220079ea */ /* 0x0003e2000b80000b */
[----:B------:R1:W-:Y:S01]  /*1c920*/  UTCBAR [UR35], URZ ;  /* 0x000000ff230073e9 */ /* 0x0003e200080000ff */
[----:B------:R-:W-:Y:S01]  /*1c930*/  NOP ;  /* 0x0000000000007918 */ /* 0x000fe20000000000 */
.L_x_7:
[----:B------:R-:W-:Y:S01]  /*1c940*/  VIADD R4, R4, 0xfffffe7e ;  /* 0xfffffe7e04047836 */ /* 0x000fe20000000000 */
[----:B------:R-:W-:Y:S01]  /*1c950*/  BAR.SYNC.DEFER_BLOCKING 0x0 ;  /* 0x0000000000007b1d */ /* 0x000fe20000010000 */
[----:B--2---:R-:W-:Y:S01]  /*1c960*/  VIADD R5, R5, 0xfffffe7d ;  /* 0xfffffe7d05057836 */ /* 0x004fe20000000000 */
[----:B------:R-:W-:Y:S02]  /*1c970*/  IADD3 R168, P5, PT, R168, UR30, RZ ;  /* 0x0000001ea8a87c10 */ /* 0x000fe4000ffbe0ff */
[----:B------:R-:W-:Y:S01]  /*1c980*/  ISETP.GE.U32.AND P4, PT, R4, 0x7ffffe3f, PT ;  /* 0x7ffffe3f0400780c */ /* 0x000fe20003f86070 */
[----:B----4-:R-:W-:Y:S01]  /*1c990*/  VIADD R4, R6, 0xfffffe7c ;  /* 0xfffffe7c06047836 */ /* 0x010fe20000000000 */
[----:B------:R-:W-:Y:S02]  /*1c9a0*/  IADD3.X R169, PT, PT, R169, UR13, RZ, P5, !PT ;  /* 0x0000000da9a97c10 */ /* 0x000fe4000affe4ff */
[----:B------:R-:W2:Y:S01]  /*1c9b0*/  LDC R6, c[0x0][0x3a0] ;  /* 0x0000e800ff067b82 */ /* 0x000ea20000000800 */
[----:B------:R-:W-:Y:S01]  /*1c9c0*/  IADD3 R162, P5, PT, R162, UR30, RZ ;  /* 0x0000001ea2a27c10 */ /* 0x000fe2000ffbe0ff */
[----:B-1----:R-:W1:Y:S01]  /*1c9d0*/  LDCU UR4, c[0x0][0x3a0] ;  /* 0x00007400ff0477ac */ /* 0x002e620008000800 */
[----:B------:R-:W-:Y:S01]  /*1c9e0*/  ISETP.GE.U32.AND P2, PT, R4, 0x7ffffe3d, PT ;  /* 0x7ffffe3d0400780c */ /* 0x000fe20003f46070 */
[----:B------:R-:W3:Y:S01]  /*1c9f0*/  LDL.LU.64 R22, [R1+0x1f0] ;  /* 0x0001f00001167983 */ /* 0x000ee20000300a00 */
[----:B------:R-:W-:Y:S01]  /*1ca00*/  IADD3.X R163, PT, PT, R163, UR13, RZ, P5, !PT ;  /* 0x0000000da3a37c10 */ /* 0x000fe2000affe4ff */
[----:B------:R-:W4:Y:S01]  /*1ca10*/  LDCU UR7, c[0x0][0x3a0] ;  /* 0x00007400ff0777ac */ /* 0x000f220008000800 */
[----:B------:R-:W-:Y:S01]  /*1ca20*/  IADD3 R154, P5, PT, R154, UR30, RZ ;  /* 0x0000001e9a9a7c10 */ /* 0x000fe2000ffbe0ff */
[----:B------:R-:W2:Y:S01]  /*1ca30*/  LDC R4, c[0x0][0x3a0] ;  /* 0x0000e800ff047b82 */ /* 0x000ea20000000800 */
[----:B------:R-:W-:Y:S01]  /*1ca40*/  IADD3 R102, P6, PT, R102, UR30, RZ ;  /* 0x0000001e66667c10 */ /* 0x000fe2000ffde0ff */
[----:B------:R-:W4:Y:S01]  /*1ca50*/  LDCU UR9, c[0x0][0x3a0] ;  /* 0x00007400ff0977ac */ /* 0x000f220008000800 */
[----:B------:R-:W-:Y:S01]  /*1ca60*/  IADD3.X R155, PT, PT, R155, UR13, RZ, P5, !PT ;  /* 0x0000000d9b9b7c10 */ /* 0x000fe2000affe4ff */
[----:B------:R-:W3:Y:S01]  /*1ca70*/  LDL.LU.64 R30, [R1+0x1b8] ;  /* 0x0001b800011e7983 */ /* 0x000ee20000300a00 */
[----:B------:R-:W-:Y:S01]  /*1ca80*/  IADD3 R76, P5, PT, R76, UR30, RZ ;  /* 0x0000001e4c4c7c10 */ /* 0x000fe2000ffbe0ff */
[----:B------:R-:W2:Y:S01]  /*1ca90*/  LDCU UR5, c[0x0][0x3a0] ;  /* 0x00007400ff0577ac */ /* 0x000ea20008000800 */
[----:B------:R-:W-:Y:S01]  /*1caa0*/  IADD3.X R103, PT, PT, R103, UR13, RZ, P6, !PT ;  /* 0x0000000d67677c10 */ /* 0x000fe2000b7fe4ff */
[----:B------:R-:W3:Y:S01]  /*1cab0*/  LDC R7, c[0x0][0x3a0] ;  /* 0x0000e800ff077b82 */ /* 0x000ee20000000800 */
[----:B------:R-:W-:Y:S01]  /*1cac0*/  @!PT LDS RZ, [RZ] ;  /* 0x00000000fffff984 */ /* 0x000fe20000000800 */
[----:B------:R-:W-:Y:S01]  /*1cad0*/  @!PT LDS RZ, [RZ] ;  /* 0x00000000fffff984 */ /* 0x000fe20000000800 */
[----:B------:R-:W-:Y:S01]  /*1cae0*/  @!PT LDS RZ, [RZ] ;  /* 0x00000000fffff984 */ /* 0x000fe20000000800 */
[----:B------:R-:W-:Y:S01]  /*1caf0*/  LDGSTS.E [R71+0x70000], desc[UR28][R174.64], !P3 ;  /* 0x70000000ae477fae */ /* 0x000fe2000d9a101c */
[----:B------:R-:W-:Y:S01]  /*1cb00*/  ISETP.GE.U32.AND P3, PT, R5, 0x7ffffe3e, PT ;  /* 0x7ffffe3e0500780c */ /* 0x000fe20003f66070 */
[----:B------:R-:W2:Y:S01]  /*1cb10*/  LDCU UR16, c[0x0][0x3a0] ;  /* 0x00007400ff1077ac */ /* 0x000ea20008000800 */
[----:B------:R-:W-:Y:S01]  /*1cb20*/  IADD3.X R77, PT, PT, R77, UR13, RZ, P5, !PT ;  /* 0x0000000d4d4d7c10 */ /* 0x000fe2000affe4ff */
[----:B------:R-:W-:Y:S01]  /*1cb30*/  LDGSTS.E [R71+0x70004], desc[UR28][R168.64], !P4 ;  /* 0x70004000a8477fae */ /* 0x000fe2000e1a101c */
[----:B------:R-:W-:Y:S01]  /*1cb40*/  IADD3 R78, P5, PT, R78, UR30, RZ ;  /* 0x0000001e4e4e7c10 */ /* 0x000fe2000ffbe0ff */
[----:B-1----:R-:W-:Y:S01]  /*1cb50*/  UIADD3 UR4, UPT, UPT, UR4, -0x19f, URZ ;  /* 0xfffffe6104047890 */ /* 0x002fe2000fffe0ff */
[----:B------:R-:W1:Y:S01]  /*1cb60*/  LDC R5, c[0x0][0x3a0] ;  /* 0x0000e800ff057b82 */ /* 0x000e620000000800 */
[----:B----4-:R-:W-:Y:S01]  /*1cb70*/  UIADD3 UR7, UPT, UPT, UR7, -0x19b, URZ ;  /* 0xfffffe6507077890 */ /* 0x010fe2000fffe0ff */
[----:B------:R-:W-:Y:S01]  /*1cb80*/  IADD3.X R79, PT, PT, R79, UR13, RZ, P5, !PT ;  /* 0x0000000d4f4f7c10 */ /* 0x000fe2000affe4ff */
[----:B------:R-:W-:Y:S01]  /*1cb90*/  UISETP.GE.U32.AND UP4, UPT, UR4, 0x7ffffe22, UPT ;  /* 0x7ffffe220400788c */ /* 0x000fe2000bf86070 */
[----:B------:R-:W-:Y:S01]  /*1cba0*/  IADD3 R80, P5, PT, R80, UR30, RZ ;  /* 0x0000001e50507c10 */ /* 0x000fe2000ffbe0ff */
[----:B------:R-:W-:Y:S01]  /*1cbb0*/  UIADD3 UR9, UPT, UPT, UR9, -0x19c, URZ ;  /* 0xfffffe6409097890 */ /* 0x000fe2000fffe0ff */
[----:B------:R-:W-:Y:S01]  /*1cbc0*/  IADD3 R104, P6, PT, R104, UR30, RZ ;  /* 0x0000001e68687c10 */ /* 0x000fe2000ffde0ff */
[----:B------:R-:W-:Y:S01]  /*1cbd0*/  LDGSTS.E [R71+0x70008], desc[UR28][R162.64], !P3 ;  /* 0x70008000a2477fae */ /* 0x000fe2000d9a101c */
[----:B--2---:R-:W-:Y:S01]  /*1cbe0*/  VIADD R4, R4, 0xfffffe7b ;  /* 0xfffffe7b04047836 */ /* 0x004fe20000000000 */
[----:B------:R-:W-:Y:S01]  /*1cbf0*/  IADD3.X R81, PT, PT, R81, UR13, RZ, P5, !PT ;  /* 0x0000000d51517c10 */ /* 0x000fe2000affe4ff */
[----:B------:R-:W-:Y:S01]  /*1cc00*/  UISETP.GE.U32.AND UP2, UPT, UR7, 0x7ffffe26, UPT ;  /* 0x7ffffe260700788c */ /* 0x000fe2000bf46070 */
[----:B------:R-:W-:Y:S01]  /*1cc10*/  LDGSTS.E [R71+0x7000c], desc[UR28][R154.64], !P2 ;  /* 0x7000c0009a477fae */ /* 0x000fe2000d1a101c */
[----:B------:R-:W-:Y:S01]  /*1cc20*/  IADD3 R82, P5, PT, R82, UR30, RZ ;  /* 0x0000001e52527c10 */ /* 0x000fe2000ffbe0ff */
[----:B------:R-:W-:Y:S01]  /*1cc30*/  USEL UR7, URZ, 0x1fffe, UP4 ;  /* 0x0001fffeff077887 */ /* 0x000fe2000a000000 */
[----:B------:R-:W-:Y:S01]  /*1cc40*/  ISETP.GE.U32.AND P4, PT, R4, 0x7ffffe3c, PT ;  /* 0x7ffffe3c0400780c */ /* 0x000fe20003f86070 */
[----:B------:R-:W-:Y:S01]  /*1cc50*/  VIADD R4, R6, 0xfffffe79 ;  /* 0xfffffe7906047836 */ /* 0x000fe20000000000 */
[----:B------:R-:W-:Y:S01]  /*1cc60*/  IADD3.X R83, PT, PT, R83, UR13, RZ, P5, !PT ;  /* 0x0000000d53537c10 */ /* 0x000fe2000affe4ff */
[----:B------:R-:W2:Y:S01]  /*1cc70*/  LDC R6, c[0x0][0x3a0] ;  /* 0x0000e800ff067b82 */ /* 0x000ea20000000800 */
[----:B------:R-:W-:Y:S01]  /*1cc80*/  IADD3 R84, P5, PT, R84, UR30, RZ ;  /* 0x0000001e54547c10 */ /* 0x000fe2000ffbe0ff */
[----:B------:R-:W-:Y:S01]  /*1cc90*/  UIADD3 UR5, UPT, UPT, UR5, -0x19d, URZ ;  /* 0xfffffe6305057890 */ /* 0x000fe2000fffe0ff */
[----:B------:R-:W-:Y:S01]  /*1cca0*/  ISETP.GE.U32.AND P2, PT, R4, 0x7ffffe3a, PT ;  /* 0x7ffffe3a0400780c */ /* 0x000fe20003f46070 */
[----:B------:R-:W-:Y:S01]  /*1ccb0*/  UISETP.GE.U32.AND UP1, UPT, UR9, 0x7ffffe25, UPT ;  /* 0x7ffffe250900788c */ /* 0x000fe2000bf26070 */
[----:B------:R-:W-:Y:S01]  /*1ccc0*/  IADD3.X R85, PT, PT, R85, UR13, RZ, P5, !PT ;  /* 0x0000000d55557c10 */ /* 0x000fe2000affe4ff */
[----:B------:R-:W4:Y:S01]  /*1ccd0*/  LDCU UR19, c[0x0][0x3a0] ;  /* 0x00007400ff1377ac */ /* 0x000f220008000800 */
[----:B-1----:R-:W-:Y:S01]  /*1cce0*/  IADD3 R5, PT, PT, R5, -0x186, RZ ;  /* 0xfffffe7a05057810 */ /* 0x002fe20007ffe0ff */
[----:B------:R-:W1:Y:S01]  /*1ccf0*/  LDC R4, c[0x0][0x3a0] ;  /* 0x0000e800ff047b82 */ /* 0x000e620000000800 */
[----:B------:R-:W-:Y:S01]  /*1cd00*/  IADD3 R86, P5, PT, R86, UR30, RZ ;  /* 0x0000001e56567c10 */ /* 0x000fe2000ffbe0ff */
[----:B------:R-:W-:Y:S01]  /*1cd10*/  LDGSTS.E [R71+0x70010], desc[UR28][R76.64], !P4 ;  /* 0x700100004c477fae */ /* 0x000fe2000e1a101c */
[----:B------:R-:W-:Y:S01]  /*1cd20*/  ISETP.GE.U32.AND P3, PT, R5, 0x7ffffe3b, PT ;  /* 0x7ffffe3b0500780c */ /* 0x000fe20003f66070 */
[----:B------:R-:W1:Y:S01]  /*1cd30*/  LDCU UR20, c[0x0][0x3a0] ;  /* 0x00007400ff1477ac */ /* 0x000e620008000800 */
[----:B------:R-:W-:Y:S01]  /*1cd40*/  IADD3.X R87, PT, PT, R87, UR13, RZ, P5, !PT ;  /* 0x0000000d57577c10 */ /* 0x000fe2000affe4ff */
[----:B------:R-:W4:Y:S01]  /*1cd50*/  LDL.LU.64 R66, [R1+0x190] ;  /* 0x0001900001427983 */ /* 0x000f220000300a00 */
[----:B------:R-:W-:Y:S01]  /*1cd60*/  IADD3 R88, P5, PT, R88, UR30, RZ ;  /* 0x0000001e58587c10 */ /* 0x000fe2000ffbe0ff */
[----:B------:R-:W2:Y:S01]  /*1cd70*/  LDC R5, c[0x0][0x3a0] ;  /* 0x0000e800ff057b82 */ /* 0x000ea20000000800 */
[----:B------:R-:W-:Y:S01]  /*1cd80*/  UISETP.GE.U32.AND UP3, UPT, UR5, 0x7ffffe24, UPT ;  /* 0x7ffffe240500788c */ /* 0x000fe2000bf66070 */
[----:B------:R-:W-:Y:S01]  /*1cd90*/  IADD3.X R105, PT, PT, R105, UR13, RZ, P6, !PT ;  /* 0x0000000d69697c10 */ /* 0x000fe2000b7fe4ff */
[----:B------:R-:W-:Y:S01]  /*1cda0*/  USEL UR4, URZ, 0x1, UP1 ;  /* 0x00000001ff047887 */ /* 0x000fe20008800000 */
[----:B------:R-:W-:Y:S01]  /*1cdb0*/  IADD3.X R89, PT, PT, R89, UR13, RZ, P5, !PT ;  /* 0x0000000d59597c10 */ /* 0x000fe2000affe4ff */
[----:B------:R-:W-:Y:S01]  /*1cdc0*/  USEL UR5, URZ, 0x1fffe, UP2 ;  /* 0x0001fffeff057887 */ /* 0x000fe20009000000 */
[----:B------:R-:W-:Y:S01]  /*1cdd0*/  IADD3 R90, P5, PT, R90, UR30, RZ ;  /* 0x0000001e5a5a7c10 */ /* 0x000fe2000ffbe0ff */
[----:B------:R-:W1:Y:S01]  /*1cde0*/  LDCU UR9, c[0x0][0x3a0] ;  /* 0x00007400ff0977ac */ /* 0x000e620008000800 */
[----:B------:R-:W-:Y:S01]  /*1cdf0*/  LDGSTS.E [R71+0x70014], desc[UR28][R78.64], !P3 ;  /* 0x700140004e477fae */ /* 0x000fe2000d9a101c */
[----:B------:R-:W-:Y:S01]  /*1ce00*/  IADD3 R108, P6, PT, R108, UR30, RZ ;  /* 0x0000001e6c6c7c10 */ /* 0x000fe2000ffde0ff */
[----:B------:R-:W3:Y:S01]  /*1ce10*/  LDC R8, c[0x0][0x3a0] ;  /* 0x0000e800ff087b82 */ /* 0x000ee20000000800 */
[----:B------:R-:W-:Y:S01]  /*1ce20*/  IADD3.X R91, PT, PT, R91, UR13, RZ, P5, !PT ;  /* 0x0000000d5b5b7c10 */ /* 0x000fe2000affe4ff */
[----:B------:R-:W-:Y:S01]  /*1ce30*/  LDGSTS.E [R71+0x70018], desc[UR28][R80.64], !P2 ;  /* 0x7001800050477fae */ /* 0x000fe2000d1a101c */
[----:B------:R-:W-:Y:S01]  /*1ce40*/  IADD3 R92, P5, PT, R92, UR30, RZ ;  /* 0x0000001e5c5c7c10 */ /* 0x000fe2000ffbe0ff */
[----:B------:R-:W1:Y:S01]  /*1ce50*/  LDCU UR15, c[0x0][0x3a0] ;  /* 0x00007400ff0f77ac */ /* 0x000e620008000800 */
[----:B------:R-:W-:Y:S01]  /*1ce60*/  IADD3.X R109, PT, PT, R109, UR13, RZ, P6, !PT ;  /* 0x0000000d6d6d7c10 */ /* 0x000fe2000b7fe4ff */
[----:B-1----:R-:W-:Y:S01]  /*1ce70*/  VIADD R4, R4, 0xfffffe78 ;  /* 0xfffffe7804047836 */ /* 0x002fe20000000000 */
[----:B------:R-:W-:Y:S01]  /*1ce80*/  IADD3.X R93, PT, PT, R93, UR13, RZ, P5, !PT ;  /* 0x0000000d5d5d7c10 */ /* 0x000fe2000affe4ff */
[----:B------:R-:W-:Y:S01]  /*1ce90*/  UIADD3 UR4, UPT, UPT, UR4, UR5, URZ ;  /* 0x0000000504047290 */ /* 0x000fe2000fffe0ff */
[----:B------:R-:W-:Y:S01]  /*1cea0*/  IADD3 R94, P5, PT, R94, UR30, RZ ;  /* 0x0000001e5e5e7c10 */ /* 0x000fe2000ffbe0ff */
[----:B------:R-:W1:Y:S01]  /*1ceb0*/  LDCU UR21, c[0x0][0x3a0] ;  /* 0x00007400ff1577ac */ /* 0x000e620008000800 */
[----:B------:R-:W-:Y:S01]  /*1cec0*/  ISETP.GE.U32.AND P4, PT, R4, 0x7ffffe39, PT ;  /* 0x7ffffe390400780c */ /* 0x000fe20003f86070 */
[----:B--2---:R-:W-:Y:S01]  /*1ced0*/  VIADD R4, R6, 0xfffffe76 ;  /* 0xfffffe7606047836 */ /* 0x004fe20000000000 */
[----:B------:R-:W-:Y:S01]  /*1cee0*/  IADD3.X R95, PT, PT, R95, UR13, RZ, P5, !PT ;  /* 0x0000000d5f5f7c10 */ /* 0x000fe2000affe4ff */
[----:B------:R-:W2:Y:S01]  /*1cef0*/  LDC R6, c[0x0][0x3a0] ;  /* 0x0000e800ff067b82 */ /* 0x000ea20000000800 */
[----:B------:R-:W-:Y:S01]  /*1cf00*/  VIADD R5, R5, 0xfffffe77 ;  /* 0xfffffe7705057836 */ /* 0x000fe20000000000 */
[----:B------:R-:W-:Y:S01]  /*1cf10*/  IADD3 R96, P5, PT, R96, UR30, RZ ;  /* 0x0000001e60607c10 */ /* 0x000fe2000ffbe0ff */
[----:B------:R-:W-:Y:S01]  /*1cf20*/  ULOP3.LUT UR4, UR4, 0x3, URZ, 0xc0, !UPT ;  /* 0x0000000304047892 */ /* 0x000fe2000f8ec0ff */
[----:B------:R-:W-:Y:S01]  /*1cf30*/  ISETP.GE.U32.AND P2, PT, R4, 0x7ffffe37, PT ;  /* 0x7ffffe370400780c */ /* 0x000fe20003f46070 */
[----:B------:R-:W1:Y:S01]  /*1cf40*/  LDCU UR17, c[0x0][0x3a0] ;  /* 0x00007400ff1177ac */ /* 0x000e620008000800 */
[----:B------:R-:W-:Y:S01]  /*1cf50*/  ISETP.GE.U32.AND P3, PT, R5, 0x7ffffe38, PT ;  /* 0x7ffffe380500780c */ /* 0x000fe20003f66070 */
[----:B------:R-:W4:Y:S01]  /*1cf60*/  LDL.LU.64 R54, [R1+0x170] ;  /* 0x0001700001367983 */ /* 0x000f220000300a00 */
[----:B------:R-:W1:Y:S01]  /*1cf70*/  LDC R4, c[0x0][0x3a0] ;  /* 0x0000e800ff047b82 */ /* 0x000e620000000800 */
[----:B------:R-:W-:Y:S01]  /*1cf80*/  IADD3.X R97, PT, PT, R97, UR13, RZ, P5, !PT ;  /* 0x0000000d61617c10 */ /* 0x000fe2000affe4ff */
[----:B------:R-:W1:Y:S01]  /*1cf90*/  LDCU UR18, c[0x0][0x3a0] ;  /* 0x00007400ff1277ac */ /* 0x000e620008000800 */
[----:B------:R-:W-:Y:S01]  /*1cfa0*/  LDGSTS.E [R71+0x7001c], desc[UR28][R82.64], !P4 ;  /* 0x7001c00052477fae */ /* 0x000fe2000e1a101c */
[----:B------:R-:W-:Y:S01]  /*1cfb0*/  IADD3 R98, P5, PT, R98, UR30, RZ ;  /* 0x0000001e62627c10 */ /* 0x000fe2000ffbe0ff */
[----:B------:R-:W-:Y:S01]  /*1cfc0*/  UIADD3 UR16, UPT, UPT, UR16, -0x194, URZ ;  /* 0xfffffe6c10107890 */ /* 0x000fe2000fffe0ff */
[----:B------:R-:W-:-:S02]  /*1cfd0*/  IADD3 R110, P6, PT, R110, UR30, RZ ;  /* 0x0000001e6e6e7c10 */ /* 0x000fc4000ffde0ff */
[----:B------:R-:W2:Y:S01]  /*1cfe0*/  LDC R5, c[0x0][0x3a0] ;  /* 0x0000e800ff057b82 */ /* 0x000ea20000000800 */
[----:B------:R-:W-:Y:S01]  /*1cff0*/  IADD3.X R99, PT, PT, R99, UR13, RZ, P5, !PT ;  /* 0x0000000d63637c10 */ /* 0x000fe2000affe4ff */
[----:B------:R-:W-:Y:S01]  /*1d000*/  UIADD3 UR5, UPT, UPT, UR20, -0x198, URZ ;  /* 0xfffffe6814057890 */ /* 0x000fe2000fffe0ff */
[----:B------:R-:W-:Y:S01]  /*1d010*/  LDGSTS.E [R71+0x70020], desc[UR28][R84.64], !P3 ;  /* 0x7002000054477fae */ /* 0x000fe2000d9a101c */
[----:B------:R-:W-:Y:S01]  /*1d020*/  UISETP.GE.U32.AND UP6, UPT, UR16, 0x7ffffe2d, UPT ;  /* 0x7ffffe2d1000788c */ /* 0x000fe2000bfc6070 */
[----:B------:R-:W-:Y:S01]  /*1d030*/  IADD3.X R111, PT, PT, R111, UR13, RZ, P6, !PT ;  /* 0x0000000d6f6f7c10 */ /* 0x000fe2000b7fe4ff */
[----:B------:R-:W-:Y:S01]  /*1d040*/  UIADD3 UR9, UPT, UPT, UR9, -0x196, URZ ;  /* 0xfffffe6a09097890 */ /* 0x000fe2000fffe0ff */
[----:B------:R-:W-:Y:S01]  /*1d050*/  LDGSTS.E [R71+0x70024], desc[UR28][R86.64], !P2 ;  /* 0x7002400056477fae */ /* 0x000fe2000d1a101c */
[----:B------:R-:W-:Y:S01]  /*1d060*/  UISETP.GE.U32.AND UP4, UPT, UR5, 0x7ffffe29, UPT ;  /* 0x7ffffe290500788c */ /* 0x000fe2000bf86070 */
[----:B------:R-:W-:Y:S01]  /*1d070*/  IADD3 R114, P6, PT, R114, UR30, RZ ;  /* 0x0000001e72727c10 */ /* 0x000fe2000ffde0ff */
[----:B------:R-:W-:Y:S01]  /*1d080*/  USEL UR5, URZ, 0x1, UP6 ;  /* 0x00000001ff057887 */ /* 0x000fe2000b000000 */
[----:B------:R-:W3:Y:S01]  /*1d090*/  LDC R9, c[0x0][0x3a0] ;  /* 0x0000e800ff097b82 */ /* 0x000ee20000000800 */
[----:B------:R-:W-:Y:S01]  /*1d0a0*/  UIADD3 UR15, UPT, UPT, UR15, -0x193, URZ ;  /* 0xfffffe6d0f0f7890 */ /* 0x000fe2000fffe0ff */
[----:B------:R-:W-:Y:S01]  /*1d0b0*/  IADD3.X R115, PT, PT, R115, UR13, RZ, P6, !PT ;  /* 0x0000000d73737c10 */ /* 0x000fe2000b7fe4ff */
[----:B------:R-:W-:Y:S01]  /*1d0c0*/  UISETP.GE.U32.AND UP6, UPT, UR9, 0x7ffffe2b, UPT ;  /* 0x7ffffe2b0900788c */ /* 0x000fe2000bfc6070 */
[----:B------:R-:W-:Y:S01]  /*1d0d0*/  IADD3 R116, P6, PT, R116, UR30, RZ ;  /* 0x0000001e74747c10 */ /* 0x000fe2000ffde0ff */
[----:B-1----:R-:W-:Y:S01]  /*1d0e0*/  VIADD R4, R4, 0xfffffe75 ;  /* 0xfffffe7504047836 */ /* 0x002fe20000000000 */
[----:B------:R-:W-:Y:S01]  /*1d0f0*/  UISETP.GE.U32.AND UP1, UPT, UR15, 0x7ffffe2e, UPT ;  /* 0x7ffffe2e0f00788c */ /* 0x000fe2000bf26070 */
[----:B------:R-:W4:Y:S01]  /*1d100*/  LDL.LU.64 R26, [R1+0x148] ;  /* 0x00014800011a7983 */ /* 0x000f220000300a00 */
[----:B------:R-:W-:Y:S01]  /*1d110*/  UIADD3 UR17, UPT, UPT, UR17, -0x191, URZ ;  /* 0xfffffe6f11117890 */ /* 0x000fe2000fffe0ff */
[----:B------:R-:W-:Y:S01]  /*1d120*/  IADD3.X R117, PT, PT, R117, UR13, RZ, P6, !PT ;  /* 0x0000000d75757c10 */ /* 0x000fe2000b7fe4ff */
[----:B------:R-:W-:Y:S01]  /*1d130*/  UIADD3 UR18, UPT, UPT, UR18, -0x192, URZ ;  /* 0xfffffe6e12127890 */ /* 0x000fe2000fffe0ff */
[----:B------:R-:W-:Y:S01]  /*1d140*/  ISETP.GE.U32.AND P4, PT, R4, 0x7ffffe36, PT ;  /* 0x7ffffe360400780c */ /* 0x000fe20003f86070 */
[----:B--2---:R-:W-:Y:S01]  /*1d150*/  VIADD R4, R6, 0xfffffe73 ;  /* 0xfffffe7306047836 */ /* 0x004fe20000000000 */
[----:B------:R-:W-:Y:S01]  /*1d160*/  IADD3 R120, P6, PT, R120, UR30, RZ ;  /* 0x0000001e78787c10 */ /* 0x000fe2000ffde0ff */
[----:B------:R-:W-:Y:S01]  /*1d170*/  VIADD R5, R5, 0xfffffe74 ;  /* 0xfffffe7405057836 */ /* 0x000fe20000000000 */
[----:B------:R-:W1:Y:S01]  /*1d180*/  LDC R6, c[0x0][0x3a0] ;  /* 0x0000e800ff067b82 */ /* 0x000e620000000800 */
[----:B------:R-:W-:Y:S01]  /*1d190*/  UISETP.GE.U32.AND UP2, UPT, UR18, 0x7ffffe2f, UPT ;  /* 0x7ffffe2f1200788c */ /* 0x000fe2000bf46070 */
[----:B------:R-:W-:Y:S01]  /*1d1a0*/  ISETP.GE.U32.AND P2, PT, R4, 0x7ffffe34, PT ;  /* 0x7ffffe340400780c */ /* 0x000fe20003f46070 */
[----:B------:R-:W2:Y:S01]  /*1d1b0*/  LDCU UR22, c[0x0][0x3a0] ;  /* 0x00007400ff1677ac */ /* 0x000ea20008000800 */
[----:B------:R-:W-:Y:S01]  /*1d1c0*/  ISETP.GE.U32.AND P3, PT, R5, 0x7ffffe35, PT ;  /* 0x7ffffe350500780c */ /* 0x000fe20003f66070 */
[----:B------:R-:W1:Y:S01]  /*1d1d0*/  S2R R18, SR_TID.X ;  /* 0x0000000000127919 */ /* 0x000e620000002100 */
[----:B------:R-:W-:Y:S01]  /*1d1e0*/  IADD3.X R121, PT, PT, R121, UR13, RZ, P6, !PT ;  /* 0x0000000d79797c10 */ /* 0x000fe2000b7fe4ff */
[----:B------:R-:W2:Y:S01]  /*1d1f0*/  LDCU UR20, c[0x0][0x3a0] ;  /* 0x00007400ff1477ac */ /* 0x000ea20008000800 */
[----:B------:R-:W1:Y:S01]  /*1d200*/  LDC R4, c[0x0][0x3a0] ;  /* 0x0000e800ff047b82 */ /* 0x000e620000000800 */
[----:B------:R-:W-:Y:S01]  /*1d210*/  LDGSTS.E [R71+0x70028], desc[UR28][R88.64], !P4 ;  /* 0x7002800058477fae */ /* 0x000fe2000e1a101c */
[----:B------:R-:W-:Y:S01]  /*1d220*/  IADD3 R122, P6, PT, R122, UR30, RZ ;  /* 0x0000001e7a7a7c10 */ /* 0x000fe2000ffde0ff */
[----:B------:R-:W1:Y:S02]  /*1d230*/  LDCU UR18, c[0x0][0x3a0] ;  /* 0x00007400ff1277ac */ /* 0x000e640008000800 */
[----:B------:R-:W4:Y:S01]  /*1d240*/  LDL.64 R50, [R1+0x38] ;  /* 0x0000380001327983 */ /* 0x000f220000100a00 */
[----:B------:R-:W-:-:S02]  /*1d250*/  IADD3.X R123, PT, PT, R123, UR13, RZ, P6, !PT ;  /* 0x0000000d7b7b7c10 */ /* 0x000fc4000b7fe4ff */
[----:B------:R-:W1:Y:S01]  /*1d260*/  LDC R5, c[0x0][0x3a0] ;  /* 0x0000e800ff057b82 */ /* 0x000e620000000800 */
[----:B------:R-:W-:Y:S01]  /*1d270*/  LDGSTS.E [R71+0x7002c], desc[UR28][R90.64], !P3 ;  /* 0x7002c0005a477fae */ /* 0x000fe2000d9a101c */
[----:B------:R-:W-:-:S03]  /*1d280*/  IADD3 R124, P6, PT, R124, UR30, RZ ;  /* 0x0000001e7c7c7c10 */ /* 0x000fc6000ffde0ff */
[----:B------:R-:W-:Y:S01]  /*1d290*/  LDGSTS.E [R71+0x70030], desc[UR28][R92.64], !P2 ;  /* 0x700300005c477fae */ /* 0x000fe2000d1a101c */
[----:B------:R-:W-:Y:S02]  /*1d2a0*/  IADD3.X R125, PT, PT, R125, UR13, RZ, P6, !PT ;  /* 0x0000000d7d7d7c10 */ /* 0x000fe4000b7fe4ff */
[----:B------:R-:W-:Y:S01]  /*1d2b0*/  IADD3 R126, P6, PT, R126, UR30, RZ ;  /* 0x0000001e7e7e7c10 */ /* 0x000fe2000ffde0ff */
[----:B--2---:R-:W-:Y:S01]  /*1d2c0*/  UIADD3 UR22, UPT, UPT, UR22, -0x1a6, URZ ;  /* 0xfffffe5a16167890 */ /* 0x004fe2000fffe0ff */
[----:B------:R-:W2:Y:S01]  /*1d2d0*/  LDC R19, c[0x0][0x3a0] ;  /* 0x0000e800ff137b82 */ /* 0x000ea20000000800 */
[----:B------:R-:W-:Y:S01]  /*1d2e0*/  UIADD3 UR20, UPT, UPT, UR20, -0x1a8, URZ ;  /* 0xfffffe5814147890 */ /* 0x000fe2000fffe0ff */
[----:B------:R-:W-:Y:S01]  /*1d2f0*/  IADD3.X R127, PT, PT, R127, UR13, RZ, P6, !PT ;  /* 0x0000000d7f7f7c10 */ /* 0x000fe2000b7fe4ff */
[----:B-1----:R-:W-:Y:S01]  /*1d300*/  VIADD R4, R4, 0xfffffe72 ;  /* 0xfffffe7204047836 */ /* 0x002fe20000000000 */
[----:B------:R-:W-:Y:S01]  /*1d310*/  IADD3 R128, P6, PT, R128, UR30, RZ ;  /* 0x0000001e80807c10 */ /* 0x000fe2000ffde0ff */
[----:B------:R-:W-:Y:S01]  /*1d320*/  UIADD3 UR18, UPT, UPT, UR18, -0x1aa, URZ ;  /* 0xfffffe5612127890 */ /* 0x000fe2000fffe0ff */
[----:B------:R-:W2:Y:S02]  /*1d330*/  LDL.LU.64 R62, [R1+0x68] ;  /* 0x00006800013e7983 */ /* 0x000ea40000300a00 */
[----:B------:R-:W-:Y:S01]  /*1d340*/  ISETP.GE.U32.AND P4, PT, R4, 0x7ffffe33, PT ;  /* 0x7ffffe330400780c */ /* 0x000fe20003f86070 */
[----:B------:R-:W-:Y:S01]  /*1d350*/  VIADD R4, R6, 0xfffffe70 ;  /* 0xfffffe7006047836 */ /* 0x000fe20000000000 */
[----:B------:R-:W-:Y:S01]  /*1d360*/  IADD3.X R129, PT, PT, R129, UR13, RZ, P6, !PT ;  /* 0x0000000d81817c10 */ /* 0x000fe2000b7fe4ff */
[----:B------:R-:W-:Y:S01]  /*1d370*/  VIADD R5, R5, 0xfffffe71 ;  /* 0xfffffe7105057836 */ /* 0x000fe20000000000 */
[----:B------:R-:W1:Y:S01]  /*1d380*/  LDC R6, c[0x0][0x3a0] ;  /* 0x0000e800ff067b82 */ /* 0x000e620000000800 */
[----:B------:R-:W-:Y:S01]  /*1d390*/  IADD3 R130, P6, PT, R130, UR30, RZ ;  /* 0x0000001e82827c10 */ /* 0x000fe2000ffde0ff */
[----:B------:R-:W-:Y:S01]  /*1d3a0*/  USHF.L.U32 UR54, UR6, 0x2, URZ ;  /* 0x0000000206367899 */ /* 0x000fe200080006ff */
[----:B------:R-:W-:Y:S01]  /*1d3b0*/  ISETP.GE.U32.AND P2, PT, R4, 0x7ffffe31, PT ;  /* 0x7ffffe310400780c */ /* 0x000fe20003f46070 */
[----:B------:R-:W2:Y:S01]  /*1d3c0*/  LDL.LU.64 R46, [R1+0x98] ;  /* 0x00009800012e7983 */ /* 0x000ea20000300a00 */
[----:B------:R-:W-:-:S02]  /*1d3d0*/  ISETP.GE.U32.AND P3, PT, R5, 0x7ffffe32, PT ;  /* 0x7ffffe320500780c */ /* 0x000fc40003f66070 */
[----:B------:R-:W-:Y:S01]  /*1d3e0*/  IADD3.X R131, PT, PT, R131, UR13, RZ, P6, !PT ;  /* 0x0000000d83837c10 */ /* 0x000fe2000b7fe4ff */
[----:B------:R-:W1:Y:S01]  /*1d3f0*/  LDC R4, c[0x0][0x3a0] ;  /* 0x0000e800ff047b82 */ /* 0x000e620000000800 */
[----:B------:R-:W-:Y:S07]  /*1d400*/  LDGSTS.E [R71+0x70034], desc[UR28][R94.64], !P4 ;  /* 0x700340005e477fae */ /* 0x000fee000e1a101c */
[----:B------:R-:W3:Y:S02]  /*1d410*/  LDC R5, c[0x0][0x3a0] ;  /* 0x0000e800ff057b82 */ /* 0x000ee40000000800 */
[----:B------:R-:W-:Y:S04]  /*1d420*/  LDGSTS.E [R71+0x70038], desc[UR28][R96.64], !P3 ;  /* 0x7003800060477fae */ /* 0x000fe8000d9a101c */
[----:B------:R-:W-:Y:S01]  /*1d430*/  LDGSTS.E [R71+0x7003c], desc[UR28][R98.64], !P2 ;  /* 0x7003c00062477fae */ /* 0x000fe2000d1a101c */
[----:B-1----:R-:W-:-:S05]  /*1d440*/  VIADD R4, R4, 0xfffffe66 ;  /* 0xfffffe6604047836 */ /* 0x002fca0000000000 */
[----:B------:R-:W-:Y:S01]  /*1d450*/  ISETP.GE.U32.AND P3, PT, R4, 0x7ffffe27, PT ;  /* 0x7ffffe270400780c */ /* 0x000fe20003f66070 */
[----:B---3--:R-:W-:-:S05]  /*1d460*/  VIADD R4, R5, 0xfffffe67 ;  /* 0xfffffe6705047836 */ /* 0x008fca0000000000 */
[----:B------:R-:W-:Y:S01]  /*1d470*/  ISETP.GE.U32.AND P4, PT, R4, 0x7ffffe28, PT ;  /* 0x7ffffe280400780c */ /* 0x000fe20003f86070 */
[----:B------:R-:W-:-:S05]  /*1d480*/  VIADD R4, R6, 0xfffffe60 ;  /* 0xfffffe6006047836 */ /* 0x000fca0000000000 */
[----:B------:R-:W-:Y:S01]  /*1d490*/  ISETP.GE.U32.AND P2, PT, R4, 0x7ffffe21, PT ;  /* 0x7ffffe210400780c */ /* 0x000fe20003f46070 */
[----:B------:R-:W-:Y:S02]  /*1d4a0*/  VIADD R4, R7, 0xfffffe62 ;  /* 0xfffffe6207047836 */ /* 0x000fe40000000000 */
[----:B------:R-:W1:Y:S03]  /*1d4b0*/  LDC R7, c[0x0][0x3a0] ;  /* 0x0000e800ff077b82 */ /* 0x000e660000000800 */
[----:B------:R-:W-:Y:S02]  /*1d4c0*/  ISETP.GE.U32.AND P5, PT, R4, 0x7ffffe23, PT ;  /* 0x7ffffe230400780c */ /* 0x000fe40003fa6070 */
[----:B------:R-:W-:Y:S02]  /*1d4d0*/  SEL R4, RZ, 0x1, P2 ;  /* 0x00000001ff047807 */ /* 0x000fe40001000000 */
[----:B------:R-:W-:-:S03]  /*1d4e0*/  SEL R5, RZ, 0x4, P5 ;  /* 0x00000004ff057807 */ /* 0x000fc60002800000 */
[----:B------:R-:W-:Y:S01]  /*1d4f0*/  VIADD R4, R4, UR7 ;  /* 0x0000000704047c36 */ /* 0x000fe20008000000 */
[----:B------:R-:W-:Y:S02]  /*1d500*/  USEL UR7, URZ, 0x7fff8, UP3 ;  /* 0x0007fff8ff077887 */ /* 0x000fe40009800000 */
[----:B------:R-:W-:Y:S02]  /*1d510*/  UISETP.GE.U32.AND UP3, UPT, UR17, 0x7ffffe30, UPT ;  /* 0x7ffffe301100788c */ /* 0x000fe4000bf66070 */
[----:B------:R-:W-:Y:S01]  /*1d520*/  LOP3.LUT R4, R4, 0x3, RZ, 0xc0, !PT ;  /* 0x0000000304047812 */ /* 0x000fe200078ec0ff */
[----:B------:R-:W3:Y:S03]  /*1d530*/  LDCU UR17, c[0x0][0x3a0] ;  /* 0x00007400ff1177ac */ /* 0x000ee60008000800 */
[----:B------:R-:W-:Y:S01]  /*1d540*/  IADD3 R6, PT, PT, R4, UR7, R5 ;  /* 0x0000000704067c10 */ /* 0x000fe2000fffe005 */
[----:B------:R-:W-:Y:S01]  /*1d550*/  UIADD3 UR7, UPT, UPT, UR21, -0x195, URZ ;  /* 0xfffffe6b15077890 */ /* 0x000fe2000fffe0ff */
[----:B------:R-:W-:Y:S01]  /*1d560*/  SEL R5, RZ, 0x4, P3 ;  /* 0x00000004ff057807 */ /* 0x000fe20001800000 */
[----:B------:R-:W1:Y:S01]  /*1d570*/  LDCU UR21, c[0x0][0x3a0] ;  /* 0x00007400ff1577ac */ /* 0x000e620008000800 */
[----:B------:R-:W-:-:S02]  /*1d580*/  SEL R4, RZ, 0x7fff8, P4 ;  /* 0x0007fff8ff047807 */ /* 0x000fc40002000000 */
[----:B------:R-:W-:Y:S02]  /*1d590*/  IADD3 R100, P4, PT, R100, UR30, RZ ;  /* 0x0000001e64647c10 */ /* 0x000fe4000ff9e0ff */
[----:B------:R-:W-:Y:S01]  /*1d5a0*/  IADD3 R5, PT, PT, R4, UR4, R5 ;  /* 0x0000000404057c10 */ /* 0x000fe2000fffe005 */
[----:B----4-:R-:W-:Y:S01]  /*1d5b0*/  UIADD3 UR4, UPT, UPT, UR19, -0x197, URZ ;  /* 0xfffffe6913047890 */ /* 0x010fe2000fffe0ff */
[----:B------:R-:W-:Y:S01]  /*1d5c0*/  LOP3.LUT R4, R6, 0xf, RZ, 0xc0, !PT ;  /* 0x0000000f06047812 */ /* 0x000fe200078ec0ff */
[----:B------:R-:W4:Y:S01]  /*1d5d0*/  LDCU UR19, c[0x0][0x3a0] ;  /* 0x00007400ff1377ac */ /* 0x000f220008000800 */
[----:B------:R-:W-:Y:S01]  /*1d5e0*/  IADD3.X R101, PT, PT, R101, UR13, RZ, P4, !PT ;  /* 0x0000000d65657c10 */ /* 0x000fe2000a7fe4ff */
[----:B------:R-:W1:Y:S01]  /*1d5f0*/  LDC R6, c[0x0][0x3a0] ;  /* 0x0000e800ff067b82 */ /* 0x000e620000000800 */
[----:B------:R-:W-:Y:S01]  /*1d600*/  UISETP.GE.U32.AND UP5, UPT, UR4, 0x7ffffe2a, UPT ;  /* 0x7ffffe2a0400788c */ /* 0x000fe2000bfa6070 */
[----:B------:R-:W-:Y:S01]  /*1d610*/  IMAD R4, R5, 0x10, R4 ;  /* 0x0000001005047824 */ /* 0x000fe200078e0204 */
[----:B------:R-:W-:-:S02]  /*1d620*/  USEL UR4, URZ, 0x1, UP4 ;  /* 0x00000001ff047887 */ /* 0x000fc4000a000000 */
[----:B------:R-:W-:Y:S02]  /*1d630*/  USEL UR9, URZ, 0x1fffe, UP5 ;  /* 0x0001fffeff097887 */ /* 0x000fe4000a800000 */
[----:B------:R-:W-:Y:S01]  /*1d640*/  UISETP.GE.U32.AND UP4, UPT, UR7, 0x7ffffe2c, UPT ;  /* 0x7ffffe2c0700788c */ /* 0x000fe2000bf86070 */
[----:B------:R-:W-:Y:S01]  /*1d650*/  LOP3.LUT R4, R4, 0xff, RZ, 0xc0, !PT ;  /* 0x000000ff04047812 */ /* 0x000fe200078ec0ff */
[----:B------:R-:W-:Y:S02]  /*1d660*/  UIADD3 UR4, UPT, UPT, UR4, UR9, URZ ;  /* 0x0000000904047290 */ /* 0x000fe4000fffe0ff */
[----:B------:R-:W-:Y:S02]  /*1d670*/  USEL UR7, URZ, 0x1fffe, UP1 ;  /* 0x0001fffeff077887 */ /* 0x000fe40008800000 */
[----:B------:R-:W-:Y:S02]  /*1d680*/  USEL UR9, URZ, 0x4, UP6 ;  /* 0x00000004ff097887 */ /* 0x000fe4000b000000 */
[----:B------:R-:W-:-:S02]  /*1d690*/  USEL UR15, URZ, 0x7fff8, UP4 ;  /* 0x0007fff8ff0f7887 */ /* 0x000fc4000a000000 */
[----:B------:R-:W-:Y:S02]  /*1d6a0*/  ULOP3.LUT UR16, UR4, 0x3, URZ, 0xc0, !UPT ;  /* 0x0000000304107892 */ /* 0x000fe4000f8ec0ff */
[----:B------:R-:W-:Y:S02]  /*1d6b0*/  UIADD3 UR7, UPT, UPT, UR5, UR7, URZ ;  /* 0x0000000705077290 */ /* 0x000fe4000fffe0ff */
[----:B------:R-:W-:Y:S02]  /*1d6c0*/  UIADD3 UR9, UPT, UPT, UR16, UR15, UR9 ;  /* 0x0000000f10097290 */ /* 0x000fe4000fffe009 */
[----:B------:R-:W-:Y:S02]  /*1d6d0*/  USEL UR4, URZ, 0x4, UP2 ;  /* 0x00000004ff047887 */ /* 0x000fe40009000000 */
[----:B------:R-:W-:Y:S02]  /*1d6e0*/  USEL UR5, URZ, 0x7fff8, UP3 ;  /* 0x0007fff8ff057887 */ /* 0x000fe40009800000 */
[----:B------:R-:W-:-:S02]  /*1d6f0*/  ULOP3.LUT UR7, UR7, 0x3, URZ, 0xc0, !UPT ;  /* 0x0000000307077892 */ /* 0x000fc4000f8ec0ff */
[----:B------:R-:W-:Y:S02]  /*1d700*/  USHF.L.U32 UR9, UR9, 0x8, URZ ;  /* 0x0000000809097899 */ /* 0x000fe400080006ff */
[----:B------:R-:W-:Y:S02]  /*1d710*/  UIADD3 UR4, UPT, UPT, UR7, UR5, UR4 ;  /* 0x0000000507047290 */ /* 0x000fe4000fffe004 */
[----:B------:R-:W-:Y:S01]  /*1d720*/  ULOP3.LUT UR5, UR9, 0xf00, URZ, 0xe2, !UPT ;  /* 0x00000f0009057892 */ /* 0x000fe2000f8ee2ff */
[----:B------:R-:W1:Y:S03]  /*1d730*/  LDCU UR15, c[0x0][0x3a0] ;  /* 0x00007400ff0f77ac */ /* 0x000e660008000800 */
[----:B------:R-:W-:Y:S01]  /*1d740*/  ULEA UR4, UR4, UR5, 0xc ;  /* 0x0000000504047291 */ /* 0x000fe2000f8e60ff */
[----:B------:R-:W1:Y:S05]  /*1d750*/  LDCU UR16, c[0x0][0x3a0] ;  /* 0x00007400ff1077ac */ /* 0x000e6a0008000800 */
[----:B------:R-:W-:Y:S01]  /*1d760*/  VIADD R4, R4, UR4 ;  /* 0x0000000404047c36 */ /* 0x000fe20008000000 */
[----:B------:R-:W1:Y:S04]  /*1d770*/  LDCU UR5, c[0x0][0x3a0] ;  /* 0x00007400ff0577ac */ /* 0x000e680008000800 */
[----:B------:R-:W-:Y:S01]  /*1d780*/  LOP3.LUT R4, R4, 0xffff, RZ, 0xc0, !PT ;  /* 0x0000ffff04047812 */ /* 0x000fe200078ec0ff */
[----:B------:R-:W1:Y:S03]  /*1d790*/  LDCU UR4, c[0x0][0x3a0] ;  /* 0x00007400ff0477ac */ /* 0x000e660008000800 */
[--C-:B------:R-:W-:Y:S01]  /*1d7a0*/  SHF.R.U32.HI R5, RZ, 0xf, R4.reuse ;  /* 0x0000000fff057819 */ /* 0x100fe20000011604 */
[----:B------:R-:W1:Y:S03]  /*1d7b0*/  LDCU UR9, c[0x0][0x3a0] ;  /* 0x00007400ff0977ac */ /* 0x000e660008000800 */
[----:B------:R-:W-:Y:S01]  /*1d7c0*/  LOP3.LUT P3, RZ, R5, 0x1, RZ, 0xc0, !PT ;  /* 0x0000000105ff7812 */ /* 0x000fe2000786c0ff */
[----:B------:R-:W1:Y:S01]  /*1d7d0*/  LDCU UR7, c[0x0][0x3a0] ;  /* 0x00007400ff0777ac */ /* 0x000e620008000800 */
[----:B------:R-:W-:-:S04]  /*1d7e0*/  SHF.R.U32.HI R5, RZ, 0xe, R4 ;  /* 0x0000000eff057819 */ /* 0x000fc80000011604 */
[----:B------:R-:W-:Y:S02]  /*1d7f0*/  LOP3.LUT P5, RZ, R5, 0x1, RZ, 0xc0, !PT ;  /* 0x0000000105ff7812 */ /* 0x000fe400078ac0ff */
[----:B------:R-:W-:-:S04]  /*1d800*/  SHF.R.U32.HI R5, RZ, 0xd, R4 ;  /* 0x0000000dff057819 */ /* 0x000fc80000011604 */
[----:B------:R-:W-:Y:S01]  /*1d810*/  LOP3.LUT P4, RZ, R5, 0x1, RZ, 0xc0, !PT ;  /* 0x0000000105ff7812 */ /* 0x000fe2000788c0ff */
[----:B------:R-:W-:Y:S01]  /*1d820*/  LDGSTS.E [R71+0x70040], desc[UR28][R100.64], P3 ;  /* 0x7004000064477fae */ /* 0x000fe200099a101c */
[----:B------:R-:W-:-:S04]  /*1d830*/  SHF.R.U32.HI R5, RZ, 0xc, R4 ;  /* 0x0000000cff057819 */ /* 0x000fc80000011604 */
[----:B------:R-:W-:Y:S01]  /*1d840*/  LOP3.LUT P3, RZ, R5, 0x1, RZ, 0xc0, !PT ;  /* 0x0000000105ff7812 */ /* 0x000fe2000786c0ff */
[----:B------:R-:W-:Y:S01]  /*1d850*/  LDGSTS.E [R71+0x70044], desc[UR28][R102.64], P5 ;  /* 0x7004400066477fae */ /* 0x000fe2000a9a101c */
[----:B------:R-:W-:-:S04]  /*1d860*/  SHF.R.U32.HI R5, RZ, 0xb, R4 ;  /* 0x0000000bff057819 */ /* 0x000fc80000011604 */
[----:B------:R-:W-:Y:S01]  /*1d870*/  LOP3.LUT P5, RZ, R5, 0x1, RZ, 0xc0, !PT ;  /* 0x0000000105ff7812 */ /* 0x000fe200078ac0ff */
[----:B------:R-:W-:Y:S01]  /*1d880*/  LDGSTS.E [R71+0x70048], desc[UR28][R104.64], P4 ;  /* 0x7004800068477fae */ /* 0x000fe2000a1a101c */
[----:B------:R-:W-:Y:S02]  /*1d890*/  IADD3 R106, P4, PT, R106, UR30, RZ ;  /* 0x0000001e6a6a7c10 */ /* 0x000fe4000ff9e0ff */
[--C-:B------:R-:W-:Y:S02]  /*1d8a0*/  SHF.R.U32.HI R5, RZ, 0xa, R4.reuse ;  /* 0x0000000aff057819 */ /* 0x100fe40000011604 */
[----:B------:R-:W-:Y:S02]  /*1d8b0*/  IADD3.X R107, PT, PT, R107, UR13, RZ, P4, !PT ;  /* 0x0000000d6b6b7c10 */ /* 0x000fe4000a7fe4ff */
[----:B------:R-:W-:Y:S02]  /*1d8c0*/  LOP3.LUT P4, RZ, R5, 0x1, RZ, 0xc0, !PT ;  /* 0x0000000105ff7812 */ /* 0x000fe4000788c0ff */
[--C-:B------:R-:W-:Y:S01]  /*1d8d0*/  SHF.R.U32.HI R5, RZ, 0x9, R4.reuse ;  /* 0x00000009ff057819 */ /* 0x100fe20000011604 */
[----:B------:R-:W-:Y:S03]  /*1d8e0*/  LDGSTS.E [R71+0x7004c], desc[UR28][R106.64], P3 ;  /* 0x7004c0006a477fae */ /* 0x000fe600099a101c */
        /* <DEDUP_REMOVED lines=20> */
[----:B------:R-:W-:Y:S01]  /*1da30*/  SHF.R.U32.HI R5, RZ, 0x3, R4 ;  /* 0x00000003ff057819 */ /* 0x000fe20000011604 */
[----:B------:R-:W-:Y:S04]  /*1da40*/  LDGSTS.E [R71+0x70064], desc[UR28][R118.64], P3 ;  /* 0x7006400076477fae */ /* 0x000fe800099a101c */
[----:B------:R-:W-:Y:S01]  /*1da50*/  LDGSTS.E [R71+0x70068], desc[UR28][R120.64], P5 ;  /* 0x7006800078477fae */ /* 0x000fe2000a9a101c */
[----:B------:R-:W-:-:S02]  /*1da60*/  LOP3.LUT P5, RZ, R5, 0x1, RZ, 0xc0, !PT ;  /* 0x0000000105ff7812 */ /* 0x000fc400078ac0ff */
[--C-:B------:R-:W-:Y:S02]  /*1da70*/  SHF.R.U32.HI R5, RZ, 0x2, R4.reuse ;  /* 0x00000002ff057819 */ /* 0x100fe40000011604 */
[----:B------:R-:W-:Y:S01]  /*1da80*/  SHF.R.U32.HI R4, RZ, 0x1, R4 ;  /* 0x00000001ff047819 */ /* 0x000fe20000011604 */
[----:B------:R-:W-:Y:S01]  /*1da90*/  LDGSTS.E [R71+0x7006c], desc[UR28][R122.64], P4 ;  /* 0x7006c0007a477fae */ /* 0x000fe2000a1a101c */
[----:B------:R-:W-:Y:S02]  /*1daa0*/  LOP3.LUT P4, RZ, R5, 0x1, RZ, 0xc0, !PT ;  /* 0x0000000105ff7812 */ /* 0x000fe4000788c0ff */
[----:B------:R-:W-:Y:S01]  /*1dab0*/  LOP3.LUT P3, RZ, R4, 0x1, RZ, 0xc0, !PT ;  /* 0x0000000104ff7812 */ /* 0x000fe2000786c0ff */
[----:B------:R-:W1:Y:S04]  /*1dac0*/  LDC R5, c[0x0][0x3a0] ;  /* 0x0000e800ff057b82 */ /* 0x000e680000000800 */
[----:B------:R-:W-:Y:S04]  /*1dad0*/  LDGSTS.E [R71+0x70070], desc[UR28][R124.64], P5 ;  /* 0x700700007c477fae */ /* 0x000fe8000a9a101c */
[----:B------:R-:W2:Y:S02]  /*1dae0*/  LDC R4, c[0x0][0x3a0] ;  /* 0x0000e800ff047b82 */ /* 0x000ea40000000800 */
[----:B------:R-:W-:Y:S04]  /*1daf0*/  LDGSTS.E [R71+0x70074], desc[UR28][R126.64], P4 ;  /* 0x700740007e477fae */ /* 0x000fe8000a1a101c */
[----:B------:R-:W-:Y:S04]  /*1db00*/  LDGSTS.E [R71+0x70078], desc[UR28][R128.64], P3 ;  /* 0x7007800080477fae */ /* 0x000fe800099a101c */
[----:B------:R-:W-:Y:S01]  /*1db10*/  LDGSTS.E [R71+0x7007c], desc[UR28][R130.64], !P2 ;  /* 0x7007c00082477fae */ /* 0x000fe2000d1a101c */
[----:B-1----:R-:W-:-:S05]  /*1db20*/  VIADD R5, R5, 0xfffffe4d ;  /* 0xfffffe4d05057836 */ /* 0x002fca0000000000 */
[----:B------:R-:W-:Y:S01]  /*1db30*/  ISETP.GE.U32.AND P5, PT, R5, 0x7ffffe0e, PT ;  /* 0x7ffffe0e0500780c */ /* 0x000fe20003fa6070 */
[----:B--2---:R-:W-:-:S05]  /*1db40*/  VIADD R4, R4, 0xfffffe4c ;  /* 0xfffffe4c04047836 */ /* 0x004fca0000000000 */
[----:B------:R-:W-:Y:S01]  /*1db50*/  ISETP.GE.U32.AND P4, PT, R4, 0x7ffffe0d, PT ;  /* 0x7ffffe0d0400780c */ /* 0x000fe20003f86070 */
[----:B------:R-:W-:Y:S02]  /*1db60*/  VIADD R4, R6, 0xfffffe4e ;  /* 0xfffffe4e06047836 */ /* 0x000fe40000000000 */
[----:B------:R-:W-:Y:S01]  /*1db70*/  VIADD R6, R7, 0xfffffe4f ;  /* 0xfffffe4f07067836 */ /* 0x000fe20000000000 */
[----:B------:R-:W-:Y:S01]  /*1db80*/  SEL R5, RZ, 0x1, P4 ;  /* 0x00000001ff057807 */ /* 0x000fe20002000000 */
[----:B------:R-:W1:Y:S01]  /*1db90*/  LDC R7, c[0x0][0x3a0] ;  /* 0x0000e800ff077b82 */ /* 0x000e620000000800 */
[----:B------:R-:W-:Y:S02]  /*1dba0*/  ISETP.GE.U32.AND P3, PT, R4, 0x7ffffe0f, PT ;  /* 0x7ffffe0f0400780c */ /* 0x000fe40003f66070 */
[----:B------:R-:W-:Y:S02]  /*1dbb0*/  SEL R4, RZ, 0x1fffe, P5 ;  /* 0x0001fffeff047807 */ /* 0x000fe40002800000 */
[----:B------:R-:W-:-:S02]  /*1dbc0*/  ISETP.GE.U32.AND P4, PT, R6, 0x7ffffe10, PT ;  /* 0x7ffffe100600780c */ /* 0x000fc40003f86070 */
[----:B------:R-:W-:Y:S01]  /*1dbd0*/  SEL R6, RZ, 0x4, P3 ;  /* 0x00000004ff067807 */ /* 0x000fe20001800000 */
[----:B------:R-:W-:Y:S01]  /*1dbe0*/  IMAD.IADD R4, R5, 0x1, R4 ;  /* 0x0000000105047824 */ /* 0x000fe200078e0204 */
[----:B------:R-:W-:-:S04]  /*1dbf0*/  SEL R5, RZ, 0x7fff8, P4 ;  /* 0x0007fff8ff057807 */ /* 0x000fc80002000000 */
[----:B------:R-:W-:-:S04]  /*1dc00*/  LOP3.LUT R4, R4, 0x3, RZ, 0xc0, !PT ;  /* 0x0000000304047812 */ /* 0x000fc800078ec0ff */
[----:B------:R-:W-:Y:S01]  /*1dc10*/  IADD3 R10, PT, PT, R4, R5, R6 ;  /* 0x00000005040a7210 */ /* 0x000fe20007ffe006 */
[----:B------:R-:W-:Y:S01]  /*1dc20*/  VIADD R4, R8, 0xfffffe48 ;  /* 0xfffffe4808047836 */ /* 0x000fe20000000000 */
[----:B------:R-:W2:Y:S04]  /*1dc30*/  LDC R6, c[0x0][0x3a0] ;  /* 0x0000e800ff067b82 */ /* 0x000ea80000000800 */
[----:B------:R-:W-:Y:S01]  /*1dc40*/  ISETP.GE.U32.AND P2, PT, R4, 0x7ffffe09, PT ;  /* 0x7ffffe090400780c */ /* 0x000fe20003f46070 */
[----:B------:R-:W-:Y:S02]  /*1dc50*/  VIADD R4, R9, 0xfffffe4a ;  /* 0xfffffe4a09047836 */ /* 0x000fe40000000000 */
[----:B-1----:R-:W-:Y:S01]  /*1dc60*/  VIADD R5, R7, 0xfffffe49 ;  /* 0xfffffe4907057836 */ /* 0x002fe20000000000 */
[----:B------:R-:W1:Y:S02]  /*1dc70*/  LDC R8, c[0x0][0x3a0] ;  /* 0x0000e800ff087b82 */ /* 0x000e640000000800 */
[----:B------:R-:W-:-:S02]  /*1dc80*/  ISETP.GE.U32.AND P4, PT, R4, 0x7ffffe0b, PT ;  /* 0x7ffffe0b0400780c */ /* 0x000fc40003f86070 */
[----:B------:R-:W-:-:S04]  /*1dc90*/  ISETP.GE.U32.AND P6, PT, R5, 0x7ffffe0a, PT ;  /* 0x7ffffe0a0500780c */ /* 0x000fc80003fc6070 */
[----:B------:R-:W1:Y:S08]  /*1dca0*/  LDC R4, c[0x0][0x3a0] ;  /* 0x0000e800ff047b82 */ /* 0x000e700000000800 */
[----:B------:R-:W3:Y:S08]  /*1dcb0*/  LDC R5, c[0x0][0x3a0] ;  /* 0x0000e800ff057b82 */ /* 0x000ef00000000800 */
[----:B------:R-:W4:Y:S01]  /*1dcc0*/  LDC R7, c[0x0][0x3a0] ;  /* 0x0000e800ff077b82 */ /* 0x000f220000000800 */
[----:B-1----:R-:W-:-:S05]  /*1dcd0*/  VIADD R4, R4, 0xfffffe4b ;  /* 0xfffffe4b04047836 */ /* 0x002fca0000000000 */
[----:B------:R-:W-:Y:S01]  /*1dce0*/  ISETP.GE.U32.AND P3, PT, R4, 0x7ffffe0c, PT ;  /* 0x7ffffe0c0400780c */ /* 0x000fe20003f66070 */
[----:B--2---:R-:W-:Y:S02]  /*1dcf0*/  VIADD R4, R6, 0xfffffe45 ;  /* 0xfffffe4506047836 */ /* 0x004fe40000000000 */
[----:B---3--:R-:W-:-:S05]  /*1dd00*/  VIADD R5, R5, 0xfffffe44 ;  /* 0xfffffe4405057836 */ /* 0x008fca0000000000 */
[----:B------:R-:W-:Y:S02]  /*1dd10*/  ISETP.GE.U32.AND P5, PT, R5, 0x7ffffe05, PT ;  /* 0x7ffffe050500780c */ /* 0x000fe40003fa6070 */
[----:B------:R-:W-:Y:S01]  /*1dd20*/  SEL R5, RZ, 0x1, P2 ;  /* 0x00000001ff057807 */ /* 0x000fe20001000000 */
[----:B----4-:R-:W-:Y:S01]  /*1dd30*/  VIADD R6, R7, 0xfffffe46 ;  /* 0xfffffe4607067836 */ /* 0x010fe20000000000 */
[----:B------:R-:W-:Y:S02]  /*1dd40*/  ISETP.GE.U32.AND P2, PT, R4, 0x7ffffe06, PT ;  /* 0x7ffffe060400780c */ /* 0x000fe40003f46070 */
[----:B------:R-:W-:Y:S02]  /*1dd50*/  SEL R4, RZ, 0x1fffe, P6 ;  /* 0x0001fffeff047807 */ /* 0x000fe40003000000 */
[----:B------:R-:W-:Y:S01]  /*1dd60*/  ISETP.GE.U32.AND P6, PT, R6, 0x7ffffe07, PT ;  /* 0x7ffffe070600780c */ /* 0x000fe20003fc6070 */
[----:B------:R-:W-:Y:S01]  /*1dd70*/  VIADD R6, R8, 0xfffffe47 ;  /* 0xfffffe4708067836 */ /* 0x000fe20000000000 */
[----:B------:R-:W-:Y:S01]  /*1dd80*/  SEL R7, RZ, 0x1, P5 ;  /* 0x00000001ff077807 */ /* 0x000fe20002800000 */
[----:B------:R-:W-:Y:S01]  /*1dd90*/  IMAD.IADD R5, R5, 0x1, R4 ;  /* 0x0000000105057824 */ /* 0x000fe200078e0204 */
[----:B------:R-:W-:-:S02]  /*1dda0*/  SEL R4, RZ, 0x1fffe, P2 ;  /* 0x0001fffeff047807 */ /* 0x000fc40001000000 */
[----:B------:R-:W-:Y:S02]  /*1ddb0*/  ISETP.GE.U32.AND P5, PT, R6, 0x7ffffe08, PT ;  /* 0x7ffffe080600780c */ /* 0x000fe40003fa6070 */
[----:B------:R-:W-:Y:S01]  /*1ddc0*/  SEL R6, RZ, 0x4, P4 ;  /* 0x00000004ff067807 */ /* 0x000fe20002000000 */
[----:B------:R-:W-:Y:S01]  /*1ddd0*/  IMAD.IADD R7, R7, 0x1, R4 ;  /* 0x0000000107077824 */ /* 0x000fe200078e0204 */
[----:B------:R-:W-:Y:S02]  /*1dde0*/  LOP3.LUT R4, R5, 0x3, RZ, 0xc0, !PT ;  /* 0x0000000305047812 */ /* 0x000fe400078ec0ff */
[----:B------:R-:W-:Y:S02]  /*1ddf0*/  SEL R5, RZ, 0x7fff8, P3 ;  /* 0x0007fff8ff057807 */ /* 0x000fe40001800000 */
[----:B------:R-:W-:Y:S02]  /*1de00*/  IADD3 R132, P4, PT, R132, UR30, RZ ;  /* 0x0000001e84847c10 */ /* 0x000fe4000ff9e0ff */
[----:B------:R-:W-:-:S02]  /*1de10*/  IADD3 R9, PT, PT, R4, R5, R6 ;  /* 0x0000000504097210 */ /* 0x000fc40007ffe006 */
[----:B------:R-:W-:Y:S02]  /*1de20*/  LOP3.LUT R4, R7, 0x3, RZ, 0xc0, !PT ;  /* 0x0000000307047812 */ /* 0x000fe400078ec0ff */
[----:B------:R-:W-:Y:S02]  /*1de30*/  SEL R5, RZ, 0x7fff8, P5 ;  /* 0x0007fff8ff057807 */ /* 0x000fe40002800000 */
[----:B------:R-:W-:-:S04]  /*1de40*/  SEL R6, RZ, 0x4, P6 ;  /* 0x00000004ff067807 */ /* 0x000fc80003000000 */
[----:B------:R-:W-:Y:S02]  /*1de50*/  IADD3 R7, PT, PT, R4, R5, R6 ;  /* 0x0000000504077210 */ /* 0x000fe40007ffe006 */
[----:B------:R-:W1:Y:S08]  /*1de60*/  LDC R4, c[0x0][0x3a0] ;  /* 0x0000e800ff047b82 */ /* 0x000e700000000800 */
[----:B------:R-:W2:Y:S01]  /*1de70*/  LDC R5, c[0x0][0x3a0] ;  /* 0x0000e800ff057b82 */ /* 0x000ea20000000800 */
[----:B-1----:R-:W-:-:S05]  /*1de80*/  VIADD R4, R4, 0xfffffe41 ;  /* 0xfffffe4104047836 */ /* 0x002fca0000000000 */
[----:B------:R-:W-:Y:S01]  /*1de90*/  ISETP.GE.U32.AND P3, PT, R4, 0x7ffffe02, PT ;  /* 0x7ffffe020400780c */ /* 0x000fe20003f66070 */
[----:B--2---:R-:W-:-:S03]  /*1dea0*/  VIADD R11, R5, 0xfffffe40 ;  /* 0xfffffe40050b7836 */ /* 0x004fc60000000000 */
[----:B------:R-:W-:Y:S02]  /*1deb0*/  SEL R4, RZ, 0x1fffe, P3 ;  /* 0x0001fffeff047807 */ /* 0x000fe40001800000 */
[----:B------:R-:W-:-:S04]  /*1dec0*/  ISETP.GE.U32.AND P2, PT, R11, 0x7ffffe01, PT ;  /* 0x7ffffe010b00780c */ /* 0x000fc80003f46070 */
[----:B------:R-:W-:-:S05]  /*1ded0*/  SEL R5, RZ, 0x1, P2 ;  /* 0x00000001ff057807 */ /* 0x000fca0001000000 */
[----:B------:R-:W-:Y:S02]  /*1dee0*/  IMAD.IADD R4, R5, 0x1, R4 ;  /* 0x0000000105047824 */ /* 0x000fe400078e0204 */
[----:B------:R-:W1:Y:S02]  /*1def0*/  LDC R5, c[0x0][0x3a0] ;  /* 0x0000e800ff057b82 */ /* 0x000e640000000800 */
[----:B-1----:R-:W-:-:S05]  /*1df00*/  VIADD R5, R5, 0xfffffe42 ;  /* 0xfffffe4205057836 */ /* 0x002fca0000000000 */
[----:B------:R-:W-:Y:S02]  /*1df10*/  ISETP.GE.U32.AND P3, PT, R5, 0x7ffffe03, PT ;  /* 0x7ffffe030500780c */ /* 0x000fe40003f66070 */
[----:B------:R-:W1:Y:S01]  /*1df20*/  LDC R5, c[0x0][0x3a0] ;  /* 0x0000e800ff057b82 */ /* 0x000e620000000800 */
[----:B------:R-:W-:Y:S02]  /*1df30*/  IADD3.X R133, PT, PT, R133, UR13, RZ, P4, !PT ;  /* 0x0000000d85857c10 */ /* 0x000fe4000a7fe4ff */
[----:B------:R-:W-:Y:S02]  /*1df40*/  LOP3.LUT R4, R4, 0x3, RZ, 0xc0, !PT ;  /* 0x0000000304047812 */ /* 0x000fe400078ec0ff */
[----:B------:R-:W-:Y:S01]  /*1df50*/  SEL R6, RZ, 0x4, P3 ;  /* 0x00000004ff067807 */ /* 0x000fe20001800000 */
[----:B-1----:R-:W-:-:S05]  /*1df60*/  VIADD R5, R5, 0xfffffe43 ;  /* 0xfffffe4305057836 */ /* 0x002fca0000000000 */
[----:B------:R-:W-:-:S04]  /*1df70*/  ISETP.GE.U32.AND P4, PT, R5, 0x7ffffe04, PT ;  /* 0x7ffffe040500780c */ /* 0x000fc80003f86070 */
[----:B------:R-:W-:-:S04]  /*1df80*/  SEL R5, RZ, 0x7fff8, P4 ;  /* 0x0007fff8ff057807 */ /* 0x000fc80002000000 */
[----:B------:R-:W-:Y:S02]  /*1df90*/  IADD3 R6, PT, PT, R4, R5, R6 ;  /* 0x0000000504067210 */ /* 0x000fe40007ffe006 */
[----:B------:R-:W1:Y:S01]  /*1dfa0*/  LDC R4, c[0x0][0x3a0] ;  /* 0x0000e800ff047b82 */ /* 0x000e620000000800 */
[----:B------:R-:W-:Y:S02]  /*1dfb0*/  UIADD3 UR5, UPT, UPT, UR5, -0x1a4, URZ ;  /* 0xfffffe5c05057890 */ /* 0x000fe4000fffe0ff */
[----:B------:R-:W-:Y:S01]  /*1dfc0*/  UIADD3 UR4, UPT, UPT, UR4, -0x1a3, URZ ;  /* 0xfffffe5d04047890 */ /* 0x000fe2000fffe0ff */
[----:B-1----:R-:W-:-:S05]  /*1dfd0*/  VIADD R4, R4, 0xfffffe5e ;  /* 0xfffffe5e04047836 */ /* 0x002fca0000000000 */
[----:B------:R-:W-:Y:S02]  /*1dfe0*/  ISETP.GE.U32.AND P3, PT, R4, 0x7ffffe1f, PT ;  /* 0x7ffffe1f0400780c */ /* 0x000fe40003f66070 */
[----:B------:R-:W1:Y:S01]  /*1dff0*/  LDC R4, c[0x0][0x3a0] ;  /* 0x0000e800ff047b82 */ /* 0x000e620000000800 */
[----:B------:R-:W-:Y:S02]  /*1e000*/  UISETP.GE.U32.AND UP1, UPT, UR5, 0x7ffffe1d, UPT ;  /* 0x7ffffe1d0500788c */ /* 0x000fe4000bf26070 */
[----:B------:R-:W-:Y:S02]  /*1e010*/  UISETP.GE.U32.AND UP2, UPT, UR4, 0x7ffffe1e, UPT ;  /* 0x7ffffe1e0400788c */ /* 0x000fe4000bf46070 */
[----:B------:R-:W-:Y:S02]  /*1e020*/  USEL UR4, URZ, 0x1, UP1 ;  /* 0x00000001ff047887 */ /* 0x000fe40008800000 */
[----:B------:R-:W-:-:S04]  /*1e030*/  USEL UR5, URZ, 0x1fffe, UP2 ;  /* 0x0001fffeff057887 */ /* 0x000fc80009000000 */
[----:B------:R-:W-:-:S04]  /*1e040*/  UIADD3 UR4, UPT, UPT, UR4, UR5, URZ ;  /* 0x0000000504047290 */ /* 0x000fc8000fffe0ff */
[----:B------:R-:W-:Y:S01]  /*1e050*/  ULOP3.LUT UR4, UR4, 0x3, URZ, 0xc0, !UPT ;  /* 0x0000000304047892 */ /* 0x000fe2000f8ec0ff */
[----:B------:R-:W-:Y:S02]  /*1e060*/  SEL R5, RZ, 0x4, P3 ;  /* 0x00000004ff057807 */ /* 0x000fe40001800000 */
[----:B------:R-:W2:Y:S01]  /*1e070*/  LDCU UR5, c[0x0][0x3a0] ;  /* 0x00007400ff0577ac */ /* 0x000ea20008000800 */
[----:B-1----:R-:W-:-:S05]  /*1e080*/  VIADD R4, R4, 0xfffffe5f ;  /* 0xfffffe5f04047836 */ /* 0x002fca0000000000 */
[----:B------:R-:W-:-:S04]  /*1e090*/  ISETP.GE.U32.AND P4, PT, R4, 0x7ffffe20, PT ;  /* 0x7ffffe200400780c */ /* 0x000fc80003f86070 */
[----:B------:R-:W-:-:S04]  /*1e0a0*/  SEL R4, RZ, 0x7fff8, P4 ;  /* 0x0007fff8ff047807 */ /* 0x000fc80002000000 */
[----:B------:R-:W-:Y:S01]  /*1e0b0*/  IADD3 R8, PT, PT, R4, UR4, R5 ;  /* 0x0000000404087c10 */ /* 0x000fe2000fffe005 */
[----:B------:R-:W1:Y:S01]  /*1e0c0*/  LDCU UR4, c[0x0][0x3a0] ;  /* 0x00007400ff0477ac */ /* 0x000e620008000800 */
[----:B------:R-:W-:Y:S02]  /*1e0d0*/  UIADD3 UR21, UPT, UPT, UR21, -0x1a5, URZ ;  /* 0xfffffe5b15157890 */ /* 0x000fe4000fffe0ff */
[----:B------:R-:W-:Y:S02]  /*1e0e0*/  UIADD3 UR15, UPT, UPT, UR15, -0x1ab, URZ ;  /* 0xfffffe550f0f7890 */ /* 0x000fe4000fffe0ff */
[----:B------:R-:W-:Y:S02]  /*1e0f0*/  UISETP.GE.U32.AND UP6, UPT, UR22, 0x7ffffe1b, UPT ;  /* 0x7ffffe1b1600788c */ /* 0x000fe4000bfc6070 */
[----:B------:R-:W-:Y:S02]  /*1e100*/  UIADD3 UR19, UPT, UPT, UR19, -0x1a7, URZ ;  /* 0xfffffe5913137890 */ /* 0x000fe4000fffe0ff */
[----:B--2---:R-:W-:-:S02]  /*1e110*/  UIADD3 UR5, UPT, UPT, UR5, -0x1b0, URZ ;  /* 0xfffffe5005057890 */ /* 0x004fc4000fffe0ff */
[----:B------:R-:W-:Y:S02]  /*1e120*/  UIADD3 UR16, UPT, UPT, UR16, -0x1ac, URZ ;  /* 0xfffffe5410107890 */ /* 0x000fe4000fffe0ff */
[----:B------:R-:W-:Y:S02]  /*1e130*/  UISETP.GE.U32.AND UP1, UPT, UR21, 0x7ffffe1c, UPT ;  /* 0x7ffffe1c1500788c */ /* 0x000fe4000bf26070 */
[----:B-1----:R-:W-:Y:S02]  /*1e140*/  UIADD3 UR4, UPT, UPT, UR4, -0x1af, URZ ;  /* 0xfffffe5104047890 */ /* 0x002fe4000fffe0ff */
[----:B------:R-:W-:Y:S02]  /*1e150*/  UISETP.GE.U32.AND UP4, UPT, UR20, 0x7ffffe19, UPT ;  /* 0x7ffffe191400788c */ /* 0x000fe4000bf86070 */
[----:B------:R-:W-:Y:S02]  /*1e160*/  UISETP.GE.U32.AND UP3, UPT, UR15, 0x7ffffe16, UPT ;  /* 0x7ffffe160f00788c */ /* 0x000fe4000bf66070 */
[----:B------:R-:W-:-:S02]  /*1e170*/  USEL UR15, URZ, 0x4, UP6 ;  /* 0x00000004ff0f7887 */ /* 0x000fc4000b000000 */
[----:B------:R-:W-:Y:S02]  /*1e180*/  UISETP.GE.U32.AND UP5, UPT, UR19, 0x7ffffe1a, UPT ;  /* 0x7ffffe1a1300788c */ /* 0x000fe4000bfa6070 */
[----:B------:R-:W-:Y:S02]  /*1e190*/  UISETP.GE.U32.AND UP6, UPT, UR5, 0x7ffffe11, UPT ;  /* 0x7ffffe110500788c */ /* 0x000fe4000bfc6070 */
[----:B------:R-:W-:Y:S02]  /*1e1a0*/  UIADD3 UR17, UPT, UPT, UR17, -0x1a9, URZ ;  /* 0xfffffe5711117890 */ /* 0x000fe4000fffe0ff */
[----:B------:R-:W-:Y:S02]  /*1e1b0*/  UISETP.GE.U32.AND UP2, UPT, UR16, 0x7ffffe15, UPT ;  /* 0x7ffffe151000788c */ /* 0x000fe4000bf46070 */
[----:B------:R-:W-:Y:S02]  /*1e1c0*/  USEL UR5, URZ, 0x7fff8, UP1 ;  /* 0x0007fff8ff057887 */ /* 0x000fe40008800000 */
[----:B------:R-:W-:-:S02]  /*1e1d0*/  USEL UR16, URZ, 0x1, UP4 ;  /* 0x00000001ff107887 */ /* 0x000fc4000a000000 */
[----:B------:R-:W-:Y:S02]  /*1e1e0*/  UISETP.GE.U32.AND UP1, UPT, UR4, 0x7ffffe12, UPT ;  /* 0x7ffffe120400788c */ /* 0x000fe4000bf26070 */
[----:B------:R-:W-:Y:S02]  /*1e1f0*/  UIADD3 UR9, UPT, UPT, UR9, -0x1ae, URZ ;  /* 0xfffffe5209097890 */ /* 0x000fe4000fffe0ff */
[----:B------:R-:W-:Y:S02]  /*1e200*/  UISETP.GE.U32.AND UP4, UPT, UR18, 0x7ffffe17, UPT ;  /* 0x7ffffe171200788c */ /* 0x000fe4000bf86070 */
[----:B------:R-:W-:Y:S02]  /*1e210*/  USEL UR18, URZ, 0x1fffe, UP5 ;  /* 0x0001fffeff127887 */ /* 0x000fe4000a800000 */
[----:B------:R-:W-:Y:S02]  /*1e220*/  UISETP.GE.U32.AND UP5, UPT, UR17, 0x7ffffe18, UPT ;  /* 0x7ffffe181100788c */ /* 0x000fe4000bfa6070 */
[----:B------:R-:W-:-:S02]  /*1e230*/  UIADD3 UR7, UPT, UPT, UR7, -0x1ad, URZ ;  /* 0xfffffe5307077890 */ /* 0x000fc4000fffe0ff */
[----:B------:R-:W-:Y:S02]  /*1e240*/  USEL UR17, URZ, 0x1, UP2 ;  /* 0x00000001ff117887 */ /* 0x000fe40009000000 */
[----:B------:R-:W-:Y:S02]  /*1e250*/  USEL UR21, URZ, 0x1, UP6 ;  /* 0x00000001ff157887 */ /* 0x000fe4000b000000 */
[----:B------:R-:W-:Y:S02]  /*1e260*/  USEL UR22, URZ, 0x1fffe, UP1 ;  /* 0x0001fffeff167887 */ /* 0x000fe40008800000 */
[----:B------:R-:W-:Y:S02]  /*1e270*/  UISETP.GE.U32.AND UP2, UPT, UR9, 0x7ffffe13, UPT ;  /* 0x7ffffe130900788c */ /* 0x000fe4000bf46070 */
[----:B------:R-:W-:Y:S02]  /*1e280*/  USEL UR9, URZ, 0x1fffe, UP3 ;  /* 0x0001fffeff097887 */ /* 0x000fe40009800000 */
[----:B------:R-:W-:-:S02]  /*1e290*/  UIADD3 UR16, UPT, UPT, UR16, UR18, URZ ;  /* 0x0000001210107290 */ /* 0x000fc4000fffe0ff */
[----:B------:R-:W-:Y:S02]  /*1e2a0*/  UISETP.GE.U32.AND UP3, UPT, UR7, 0x7ffffe14, UPT ;  /* 0x7ffffe140700788c */ /* 0x000fe4000bf66070 */
[----:B------:R-:W-:Y:S02]  /*1e2b0*/  UIADD3 UR21, UPT, UPT, UR21, UR22, URZ ;  /* 0x0000001615157290 */ /* 0x000fe4000fffe0ff */
[----:B------:R-:W-:Y:S01]  /*1e2c0*/  UIADD3 UR9, UPT, UPT, UR17, UR9, URZ ;  /* 0x0000000911097290 */ /* 0x000fe2000fffe0ff */
[----:B------:R-:W-:Y:S01]  /*1e2d0*/  LOP3.LUT R4, R6, 0xf, RZ, 0xc0, !PT ;  /* 0x0000000f06047812 */ /* 0x000fe200078ec0ff */
[----:B------:R-:W-:Y:S02]  /*1e2e0*/  ULOP3.LUT UR16, UR16, 0x3, URZ, 0xc0, !UPT ;  /* 0x0000000310107892 */ /* 0x000fe4000f8ec0ff */
[----:B------:R-:W-:Y:S02]  /*1e2f0*/  USEL UR19, URZ, 0x4, UP2 ;  /* 0x00000004ff137887 */ /* 0x000fe40009000000 */
[----:B------:R-:W-:-:S02]  /*1e300*/  USEL UR20, URZ, 0x7fff8, UP3 ;  /* 0x0007fff8ff147887 */ /* 0x000fc40009800000 */
[----:B------:R-:W-:Y:S02]  /*1e310*/  ULOP3.LUT UR21, UR21, 0x3, URZ, 0xc0, !UPT ;  /* 0x0000000315157892 */ /* 0x000fe4000f8ec0ff */
[----:B------:R-:W-:Y:S02]  /*1e320*/  USEL UR4, URZ, 0x4, UP4 ;  /* 0x00000004ff047887 */ /* 0x000fe4000a000000 */
[----:B------:R-:W-:Y:S02]  /*1e330*/  USEL UR7, URZ, 0x7fff8, UP5 ;  /* 0x0007fff8ff077887 */ /* 0x000fe4000a800000 */
[----:B------:R-:W-:Y:S02]  /*1e340*/  ULOP3.LUT UR9, UR9, 0x3, URZ, 0xc0, !UPT ;  /* 0x0000000309097892 */ /* 0x000fe4000f8ec0ff */
[----:B------:R-:W-:Y:S01]  /*1e350*/  UIADD3 UR5, UPT, UPT, UR16, UR5, UR15 ;  /* 0x0000000510057290 */ /* 0x000fe2000fffe00f */
[----:B------:R-:W-:Y:S01]  /*1e360*/  IMAD R5, R7, 0x10, R4 ;  /* 0x0000001007057824 */ /* 0x000fe200078e0204 */
[----:B------:R-:W-:Y:S01]  /*1e370*/  UIADD3 UR19, UPT, UPT, UR21, UR20, UR19 ;  /* 0x0000001415137290 */ /* 0x000fe2000fffe013 */
[----:B------:R-:W-:Y:S01]  /*1e380*/  IMAD.SHL.U32 R4, R9, 0x100, RZ ;  /* 0x0000010009047824 */ /* 0x000fe200078e00ff */
[----:B------:R-:W-:-:S02]  /*1e390*/  UIADD3 UR7, UPT, UPT, UR9, UR7, UR4 ;  /* 0x0000000709077290 */ /* 0x000fc4000fffe004 */
[----:B------:R-:W-:Y:S02]  /*1e3a0*/  USHF.L.U32 UR4, UR5, 0x8, URZ ;  /* 0x0000000805047899 */ /* 0x000fe400080006ff */
[----:B------:R-:W-:Y:S01]  /*1e3b0*/  ULOP3.LUT UR19, UR19, 0xf, URZ, 0xc0, !UPT ;  /* 0x0000000f13137892 */ /* 0x000fe2000f8ec0ff */
[----:B------:R-:W-:Y:S01]  /*1e3c0*/  LOP3.LUT R4, R4, 0xf00, RZ, 0xe2, !PT ;  /* 0x00000f0004047812 */ /* 0x000fe200078ee2ff */
[----:B------:R-:W-:Y:S02]  /*1e3d0*/  ULOP3.LUT UR4, UR4, 0xf00, URZ, 0xe2, !UPT ;  /* 0x00000f0004047892 */ /* 0x000fe4000f8ee2ff */
[----:B------:R-:W-:Y:S02]  /*1e3e0*/  ULEA UR7, UR7, UR19, 0x4 ;  /* 0x0000001307077291 */ /* 0x000fe4000f8e20ff */
[----:B------:R-:W-:Y:S01]  /*1e3f0*/  IMAD R7, R10, 0x1000, R4 ;  /* 0x000010000a077824 */ /* 0x000fe200078e0204 */
[----:B------:R-:W-:Y:S01]  /*1e400*/  LOP3.LUT R4, R5, 0xff, RZ, 0xc0, !PT ;  /* 0x000000ff05047812 */ /* 0x000fe200078ec0ff */
[----:B------:R-:W-:Y:S01]  /*1e410*/  ULOP3.LUT UR7, UR7, 0xff, URZ, 0xc0, !UPT ;  /* 0x000000ff07077892 */ /* 0x000fe2000f8ec0ff */
[----:B------:R-:W-:-:S03]  /*1e420*/  LEA R6, R8, UR4, 0xc ;  /* 0x0000000408067c11 */ /* 0x000fc6000f8e60ff */
[----:B------:R-:W-:Y:S02]  /*1e430*/  IMAD.IADD R4, R7, 0x1, R4 ;  /* 0x0000000107047824 */ /* 0x000fe400078e0204 */
[----:B------:R-:W-:-:S05]  /*1e440*/  VIADD R6, R6, UR7 ;  /* 0x0000000706067c36 */ /* 0x000fca0008000000 */
[----:B------:R-:W-:-:S04]  /*1e450*/  PRMT R6, R4, 0x5410, R6 ;  /* 0x0000541004067816 */ /* 0x000fc80000000006 */
[----:B------:R-:W-:-:S04]  /*1e460*/  SHF.R.U64 R4, R6, 0x1f, RZ ;  /* 0x0000001f06047819 */ /* 0x000fc800000012ff */
[----:B------:R-:W-:Y:S02]  /*1e470*/  LOP3.LUT P3, RZ, R4, 0x1, RZ, 0xc0, !PT ;  /* 0x0000000104ff7812 */ /* 0x000fe4000786c0ff */
[----:B------:R-:W-:-:S04]  /*1e480*/  SHF.R.U64 R4, R6, 0x1e, RZ ;  /* 0x0000001e06047819 */ /* 0x000fc800000012ff */
[----:B------:R-:W-:Y:S02]  /*1e490*/  LOP3.LUT P4, RZ, R4, 0x1, RZ, 0xc0, !PT ;  /* 0x0000000104ff7812 */ /* 0x000fe4000788c0ff */
[----:B------:R-:W-:Y:S02]  /*1e4a0*/  IADD3 R134, P5, PT, R134, UR30, RZ ;  /* 0x0000001e86867c10 */ /* 0x000fe4000ffbe0ff */
[----:B------:R-:W-:Y:S02]  /*1e4b0*/  SHF.R.U64 R4, R6, 0x1d, RZ ;  /* 0x0000001d06047819 */ /* 0x000fe400000012ff */
[----:B------:R-:W-:Y:S01]  /*1e4c0*/  IADD3.X R135, PT, PT, R135, UR13, RZ, P5, !PT ;  /* 0x0000000d87877c10 */ /* 0x000fe2000affe4ff */
[----:B------:R-:W-:Y:S01]  /*1e4d0*/  LDGSTS.E [R71+0x70080], desc[UR28][R132.64], P3 ;  /* 0x7008000084477fae */ /* 0x000fe200099a101c */
[----:B------:R-:W-:Y:S02]  /*1e4e0*/  LOP3.LUT P3, RZ, R4, 0x1, RZ, 0xc0, !PT ;  /* 0x0000000104ff7812 */ /* 0x000fe4000786c0ff */
[----:B------:R-:W-:-:S03]  /*1e4f0*/  SHF.R.U64 R4, R6, 0x1c, RZ ;  /* 0x0000001c06047819 */ /* 0x000fc600000012ff */
[----:B------:R-:W-:Y:S01]  /*1e500*/  LDGSTS.E [R71+0x70084], desc[UR28][R134.64], P4 ;  /* 0x7008400086477fae */ /* 0x000fe2000a1a101c */
[----:B------:R-:W-:Y:S02]  /*1e510*/  IADD3 R136, P4, PT, R136, UR30, RZ ;  /* 0x0000001e88887c10 */ /* 0x000fe4000ff9e0ff */
[----:B------:R-:W-:Y:S02]  /*1e520*/  LOP3.LUT P5, RZ, R4, 0x1, RZ, 0xc0, !PT ;  /* 0x0000000104ff7812 */ /* 0x000fe400078ac0ff */
[----:B------:R-:W-:Y:S02]  /*1e530*/  SHF.R.U64 R4, R6, 0x1b, RZ ;  /* 0x0000001b06047819 */ /* 0x000fe400000012ff */
[----:B------:R-:W-:Y:S02]  /*1e540*/  IADD3.X R137, PT, PT, R137, UR13, RZ, P4, !PT ;  /* 0x0000000d89897c10 */ /* 0x000fe4000a7fe4ff */
[----:B------:R-:W-:Y:S02]  /*1e550*/  IADD3 R138, P6, PT, R138, UR30, RZ ;  /* 0x0000001e8a8a7c10 */ /* 0x000fe4000ffde0ff */
[----:B------:R-:W-:Y:S01]  /*1e560*/  LOP3.LUT P4, RZ, R4, 0x1, RZ, 0xc0, !PT ;  /* 0x0000000104ff7812 */ /* 0x000fe2000788c0ff */
[----:B------:R-:W-:Y:S01]  /*1e570*/  LDGSTS.E [R71+0x70088], desc[UR28][R136.64], P3 ;  /* 0x7008800088477fae */ /* 0x000fe200099a101c */
[----:B------:R-:W-:-:S02]  /*1e580*/  IADD3.X R139, PT, PT, R139, UR13, RZ, P6, !PT ;  /* 0x0000000d8b8b7c10 */ /* 0x000fc4000b7fe4ff */
[----:B------:R-:W-:Y:S02]  /*1e590*/  IADD3 R140, P6, PT, R140, UR30, RZ ;  /* 0x0000001e8c8c7c10 */ /* 0x000fe4000ffde0ff */
[----:B------:R-:W-:Y:S01]  /*1e5a0*/  SHF.R.U64 R4, R6, 0x1a, RZ ;  /* 0x0000001a06047819 */ /* 0x000fe200000012ff */
[----:B------:R-:W-:Y:S01]  /*1e5b0*/  LDGSTS.E [R71+0x7008c], desc[UR28][R138.64], P5 ;  /* 0x7008c0008a477fae */ /* 0x000fe2000a9a101c */
[----:B------:R-:W-:Y:S02]  /*1e5c0*/  IADD3.X R141, PT, PT, R141, UR13, RZ, P6, !PT ;  /* 0x0000000d8d8d7c10 */ /* 0x000fe4000b7fe4ff */
[----:B------:R-:W-:Y:S02]  /*1e5d0*/  LOP3.LUT P3, RZ, R4, 0x1, RZ, 0xc0, !PT ;  /* 0x0000000104ff7812 */ /* 0x000fe4000786c0ff */
[----:B------:R-:W-:Y:S01]  /*1e5e0*/  SHF.R.U64 R4, R6, 0x19, RZ ;  /* 0x0000001906047819 */ /* 0x000fe200000012ff */
[----:B------:R-:W-:Y:S01]  /*1e5f0*/  LDGSTS.E [R71+0x70090], desc[UR28][R140.64], P4 ;  /* 0x700900008c477fae */ /* 0x000fe2000a1a101c */
[----:B------:R-:W-:-:S02]  /*1e600*/  IADD3 R142, P4, PT, R142, UR30, RZ ;  /* 0x0000001e8e8e7c10 */ /* 0x000fc4000ff9e0ff */
        /* <DEDUP_REMOVED lines=113> */
[C---:B------:R-:W-:Y:S01]  /*1ed20*/  SHF.R.U64 R7, R6.reuse, 0x2, RZ ;  /* 0x0000000206077819 */ /* 0x040fe200000012ff */
[----:B------:R-:W-:Y:S01]  /*1ed30*/  LDGSTS.E [R71+0x700ec], desc[UR28][R8.64], P5 ;  /* 0x700ec00008477fae */ /* 0x000fe2000a9a101c */
[----:B------:R-:W-:Y:S02]  /*1ed40*/  IADD3.X R5, PT, PT, R165, UR13, RZ, P6, !PT ;  /* 0x0000000da5057c10 */ /* 0x000fe4000b7fe4ff */
[----:B------:R-:W-:-:S03]  /*1ed50*/  SHF.R.U64 R6, R6, 0x1, RZ ;  /* 0x0000000106067819 */ /* 0x000fc600000012ff */
[----:B------:R-:W-:Y:S01]  /*1ed60*/  LDGSTS.E [R71+0x700f0], desc[UR28][R4.64], P4 ;  /* 0x700f000004477fae */ /* 0x000fe2000a1a101c */
[----:B------:R-:W-:Y:S02]  /*1ed70*/  LOP3.LUT P3, RZ, R6, 0x1, RZ, 0xc0, !PT ;  /* 0x0000000106ff7812 */ /* 0x000fe4000786c0ff */
[----:B------:R-:W-:Y:S02]  /*1ed80*/  IADD3 R6, P5, PT, R160, UR30, RZ ;  /* 0x0000001ea0067c10 */ /* 0x000fe4000ffbe0ff */
[----:B------:R-:W-:Y:S02]  /*1ed90*/  LOP3.LUT P4, RZ, R7, 0x1, RZ, 0xc0, !PT ;  /* 0x0000000107ff7812 */ /* 0x000fe4000788c0ff */
[----:B------:R-:W-:Y:S02]  /*1eda0*/  IADD3.X R7, PT, PT, R161, UR13, RZ, P5, !PT ;  /* 0x0000000da1077c10 */ /* 0x000fe4000affe4ff */
[----:B------:R-:W-:-:S04]  /*1edb0*/  IADD3 R10, P5, PT, R156, UR30, RZ ;  /* 0x0000001e9c0a7c10 */ /* 0x000fc8000ffbe0ff */
[----:B------:R-:W-:Y:S02]  /*1edc0*/  IADD3.X R11, PT, PT, R157, UR13, RZ, P5, !PT ;  /* 0x0000000d9d0b7c10 */ /* 0x000fe4000affe4ff */
[----:B------:R-:W-:Y:S02]  /*1edd0*/  IADD3 R14, P5, PT, R158, UR30, RZ ;  /* 0x0000001e9e0e7c10 */ /* 0x000fe4000ffbe0ff */
[----:B------:R-:W-:Y:S01]  /*1ede0*/  LOP3.LUT R18, R18, 0x3f, RZ, 0xc0, !PT ;  /* 0x0000003f12127812 */ /* 0x000fe200078ec0ff */
[----:B------:R-:W-:Y:S01]  /*1edf0*/  LDGSTS.E [R71+0x700f4], desc[UR28][R6.64], P4 ;  /* 0x700f400006477fae */ /* 0x000fe2000a1a101c */
[----:B------:R-:W-:Y:S01]  /*1ee00*/  IADD3.X R15, PT, PT, R159, UR13, RZ, P5, !PT ;  /* 0x0000000d9f0f7c10 */ /* 0x000fe2000affe4ff */
[----:B------:R-:W-:Y:S02]  /*1ee10*/  VIADD R217, R19, 0x3f ;  /* 0x0000003f13d97836 */ /* 0x000fe40000000000 */
[----:B------:R-:W-:Y:S01]  /*1ee20*/  LDGSTS.E [R71+0x700f8], desc[UR28][R10.64], P3 ;  /* 0x700f80000a477fae */ /* 0x000fe200099a101c */
[----:B------:R-:W-:-:S03]  /*1ee30*/  ISETP.GE.AND P3, PT, R18, R252, PT ;  /* 0x000000fc1200720c */ /* 0x000fc60003f66270 */
[----:B------:R-:W-:Y:S01]  /*1ee40*/  LDGSTS.E [R71+0x700fc], desc[UR28][R14.64], !P2 ;  /* 0x700fc0000e477fae */ /* 0x000fe2000d1a101c */
[----:B------:R-:W-:Y:S02]  /*1ee50*/  ISETP.GT.AND P2, PT, R217, 0x1bf, PT ;  /* 0x000001bfd900780c */ /* 0x000fe40003f44270 */
[----:B------:R-:W-:Y:S01]  /*1ee60*/  SEL R18, RZ, 0x4, P3 ;  /* 0x00000004ff127807 */ /* 0x000fe20001800000 */
[----:B------:R-:W-:Y:S01]  /*1ee70*/  USHF.R.S32.HI UR4, URZ, 0x1f, UR6 ;  /* 0x0000001fff047899 */ /* 0x000fe20008011406 */
[----:B------:R-:W0:Y:S02]  /*1ee80*/  LDGDEPBAR ;  /* 0x00000000000079af */ /* 0x000e240000000000 */
[----:B------:R-:W-:Y:S01]  /*1ee90*/  SEL R18, R18, RZ, P2 ;  /* 0x000000ff12127207 */ /* 0x000fe20001000000 */
[----:B------:R-:W-:-:S03]  /*1eea0*/  USHF.L.U64.HI UR32, UR6, 0x2, UR4 ;  /* 0x0000000206207899 */ /* 0x000fc60008010204 */
[----:B------:R-:W-:Y:S02]  /*1eeb0*/  ISETP.NE.U32.AND P2, PT, R18, RZ, PT ;  /* 0x000000ff1200720c */ /* 0x000fe40003f45070 */
[----:B------:R-:W-:-:S04]  /*1eec0*/  IADD3 R18, P3, PT, R22, UR54, RZ ;  /* 0x0000003616127c10 */ /* 0x000fc8000ff7e0ff */
[----:B------:R-:W-:Y:S02]  /*1eed0*/  IADD3.X R19, PT, PT, R23, UR32, RZ, P3, !PT ;  /* 0x0000002017137c10 */ /* 0x000fe40009ffe4ff */
[----:B------:R-:W-:-:S04]  /*1eee0*/  IADD3 R42, P3, PT, R30, UR54, RZ ;  /* 0x000000361e2a7c10 */ /* 0x000fc8000ff7e0ff */
[----:B------:R-:W-:Y:S02]  /*1eef0*/  IADD3.X R43, PT, PT, R31, UR32, RZ, P3, !PT ;  /* 0x000000201f2b7c10 */ /* 0x000fe40009ffe4ff */
[----:B------:R-:W2:Y:S01]  /*1ef00*/  LDL.LU.64 R30, [R1+0xd0] ;  /* 0x0000d000011e7983 */ /* 0x000ea20000300a00 */
[----:B------:R-:W-:-:S03]  /*1ef10*/  IADD3 R58, P3, PT, R66, UR54, RZ ;  /* 0x00000036423a7c10 */ /* 0x000fc6000ff7e0ff */
[----:B------:R-:W3:Y:S01]  /*1ef20*/  LDL.LU.64 R190, [R1+0x110] ;  /* 0x0001100001be7983 */ /* 0x000ee20000300a00 */
[----:B------:R-:W-:Y:S02]  /*1ef30*/  IADD3.X R59, PT, PT, R67, UR32, RZ, P3, !PT ;  /* 0x00000020433b7c10 */ /* 0x000fe40009ffe4ff */
[----:B------:R-:W-:-:S04]  /*1ef40*/  IADD3 R224, P3, PT, R54, UR54, RZ ;  /* 0x0000003636e07c10 */ /* 0x000fc8000ff7e0ff */
[----:B------:R-:W-:Y:S02]  /*1ef50*/  IADD3.X R225, PT, PT, R55, UR32, RZ, P3, !PT ;  /* 0x0000002037e17c10 */ /* 0x000fe40009ffe4ff */
[----:B------:R-:W4:Y:S01]  /*1ef60*/  LDL.LU.64 R54, [R1+0x138] ;  /* 0x0001380001367983 */ /* 0x000f220000300a00 */
[----:B------:R-:W-:-:S03]  /*1ef70*/  IADD3 R232, P3, PT, R26, UR54, RZ ;  /* 0x000000361ae87c10 */ /* 0x000fc6000ff7e0ff */
[----:B------:R-:W4:Y:S01]  /*1ef80*/  LDL.LU.64 R192, [R1+0x130] ;  /* 0x0001300001c07983 */ /* 0x000f220000300a00 */
[----:B------:R-:W-:-:S03]  /*1ef90*/  IADD3.X R233, PT, PT, R27, UR32, RZ, P3, !PT ;  /* 0x000000201be97c10 */ /* 0x000fc60009ffe4ff */
[----:B------:R-:W4:Y:S01]  /*1efa0*/  LDL.LU.64 R26, [R1+0x108] ;  /* 0x00010800011a7983 */ /* 0x000f220000300a00 */
[----:B------:R-:W-:-:S03]  /*1efb0*/  IADD3 R250, P3, PT, R250, UR54, RZ ;  /* 0x00000036fafa7c10 */ /* 0x000fc6000ff7e0ff */
[----:B------:R-:W4:Y:S01]  /*1efc0*/  LDL.LU.64 R198, [R1+0xf0] ;  /* 0x0000f00001c67983 */ /* 0x000f220000300a00 */
[----:B------:R-:W-:Y:S02]  /*1efd0*/  IADD3.X R251, PT, PT, R251, UR32, RZ, P3, !PT ;  /* 0x00000020fbfb7c10 */ /* 0x000fe40009ffe4ff */
[----:B------:R-:W-:Y:S01]  /*1efe0*/  IADD3 R164, P3, PT, R50, UR54, RZ ;  /* 0x0000003632a47c10 */ /* 0x000fe2000ff7e0ff */
[----:B------:R-:W4:Y:S03]  /*1eff0*/  LDL.LU.64 R66, [R1+0xd8] ;  /* 0x0000d80001427983 */ /* 0x000f260000300a00 */
[----:B------:R-:W-:Y:S01]  /*1f000*/  IADD3.X R165, PT, PT, R51, UR32, RZ, P3, !PT ;  /* 0x0000002033a57c10 */ /* 0x000fe20009ffe4ff */
[----:B------:R-:W4:Y:S01]  /*1f010*/  LDL.LU.64 R200, [R1+0xb8] ;  /* 0x0000b80001c87983 */ /* 0x000f220000300a00 */
[----:B------:R-:W-:Y:S01]  /*1f020*/  IADD3 R50, P3, PT, R62, UR54, RZ ;  /* 0x000000363e327c10 */ /* 0x000fe2000ff7e0ff */
[----:B-----5:R-:W-:-:S03]  /*1f030*/  VIADD R22, R2, UR10 ;  /* 0x0000000a02167c36 */ /* 0x020fc60008000000 */
[----:B------:R-:W-:Y:S02]  /*1f040*/  IADD3.X R51, PT, PT, R63, UR32, RZ, P3, !PT ;  /* 0x000000203f337c10 */ /* 0x000fe40009ffe4ff */
[----:B------:R-:W-:Y:S01]  /*1f050*/  IADD3 R156, P3, PT, R46, UR54, RZ ;  /* 0x000000362e9c7c10 */ /* 0x000fe2000ff7e0ff */
[----:B------:R-:W-:Y:S03]  /*1f060*/  LDGSTS.E [R22+0x60000], desc[UR28][R18.64], P2 ;  /* 0x6000000012167fae */ /* 0x000fe600091a101c */
[----:B------:R-:W-:Y:S01]  /*1f070*/  IADD3.X R157, PT, PT, R47, UR32, RZ, P3, !PT ;  /* 0x000000202f9d7c10 */ /* 0x000fe20009ffe4ff */
[----:B------:R-:W-:Y:S04]  /*1f080*/  LDGSTS.E [R22+0x60400], desc[UR28][R42.64], P2 ;  /* 0x604000002a167fae */ /* 0x000fe800091a101c */
[----:B------:R-:W-:Y:S04]  /*1f090*/  LDGSTS.E [R22+0x60800], desc[UR28][R58.64], P2 ;  /* 0x608000003a167fae */ /* 0x000fe800091a101c */
[----:B------:R1:W-:Y:S04]  /*1f0a0*/  STL.64 [R1+0x68], R50 ;  /* 0x0000683201007387 */ /* 0x0003e80000100a00 */
[----:B------:R-:W-:Y:S04]  /*1f0b0*/  LDGSTS.E [R22+0x60c00], desc[UR28][R224.64], P2 ;  /* 0x60c00000e0167fae */ /* 0x000fe800091a101c */
[----:B------:R-:W4:Y:S04]  /*1f0c0*/  LDL.LU.64 R62, [R1+0x88] ;  /* 0x00008800013e7983 */ /* 0x000f280000300a00 */
[----:B------:R-:W-:Y:S04]  /*1f0d0*/  LDGSTS.E [R22+0x61000], desc[UR28][R232.64], P2 ;  /* 0x61000000e8167fae */ /* 0x000fe800091a101c */
[----:B------:R-:W-:Y:S04]  /*1f0e0*/  LDGSTS.E [R22+0x61400], desc[UR28][R250.64], P2 ;  /* 0x61400000fa167fae */ /* 0x000fe800091a101c */
[----:B------:R-:W-:Y:S04]  /*1f0f0*/  LDGSTS.E [R22+0x61800], desc[UR28][R164.64], P2 ;  /* 0x61800000a4167fae */ /* 0x000fe800091a101c */
[----:B------:R-:W-:Y:S04]  /*1f100*/  LDGSTS.E [R22+0x61c00], desc[UR28][R50.64], P2 ;  /* 0x61c0000032167fae */ /* 0x000fe800091a101c */
[----:B------:R-:W-:Y:S04]  /*1f110*/  STL.64 [R1+0x98], R156 ;  /* 0x0000989c01007387 */ /* 0x000fe80000100a00 */
[----:B------:R2:W-:Y:S04]  /*1f120*/  LDGSTS.E [R22+0x62000], desc[UR28][R156.64], P2 ;  /* 0x620000009c167fae */ /* 0x0005e800091a101c */
[----:B-1----:R-:W4:Y:S04]  /*1f130*/  LDL.LU.64 R50, [R1+0x78] ;  /* 0x0000780001327983 */ /* 0x002f280000300a00 */
[----:B------:R-:W4:Y:S01]  /*1f140*/  LDL.LU.64 R208, [R1+0x50] ;  /* 0x0000500001d07983 */ /* 0x000f220000300a00 */
[----:B--2---:R-:W-:-:S04]  /*1f150*/  IADD3 R46, P3, PT, R30, UR54, RZ ;  /* 0x000000361e2e7c10 */ /* 0x004fc8000ff7e0ff */
[----:B------:R-:W-:Y:S02]  /*1f160*/  IADD3.X R47, PT, PT, R31, UR32, RZ, P3, !PT ;  /* 0x000000201f2f7c10 */ /* 0x000fe40009ffe4ff */
[----:B---3--:R-:W-:-:S03]  /*1f170*/  IADD3 R30, P3, PT, R190, UR54, RZ ;  /* 0x00000036be1e7c10 */ /* 0x008fc6000ff7e0ff */
[----:B------:R-:W-:Y:S01]  /*1f180*/  LDGSTS.E [R22+0x62400], desc[UR28][R46.64], P2 ;  /* 0x624000002e167fae */ /* 0x000fe200091a101c */
[----:B------:R-:W-:-:S03]  /*1f190*/  IADD3.X R31, PT, PT, R191, UR32, RZ, P3, !PT ;  /* 0x00000020bf1f7c10 */ /* 0x000fc60009ffe4ff */
[----:B------:R1:W-:Y:S01]  /*1f1a0*/  STL.64 [R1+0xd0], R46 ;  /* 0x0000d02e01007387 */ /* 0x0003e20000100a00 */
[----:B----4-:R-:W-:-:S03]  /*1f1b0*/  IADD3 R160, P3, PT, R54, UR54, RZ ;  /* 0x0000003636a07c10 */ /* 0x010fc6000ff7e0ff */
[----:B------:R2:W-:Y:S01]  /*1f1c0*/  STL.64 [R1+0x110], R30 ;  /* 0x0001101e01007387 */ /* 0x0005e20000100a00 */
[----:B------:R-:W-:Y:S02]  /*1f1d0*/  IADD3.X R161, PT, PT, R55, UR32, RZ, P3, !PT ;  /* 0x0000002037a17c10 */ /* 0x000fe40009ffe4ff */
[----:B------:R-:W-:Y:S01]  /*1f1e0*/  IADD3 R158, P3, PT, R192, UR54, RZ ;  /* 0x00000036c09e7c10 */ /* 0x000fe2000ff7e0ff */
[----:B------:R-:W-:Y:S04]  /*1f1f0*/  LDGSTS.E [R22+0x62800], desc[UR28][R30.64], P2 ;  /* 0x628000001e167fae */ /* 0x000fe800091a101c */
[----:B-1----:R-:W3:Y:S01]  /*1f200*/  LDL.LU.64 R46, [R1+0x48] ;  /* 0x00004800012e7983 */ /* 0x002ee20000300a00 */
[----:B------:R-:W-:Y:S02]  /*1f210*/  IADD3.X R159, PT, PT, R193, UR32, RZ, P3, !PT ;  /* 0x00000020c19f7c10 */ /* 0x000fe40009ffe4ff */
[----:B------:R-:W-:Y:S01]  /*1f220*/  IADD3 R156, P3, PT, R26, UR54, RZ ;  /* 0x000000361a9c7c10 */ /* 0x000fe2000ff7e0ff */
[----:B------:R-:W-:Y:S04]  /*1f230*/  LDGSTS.E [R22+0x62c00], desc[UR28][R160.64], P2 ;  /* 0x62c00000a0167fae */ /* 0x000fe800091a101c */
[----:B--2---:R-:W2:Y:S04]  /*1f240*/  LDL.LU.64 R30, [R1+0x30] ;  /* 0x00003000011e7983 */ /* 0x004ea80000300a00 */
[----:B------:R-:W4:Y:S01]  /*1f250*/  LDL.LU.64 R54, [R1+0x10] ;  /* 0x0000100001367983 */ /* 0x000f220000300a00 */
[----:B------:R-:W-:-:S03]  /*1f260*/  IADD3.X R157, PT, PT, R27, UR32, RZ, P3, !PT ;  /* 0x000000201b9d7c10 */ /* 0x000fc60009ffe4ff */
[----:B------:R-:W-:Y:S04]  /*1f270*/  STL.64 [R1+0x148], R160 ;  /* 0x000148a001007387 */ /* 0x000fe80000100a00 */
[----:B------:R-:W4:Y:S04]  /*1f280*/  LDL.LU.64 R26, [R1] ;  /* 0x00000000011a7983 */ /* 0x000f280000300a00 */
[----:B------:R1:W-:Y:S04]  /*1f290*/  STL.64 [R1+0x170], R158 ;  /* 0x0001709e01007387 */ /* 0x0003e80000100a00 */
[----:B------:R1:W-:Y:S04]  /*1f2a0*/  LDGSTS.E [R22+0x63000], desc[UR28][R158.64], P2 ;  /* 0x630000009e167fae */ /* 0x0003e800091a101c */
[----:B------:R1:W-:Y:S04]  /*1f2b0*/  STL.64 [R1+0x190], R156 ;  /* 0x0001909c01007387 */ /* 0x0003e80000100a00 */
[----:B------:R1:W-:Y:S02]  /*1f2c0*/  LDGSTS.E [R22+0x63400], desc[UR28][R156.64], P2 ;  /* 0x634000009c167fae */ /* 0x0003e400091a101c */
[----:B-1----:R-:W-:-:S04]  /*1f2d0*/  IADD3 R158, P3, PT, R198, UR54, RZ ;  /* 0x00000036c69e7c10 */ /* 0x002fc8000ff7e0ff */
[----:B------:R-:W-:Y:S02]  /*1f2e0*/  IADD3.X R159, PT, PT, R199, UR32, RZ, P3, !PT ;  /* 0x00000020c79f7c10 */ /* 0x000fe40009ffe4ff */
[----:B------:R-:W-:-:S03]  /*1f2f0*/  IADD3 R156, P3, PT, R66, UR54, RZ ;  /* 0x00000036429c7c10 */ /* 0x000fc6000ff7e0ff */
[----:B------:R-:W-:Y:S01]  /*1f300*/  LDGSTS.E [R22+0x63800], desc[UR28][R158.64], P2 ;  /* 0x638000009e167fae */ /* 0x000fe200091a101c */
[----:B------:R-:W-:Y:S02]  /*1f310*/  IADD3.X R157, PT, PT, R67, UR32, RZ, P3, !PT ;  /* 0x00000020439d7c10 */ /* 0x000fe40009ffe4ff */
[----:B------:R-:W-:Y:S01]  /*1f320*/  IADD3 R66, P3, PT, R200, UR54, RZ ;  /* 0x00000036c8427c10 */ /* 0x000fe2000ff7e0ff */
[----:B------:R-:W-:Y:S03]  /*1f330*/  STL.64 [R1+0x1b8], R158 ;  /* 0x0001b89e01007387 */ /* 0x000fe60000100a00 */
[----:B------:R-:W-:Y:S01]  /*1f340*/  IADD3.X R67, PT, PT, R201, UR32, RZ, P3, !PT ;  /* 0x00000020c9437c10 */ /* 0x000fe20009ffe4ff */
[----:B------:R-:W-:Y:S04]  /*1f350*/  STL.64 [R1+0x1f0], R156 ;  /* 0x0001f09c01007387 */ /* 0x000fe80000100a00 */
[----:B------:R-:W-:Y:S04]  /*1f360*/  LDGSTS.E [R22+0x63c00], desc[UR28][R156.64], P2 ;  /* 0x63c000009c167fae */ /* 0x000fe800091a101c */
        /* <DEDUP_REMOVED lines=14> */
[----:B---3--:R-:W-:-:S04]  /*1f450*/  IADD3 R50, P3, PT, R46, UR54, RZ ;  /* 0x000000362e327c10 */ /* 0x008fc8000ff7e0ff */
[----:B------:R-:W-:Y:S02]  /*1f460*/  IADD3.X R51, PT, PT, R47, UR32, RZ, P3, !PT ;  /* 0x000000202f337c10 */ /* 0x000fe40009ffe4ff */
[----:B--2---:R-:W-:-:S03]  /*1f470*/  IADD3 R46, P3, PT, R30, UR54, RZ ;  /* 0x000000361e2e7c10 */ /* 0x004fc6000ff7e0ff */
[----:B------:R1:W-:Y:S01]  /*1f480*/  LDGSTS.E [R22+0x65000], desc[UR28][R50.64], P2 ;  /* 0x6500000032167fae */ /* 0x0003e200091a101c */
[----:B------:R-:W-:Y:S02]  /*1f490*/  IADD3.X R47, PT, PT, R31, UR32, RZ, P3, !PT ;  /* 0x000000201f2f7c10 */ /* 0x000fe40009ffe4ff */
[----:B----4-:R-:W-:Y:S01]  /*1f4a0*/  IADD3 R30, P3, PT, R54, UR54, RZ ;  /* 0x00000036361e7c10 */ /* 0x010fe2000ff7e0ff */
[----:B------:R1:W-:Y:S03]  /*1f4b0*/  STL.64 [R1+0x2e8], R50 ;  /* 0x0002e83201007387 */ /* 0x0003e60000100a00 */
[----:B------:R-:W-:Y:S01]  /*1f4c0*/  IADD3.X R31, PT, PT, R55, UR32, RZ, P3, !PT ;  /* 0x00000020371f7c10 */ /* 0x000fe20009ffe4ff */
[----:B------:R2:W-:Y:S04]  /*1f4d0*/  STL.64 [R1+0x308], R46 ;  /* 0x0003082e01007387 */ /* 0x0005e80000100a00 */
[----:B------:R-:W-:Y:S01]  /*1f4e0*/  LDGSTS.E [R22+0x65400], desc[UR28][R46.64], P2 ;  /* 0x654000002e167fae */ /* 0x000fe200091a101c */
[----:B-1----:R-:W-:-:S03]  /*1f4f0*/  IADD3 R50, P3, PT, R26, UR54, RZ ;  /* 0x000000361a327c10 */ /* 0x002fc6000ff7e0ff */
[----:B------:R1:W-:Y:S01]  /*1f500*/  STL.64 [R1+0x330], R30 ;  /* 0x0003301e01007387 */ /* 0x0003e20000100a00 */
[----:B------:R-:W-:-:S03]  /*1f510*/  IADD3.X R51, PT, PT, R27, UR32, RZ, P3, !PT ;  /* 0x000000201b337c10 */ /* 0x000fc60009ffe4ff */
[----:B------:R1:W-:Y:S04]  /*1f520*/  LDGSTS.E [R22+0x65800], desc[UR28][R30.64], P2 ;  /* 0x658000001e167fae */ /* 0x0003e800091a101c */
[----:B--2---:R-:W2:Y:S01]  /*1f530*/  LDL.64 R46, [R1+0x270] ;  /* 0x00027000012e7983 */ /* 0x004ea20000100a00 */
[----:B-1----:R-:W-:-:S03]  /*1f540*/  IADD3 R30, P3, PT, R242, UR54, RZ ;  /* 0x00000036f21e7c10 */ /* 0x002fc6000ff7e0ff */
[----:B------:R1:W-:Y:S01]  /*1f550*/  LDGSTS.E [R22+0x65c00], desc[UR28][R50.64], P2 ;  /* 0x65c0000032167fae */ /* 0x0003e200091a101c */
[----:B------:R-:W-:Y:S02]  /*1f560*/  IADD3.X R31, PT, PT, R243, UR32, RZ, P3, !PT ;  /* 0x00000020f31f7c10 */ /* 0x000fe40009ffe4ff */
[----:B------:R-:W-:Y:S01]  /*1f570*/  IADD3 R26, P3, PT, R186, UR54, RZ ;  /* 0x00000036ba1a7c10 */ /* 0x000fe2000ff7e0ff */
[----:B------:R-:W-:Y:S03]  /*1f580*/  STL.64 [R1+0x358], R50 ;  /* 0x0003583201007387 */ /* 0x000fe60000100a00 */
[----:B------:R-:W-:Y:S01]  /*1f590*/  IADD3.X R27, PT, PT, R187, UR32, RZ, P3, !PT ;  /* 0x00000020bb1b7c10 */ /* 0x000fe20009ffe4ff */
[----:B------:R3:W-:Y:S04]  /*1f5a0*/  STL.64 [R1+0x378], R30 ;  /* 0x0003781e01007387 */ /* 0x0007e80000100a00 */
[----:B------:R-:W4:Y:S04]  /*1f5b0*/  LDL.LU.64 R62, [R1+0x268] ;  /* 0x00026800013e7983 */ /* 0x000f280000300a00 */
[----:B------:R1:W-:Y:S04]  /*1f5c0*/  STL.64 [R1+0x390], R26 ;  /* 0x0003901a01007387 */ /* 0x0003e80000100a00 */
[----:B------:R-:W4:Y:S04]  /*1f5d0*/  LDL.LU.64 R192, [R1+0x258] ;  /* 0x0002580001c07983 */ /* 0x000f280000300a00 */
[----:B------:R-:W-:Y:S04]  /*1f5e0*/  LDGSTS.E [R22+0x66000], desc[UR28][R30.64], P2 ;  /* 0x660000001e167fae */ /* 0x000fe800091a101c */
[----:B------:R-:W-:Y:S04]  /*1f5f0*/  LDGSTS.E [R22+0x66400], desc[UR28][R26.64], P2 ;  /* 0x664000001a167fae */ /* 0x000fe800091a101c */
[----:B---3--:R-:W3:Y:S04]  /*1f600*/  LDL.LU.64 R30, [R1+0x228] ;  /* 0x00022800011e7983 */ /* 0x008ee80000300a00 */
[----:B-1----:R-:W3:Y:S01]  /*1f610*/  LDL.LU.64 R26, [R1+0x220] ;  /* 0x00022000011a7983 */ /* 0x002ee20000300a00 */
[----:B------:R-:W-:-:S04]  /*1f620*/  IADD3 R66, P3, PT, R194, UR54, RZ ;  /* 0x00000036c2427c10 */ /* 0x000fc8000ff7e0ff */
[----:B------:R-:W-:Y:S02]  /*1f630*/  IADD3.X R67, PT, PT, R195, UR32, RZ, P3, !PT ;  /* 0x00000020c3437c10 */ /* 0x000fe40009ffe4ff */
[----:B------:R-:W-:-:S03]  /*1f640*/  IADD3 R54, P3, PT, R202, UR54, RZ ;  /* 0x00000036ca367c10 */ /* 0x000fc6000ff7e0ff */
[----:B------:R-:W-:Y:S01]  /*1f650*/  LDGSTS.E [R22+0x66800], desc[UR28][R66.64], P2 ;  /* 0x6680000042167fae */ /* 0x000fe200091a101c */
[----:B------:R-:W-:Y:S02]  /*1f660*/  IADD3.X R55, PT, PT, R203, UR32, RZ, P3, !PT ;  /* 0x00000020cb377c10 */ /* 0x000fe40009ffe4ff */
[----:B------:R-:W-:Y:S01]  /*1f670*/  IADD3 R50, P3, PT, R210, UR54, RZ ;  /* 0x00000036d2327c10 */ /* 0x000fe2000ff7e0ff */
[----:B------:R1:W-:Y:S03]  /*1f680*/  STL.64 [R1+0x3b0], R66 ;  /* 0x0003b04201007387 */ /* 0x0003e60000100a00 */
[----:B------:R-:W-:Y:S01]  /*1f690*/  IADD3.X R51, PT, PT, R211, UR32, RZ, P3, !PT ;  /* 0x00000020d3337c10 */ /* 0x000fe20009ffe4ff */
[----:B------:R1:W-:Y:S04]  /*1f6a0*/  STL.64 [R1+0x3c8], R54 ;  /* 0x0003c83601007387 */ /* 0x0003e80000100a00 */
[----:B------:R1:W-:Y:S04]  /*1f6b0*/  STL.64 [R1+0x3e0], R50 ;  /* 0x0003e03201007387 */ /* 0x0003e80000100a00 */
[----:B------:R-:W3:Y:S01]  /*1f6c0*/  LDL.64 R198, [R1+0x208] ;  /* 0x0002080001c67983 */ /* 0x000ee20000100a00 */
[----:B------:R-:W-:-:S03]  /*1f6d0*/  IADD3 R156, P3, PT, R218, UR54, RZ ;  /* 0x00000036da9c7c10 */ /* 0x000fc6000ff7e0ff */
[----:B-1----:R-:W3:Y:S01]  /*1f6e0*/  LDL.LU.64 R66, [R1+0x1e8] ;  /* 0x0001e80001427983 */ /* 0x002ee20000300a00 */
[----:B------:R-:W-:-:S03]  /*1f6f0*/  IADD3.X R157, PT, PT, R219, UR32, RZ, P3, !PT ;  /* 0x00000020db9d7c10 */ /* 0x000fc60009ffe4ff */
[----:B------:R1:W-:Y:S04]  /*1f700*/  LDGSTS.E [R22+0x66c00], desc[UR28][R54.64], P2 ;  /* 0x66c0000036167fae */ /* 0x0003e800091a101c */
[----:B------:R-:W3:Y:S04]  /*1f710*/  LDL.LU.64 R200, [R1+0x1d0] ;  /* 0x0001d00001c87983 */ /* 0x000ee80000300a00 */
[----:B------:R1:W-:Y:S02]  /*1f720*/  LDGSTS.E [R22+0x67000], desc[UR28][R50.64], P2 ;  /* 0x6700000032167fae */ /* 0x0003e400091a101c */
[----:B-1----:R-:W-:-:S02]  /*1f730*/  IADD3 R54, P3, PT, R226, UR54, RZ ;  /* 0x00000036e2367c10 */ /* 0x002fc4000ff7e0ff */
[----:B------:R-:W-:Y:S02]  /*1f740*/  LDGSTS.E [R22+0x67400], desc[UR28][R156.64], P2 ;  /* 0x674000009c167fae */ /* 0x000fe400091a101c */
[----:B------:R-:W-:Y:S02]  /*1f750*/  IADD3.X R55, PT, PT, R227, UR32, RZ, P3, !PT ;  /* 0x00000020e3377c10 */ /* 0x000fe40009ffe4ff */
[----:B------:R-:W-:-:S03]  /*1f760*/  IADD3 R50, P3, PT, R234, UR54, RZ ;  /* 0x00000036ea327c10 */ /* 0x000fc6000ff7e0ff */
[----:B------:R-:W-:Y:S01]  /*1f770*/  LDGSTS.E [R22+0x67800], desc[UR28][R54.64], P2 ;  /* 0x6780000036167fae */ /* 0x000fe200091a101c */
[----:B------:R-:W-:-:S03]  /*1f780*/  IADD3.X R51, PT, PT, R235, UR32, RZ, P3, !PT ;  /* 0x00000020eb337c10 */ /* 0x000fc60009ffe4ff */
[----:B------:R-:W-:Y:S04]  /*1f790*/  STL.64 [R1+0x3e8], R156 ;  /* 0x0003e89c01007387 */ /* 0x000fe80000100a00 */
[----:B------:R2:W-:Y:S04]  /*1f7a0*/  LDGSTS.E [R22+0x67c00], desc[UR28][R50.64], P2 ;  /* 0x67c0000032167fae */ /* 0x0005e800091a101c */
[----:B------:R1:W-:Y:S04]  /*1f7b0*/  STL.64 [R1+0x3f0], R54 ;  /* 0x0003f03601007387 */ /* 0x0003e80000100a00 */
[----:B------:R1:W-:Y:S04]  /*1f7c0*/  STL.64 [R1+0x3f8], R50 ;  /* 0x0003f83201007387 */ /* 0x0003e80000100a00 */
[----:B-1----:R-:W3:Y:S04]  /*1f7d0*/  LDL.LU.64 R54, [R1+0x1c0] ;  /* 0x0001c00001367983 */ /* 0x002ee80000300a00 */
[----:B------:R-:W3:Y:S04]  /*1f7e0*/  LDL.LU.64 R50, [R1+0x1a8] ;  /* 0x0001a80001327983 */ /* 0x000ee80000300a00 */
[----:B------:R-:W3:Y:S01]  /*1f7f0*/  LDL.LU.64 R208, [R1+0x198] ;  /* 0x0001980001d07983 */ /* 0x000ee20000300a00 */
[----:B--2---:R-:W-:-:S04]  /*1f800*/  IADD3 R22, P3, PT, R46, UR54, RZ ;  /* 0x000000362e167c10 */ /* 0x004fc8000ff7e0ff */
[----:B------:R-:W-:-:S05]  /*1f810*/  IADD3.X R23, PT, PT, R47, UR32, RZ, P3, !PT ;  /* 0x000000202f177c10 */ /* 0x000fca0009ffe4ff */
[----:B------:R-:W-:Y:S01]  /*1f820*/  LDGSTS.E [R70+0x60100], desc[UR28][R22.64], P2 ;  /* 0x6010000016467fae */ /* 0x000fe200091a101c */
[----:B----4-:R-:W-:-:S04]  /*1f830*/  IADD3 R46, P3, PT, R62, UR54, RZ ;  /* 0x000000363e2e7c10 */ /* 0x010fc8000ff7e0ff */
[----:B------:R-:W-:Y:S02]  /*1f840*/  IADD3.X R47, PT, PT, R63, UR32, RZ, P3, !PT ;  /* 0x000000203f2f7c10 */ /* 0x000fe40009ffe4ff */
[----:B------:R-:W-:-:S03]  /*1f850*/  IADD3 R62, P3, PT, R192, UR54, RZ ;  /* 0x00000036c03e7c10 */ /* 0x000fc6000ff7e0ff */
[----:B------:R-:W-:Y:S01]  /*1f860*/  LDGSTS.E [R70+0x60500], desc[UR28][R46.64], P2 ;  /* 0x605000002e467fae */ /* 0x000fe200091a101c */
[----:B------:R-:W-:-:S05]  /*1f870*/  IADD3.X R63, PT, PT, R193, UR32, RZ, P3, !PT ;  /* 0x00000020c13f7c10 */ /* 0x000fca0009ffe4ff */
[----:B------:R-:W-:Y:S01]  /*1f880*/  LDGSTS.E [R70+0x60900], desc[UR28][R62.64], P2 ;  /* 0x609000003e467fae */ /* 0x000fe200091a101c */
[----:B---3--:R-:W-:-:S04]  /*1f890*/  IADD3 R226, P3, PT, R30, UR54, RZ ;  /* 0x000000361ee27c10 */ /* 0x008fc8000ff7e0ff */
[----:B------:R-:W-:Y:S02]  /*1f8a0*/  IADD3.X R227, PT, PT, R31, UR32, RZ, P3, !PT ;  /* 0x000000201fe37c10 */ /* 0x000fe40009ffe4ff */
[----:B------:R-:W2:Y:S01]  /*1f8b0*/  LDL.LU.64 R30, [R1+0x188] ;  /* 0x00018800011e7983 */ /* 0x000ea20000300a00 */
[----:B------:R-:W-:-:S03]  /*1f8c0*/  IADD3 R234, P3, PT, R26, UR54, RZ ;  /* 0x000000361aea7c10 */ /* 0x000fc6000ff7e0ff */
[----:B------:R-:W-:Y:S01]  /*1f8d0*/  LDGSTS.E [R70+0x60d00], desc[UR28][R226.64], P2 ;  /* 0x60d00000e2467fae */ /* 0x000fe200091a101c */
[----:B------:R-:W-:-:S03]  /*1f8e0*/  IADD3.X R235, PT, PT, R27, UR32, RZ, P3, !PT ;  /* 0x000000201beb7c10 */ /* 0x000fc60009ffe4ff */
[----:B------:R-:W3:Y:S04]  /*1f8f0*/  LDL.LU.64 R26, [R1+0x168] ;  /* 0x00016800011a7983 */ /* 0x000ee80000300a00 */
[----:B------:R-:W4:Y:S04]  /*1f900*/  LDL.LU.64 R184, [R1+0x160] ;  /* 0x0001600001b87983 */ /* 0x000f280000300a00 */
[----:B------:R-:W4:Y:S04]  /*1f910*/  LDL.LU.64 R188, [R1+0x158] ;  /* 0x0001580001bc7983 */ /* 0x000f280000300a00 */
[----:B------:R-:W-:Y:S01]  /*1f920*/  LDGSTS.E [R70+0x61100], desc[UR28][R234.64], P2 ;  /* 0x61100000ea467fae */ /* 0x000fe200091a101c */
[----:B------:R-:W-:-:S04]  /*1f930*/  IADD3 R242, P3, PT, R198, UR54, RZ ;  /* 0x00000036c6f27c10 */ /* 0x000fc8000ff7e0ff */
[----:B------:R-:W-:Y:S02]  /*1f940*/  IADD3.X R243, PT, PT, R199, UR32, RZ, P3, !PT ;  /* 0x00000020c7f37c10 */ /* 0x000fe40009ffe4ff */
[----:B------:R-:W-:-:S03]  /*1f950*/  IADD3 R156, P3, PT, R66, UR54, RZ ;  /* 0x00000036429c7c10 */ /* 0x000fc6000ff7e0ff */
[----:B------:R-:W-:Y:S01]  /*1f960*/  LDGSTS.E [R70+0x61500], desc[UR28][R242.64], P2 ;  /* 0x61500000f2467fae */ /* 0x000fe200091a101c */
[----:B------:R-:W-:Y:S02]  /*1f970*/  IADD3.X R157, PT, PT, R67, UR32, RZ, P3, !PT ;  /* 0x00000020439d7c10 */ /* 0x000fe40009ffe4ff */
[----:B------:R-:W-:-:S03]  /*1f980*/  IADD3 R66, P3, PT, R200, UR54, RZ ;  /* 0x00000036c8427c10 */ /* 0x000fc6000ff7e0ff */
[----:B------:R1:W-:Y:S01]  /*1f990*/  LDGSTS.E [R70+0x61900], desc[UR28][R156.64], P2 ;  /* 0x619000009c467fae */ /* 0x0003e200091a101c */
[----:B------:R-:W-:-:S03]  /*1f9a0*/  IADD3.X R67, PT, PT, R201, UR32, RZ, P3, !PT ;  /* 0x00000020c9437c10 */ /* 0x000fc60009ffe4ff */
[----:B------:R1:W-:Y:S04]  /*1f9b0*/  STL.64 [R1+0x10], R156 ;  /* 0x0000109c01007387 */ /* 0x0003e80000100a00 */
[----:B------:R1:W-:Y:S04]  /*1f9c0*/  STL.64 [R1+0x30], R66 ;  /* 0x0000304201007387 */ /* 0x0003e80000100a00 */
[----:B------:R-:W4:Y:S04]  /*1f9d0*/  LDL.LU.64 R190, [R1+0x118] ;  /* 0x0001180001be7983 */ /* 0x000f280000300a00 */
[----:B------:R-:W4:Y:S04]  /*1f9e0*/  LDL.LU.64 R192, [R1+0x100] ;  /* 0x0001000001c07983 */ /* 0x000f280000300a00 */
[----:B------:R1:W-:Y:S02]  /*1f9f0*/  LDGSTS.E [R70+0x61d00], desc[UR28][R66.64], P2 ;  /* 0x61d0000042467fae */ /* 0x0003e400091a101c */
[----:B-1----:R-:W-:-:S04]  /*1fa00*/  IADD3 R156, P3, PT, R54, UR54, RZ ;  /* 0x00000036369c7c10 */ /* 0x002fc8000ff7e0ff */
[----:B------:R-:W-:Y:S02]  /*1fa10*/  IADD3.X R157, PT, PT, R55, UR32, RZ, P3, !PT ;  /* 0x00000020379d7c10 */ /* 0x000fe40009ffe4ff */
[----:B------:R-:W-:Y:S01]  /*1fa20*/  IADD3 R66, P3, PT, R50, UR54, RZ ;  /* 0x0000003632427c10 */ /* 0x000fe2000ff7e0ff */
[----:B------:R-:W4:Y:S03]  /*1fa30*/  LDL.LU.64 R54, [R1+0xe0] ;  /* 0x0000e00001367983 */ /* 0x000f260000300a00 */
[----:B------:R-:W-:Y:S01]  /*1fa40*/  IADD3.X R67, PT, PT, R51, UR32, RZ, P3, !PT ;  /* 0x0000002033437c10 */ /* 0x000fe20009ffe4ff */
[----:B------:R-:W-:Y:S01]  /*1fa50*/  STL.64 [R1+0x50], R156 ;  /* 0x0000509c01007387 */ /* 0x000fe20000100a00 */
[----:B------:R-:W-:-:S03]  /*1fa60*/  IADD3 R50, P3, PT, R208, UR54, RZ ;  /* 0x00000036d0327c10 */ /* 0x000fc6000ff7e0ff */
[----:B------:R-:W4:Y:S01]  /*1fa70*/  LDL.LU.64 R198, [R1+0xc8] ;  /* 0x0000c80001c67983 */ /* 0x000f220000300a00 */
[----:B------:R-:W-:-:S03]  /*1fa80*/  IADD3.X R51, PT, PT, R209, UR32, RZ, P3, !PT ;  /* 0x00000020d1337c10 */ /* 0x000fc60009ffe4ff */
[----:B------:R-:W-:Y:S04]  /*1fa90*/  STL.64 [R1+0x88], R66 ;  /* 0x0000884201007387 */ /* 0x000fe80000100a00 */
[----:B------:R2:W-:Y:S04]  /*1faa0*/  LDGSTS.E [R70+0x62100], desc[UR28][R156.64], P2 ;  /* 0x621000009c467fae */ /* 0x0005e800091a101c */
[----:B------:R-:W4:Y:S04]  /*1fab0*/  LDL.LU.64 R200, [R1+0xb0] ;  /* 0x0000b00001c87983 */ /* 0x000f280000300a00 */
[----:B------:R-:W-:Y:S04]  /*1fac0*/  LDGSTS.E [R70+0x62500], desc[UR28][R66.64], P2 ;  /* 0x6250000042467fae */ /* 0x000fe800091a101c */
[----:B------:R1:W-:Y:S04]  /*1fad0*/  STL.64 [R1+0xb8], R50 ;  /* 0x0000b83201007387 */ /* 0x0003e80000100a00 */
[----:B------:R-:W-:Y:S04]  /*1fae0*/  LDGSTS.E [R70+0x62900], desc[UR28][R50.64], P2 ;  /* 0x6290000032467fae */ /* 0x000fe800091a101c */
[----:B-1----:R-:W4:Y:S04]  /*1faf0*/  LDL.LU.64 R50, [R1+0x90] ;  /* 0x0000900001327983 */ /* 0x002f280000300a00 */
[----:B------:R-:W4:Y:S01]  /*1fb00*/  LDL.LU.64 R208, [R1+0x58] ;  /* 0x0000580001d07983 */ /* 0x000f220000300a00 */
[----:B--2---:R-:W-:-:S04]  /*1fb10*/  IADD3 R156, P3, PT, R30, UR54, RZ ;  /* 0x000000361e9c7c10 */ /* 0x004fc8000ff7e0ff */
[----:B------:R-:W-:Y:S02]  /*1fb20*/  IADD3.X R157, PT, PT, R31, UR32, RZ, P3, !PT ;  /* 0x000000201f9d7c10 */ /* 0x000fe40009ffe4ff */
[----:B---3--:R-:W-:-:S03]  /*1fb30*/  IADD3 R30, P3, PT, R26, UR54, RZ ;  /* 0x000000361a1e7c10 */ /* 0x008fc6000ff7e0ff */
[----:B------:R1:W-:Y:S01]  /*1fb40*/  LDGSTS.E [R70+0x62d00], desc[UR28][R156.64], P2 ;  /* 0x62d000009c467fae */ /* 0x0003e200091a101c */
[----:B------:R-:W-:Y:S02]  /*1fb50*/  IADD3.X R31, PT, PT, R27, UR32, RZ, P3, !PT ;  /* 0x000000201b1f7c10 */ /* 0x000fe40009ffe4ff */
[----:B----4-:R-:W-:Y:S01]  /*1fb60*/  IADD3 R26, P3, PT, R184, UR54, RZ ;  /* 0x00000036b81a7c10 */ /* 0x010fe2000ff7e0ff */
[----:B------:R-:W-:Y:S03]  /*1fb70*/  STL.64 [R1+0xd8], R156 ;  /* 0x0000d89c01007387 */ /* 0x000fe60000100a00 */
[----:B------:R-:W-:Y:S01]  /*1fb80*/  IADD3.X R27, PT, PT, R185, UR32, RZ, P3, !PT ;  /* 0x00000020b91b7c10 */ /* 0x000fe20009ffe4ff */
[----:B------:R-:W2:Y:S04]  /*1fb90*/  LDL.LU.64 R66, [R1+0x40] ;  /* 0x0000400001427983 */ /* 0x000ea80000300a00 */
[----:B------:R3:W-:Y:S04]  /*1fba0*/  STL.64 [R1+0x108], R30 ;  /* 0x0001081e01007387 */ /* 0x0007e80000100a00 */
[----:B------:R-:W-:Y:S04]  /*1fbb0*/  LDGSTS.E [R70+0x63100], desc[UR28][R30.64], P2 ;  /* 0x631000001e467fae */ /* 0x000fe800091a101c */
[----:B------:R4:W-:Y:S04]  /*1fbc0*/  STL.64 [R1+0x138], R26 ;  /* 0x0001381a01007387 */ /* 0x0009e80000100a00 */
[----:B------:R-:W-:Y:S04]  /*1fbd0*/  LDGSTS.E [R70+0x63500], desc[UR28][R26.64], P2 ;  /* 0x635000001a467fae */ /* 0x000fe800091a101c */
[----:B---3--:R-:W3:Y:S04]  /*1fbe0*/  LDL.LU.64 R30, [R1+0x18] ;  /* 0x00001800011e7983 */ /* 0x008ee80000300a00 */
[----:B----4-:R-:W4:Y:S01]  /*1fbf0*/  LDL.LU.64 R26, [R1+0x8] ;  /* 0x00000800011a7983 */ /* 0x010f220000300a00 */
[----:B------:R-:W-:-:S04]  /*1fc00*/  IADD3 R160, P3, PT, R188, UR54, RZ ;  /* 0x00000036bca07c10 */ /* 0x000fc8000ff7e0ff */
[----:B------:R-:W-:Y:S02]  /*1fc10*/  IADD3.X R161, PT, PT, R189, UR32, RZ, P3, !PT ;  /* 0x00000020bda17c10 */ /* 0x000fe40009ffe4ff */
[----:B------:R-:W-:-:S03]  /*1fc20*/  IADD3 R158, P3, PT, R190, UR54, RZ ;  /* 0x00000036be9e7c10 */ /* 0x000fc6000ff7e0ff */
[----:B------:R-:W-:Y:S01]  /*1fc30*/  LDGSTS.E [R70+0x63900], desc[UR28][R160.64], P2 ;  /* 0x63900000a0467fae */ /* 0x000fe200091a101c */
[----:B------:R-:W-:Y:S02]  /*1fc40*/  IADD3.X R159, PT, PT, R191, UR32, RZ, P3, !PT ;  /* 0x00000020bf9f7c10 */ /* 0x000fe40009ffe4ff */
[----:B-1----:R-:W-:Y:S01]  /*1fc50*/  IADD3 R156, P3, PT, R192, UR54, RZ ;  /* 0x00000036c09c7c10 */ /* 0x002fe2000ff7e0ff */
        /* <DEDUP_REMOVED lines=14> */
[----:B------:R1:W-:Y:S04]  /*1fd40*/  STL.64 [R1+0x1e8], R54 ;  /* 0x0001e83601007387 */ /* 0x0003e80000100a00 */
[----:B------:R1:W-:Y:S04]  /*1fd50*/  LDGSTS.E [R70+0x64900], desc[UR28][R54.64], P2 ;  /* 0x6490000036467fae */ /* 0x0003e800091a101c */
[----:B------:R-:W-:Y:S01]  /*1fd60*/  LDGSTS.E [R70+0x64d00], desc[UR28][R166.64], P2 ;  /* 0x64d00000a6467fae */ /* 0x000fe200091a101c */
[----:B-1----:R-:W-:-:S04]  /*1fd70*/  IADD3 R54, P3, PT, R50, UR54, RZ ;  /* 0x0000003632367c10 */ /* 0x002fc8000ff7e0ff */
[----:B------:R-:W-:Y:S02]  /*1fd80*/  IADD3.X R55, PT, PT, R51, UR32, RZ, P3, !PT ;  /* 0x0000002033377c10 */ /* 0x000fe40009ffe4ff */
[----:B------:R-:W-:-:S03]  /*1fd90*/  IADD3 R50, P3, PT, R208, UR54, RZ ;  /* 0x00000036d0327c10 */ /* 0x000fc6000ff7e0ff */
[----:B------:R3:W-:Y:S01]  /*1fda0*/  LDGSTS.E [R70+0x65100], desc[UR28][R54.64], P2 ;  /* 0x6510000036467fae */ /* 0x0007e200091a101c */
[----:B------:R-:W-:-:S03]  /*1fdb0*/  IADD3.X R51, PT, PT, R209, UR32, RZ, P3, !PT ;  /* 0x00000020d1337c10 */ /* 0x000fc60009ffe4ff */
[----:B------:R-:W-:Y:S04]  /*1fdc0*/  STL.64 [R1+0x228], R54 ;  /* 0x0002283601007387 */ /* 0x000fe80000100a00 */
[----:B------:R1:W-:Y:S04]  /*1fdd0*/  STL.64 [R1+0x258], R50 ;  /* 0x0002583201007387 */ /* 0x0003e80000100a00 */
[----:B------:R-:W-:Y:S04]  /*1fde0*/  LDGSTS.E [R70+0x65500], desc[UR28][R50.64], P2 ;  /* 0x6550000032467fae */ /* 0x000fe800091a101c */
[----:B-1----:R-:W4:Y:S01]  /*1fdf0*/  LDL.LU.64 R50, [R1+0x320] ;  /* 0x0003200001327983 */ /* 0x002f220000300a00 */
[----:B--2---:R-:W-:-:S04]  /*1fe00*/  IADD3 R158, P3, PT, R66, UR54, RZ ;  /* 0x00000036429e7c10 */ /* 0x004fc8000ff7e0ff */
[----:B------:R-:W-:-:S05]  /*1fe10*/  IADD3.X R159, PT, PT, R67, UR32, RZ, P3, !PT ;  /* 0x00000020439f7c10 */ /* 0x000fca0009ffe4ff */
[----:B------:R-:W-:Y:S01]  /*1fe20*/  LDGSTS.E [R70+0x65900], desc[UR28][R158.64], P2 ;  /* 0x659000009e467fae */ /* 0x000fe200091a101c */
[----:B---3--:R-:W-:-:S04]  /*1fe30*/  IADD3 R54, P3, PT, R30, UR54, RZ ;  /* 0x000000361e367c10 */ /* 0x008fc8000ff7e0ff */
[----:B------:R-:W-:Y:S02]  /*1fe40*/  IADD3.X R55, PT, PT, R31, UR32, RZ, P3, !PT ;  /* 0x000000201f377c10 */ /* 0x000fe40009ffe4ff */
[----:B----4-:R-:W-:-:S03]  /*1fe50*/  IADD3 R30, P3, PT, R26, UR54, RZ ;  /* 0x000000361a1e7c10 */ /* 0x010fc6000ff7e0ff */
[----:B------:R-:W-:Y:S01]  /*1fe60*/  LDGSTS.E [R70+0x65d00], desc[UR28][R54.64], P2 ;  /* 0x65d0000036467fae */ /* 0x000fe200091a101c */
[----:B------:R-:W-:Y:S02]  /*1fe70*/  IADD3.X R31, PT, PT, R27, UR32, RZ, P3, !PT ;  /* 0x000000201b1f7c10 */ /* 0x000fe40009ffe4ff */
[----:B------:R-:W-:Y:S01]  /*1fe80*/  IADD3 R26, P3, PT, R244, UR54, RZ ;  /* 0x00000036f41a7c10 */ /* 0x000fe2000ff7e0ff */
[----:B------:R1:W-:Y:S03]  /*1fe90*/  STL.64 [R1+0x2a8], R54 ;  /* 0x0002a83601007387 */ /* 0x0003e60000100a00 */
[----:B------:R-:W-:Y:S01]  /*1fea0*/  IADD3.X R27, PT, PT, R245, UR32, RZ, P3, !PT ;  /* 0x00000020f51b7c10 */ /* 0x000fe20009ffe4ff */
[----:B------:R2:W-:Y:S04]  /*1feb0*/  STL.64 [R1+0x2d0], R30 ;  /* 0x0002d01e01007387 */ /* 0x0005e80000100a00 */
[----:B------:R-:W3:Y:S01]  /*1fec0*/  LDL.LU.64 R66, [R1+0x310] ;  /* 0x0003100001427983 */ /* 0x000ee20000300a00 */
[----:B------:R-:W-:-:S03]  /*1fed0*/  IADD3 R160, P3, PT, R196, UR54, RZ ;  /* 0x00000036c4a07c10 */ /* 0x000fc6000ff7e0ff */
[----:B------:R4:W-:Y:S04]  /*1fee0*/  STL.64 [R1+0x2f8], R26 ;  /* 0x0002f81a01007387 */ /* 0x0009e80000100a00 */
[----:B------:R-:W3:Y:S01]  /*1fef0*/  LDL.LU.64 R184, [R1+0x2f0] ;  /* 0x0002f00001b87983 */ /* 0x000ee20000300a00 */
[----:B------:R-:W-:Y:S02]  /*1ff00*/  IADD3.X R161, PT, PT, R197, UR32, RZ, P3, !PT ;  /* 0x00000020c5a17c10 */ /* 0x000fe40009ffe4ff */
[----:B------:R-:W-:Y:S01]  /*1ff10*/  IADD3 R156, P3, PT, R204, UR54, RZ ;  /* 0x00000036cc9c7c10 */ /* 0x000fe2000ff7e0ff */
[----:B-1----:R-:W3:Y:S03]  /*1ff20*/  LDL.LU.64 R54, [R1+0x2d8] ;  /* 0x0002d80001367983 */ /* 0x002ee60000300a00 */
[----:B------:R-:W-:Y:S01]  /*1ff30*/  IADD3.X R157, PT, PT, R205, UR32, RZ, P3, !PT ;  /* 0x00000020cd9d7c10 */ /* 0x000fe20009ffe4ff */
[----:B------:R-:W-:Y:S04]  /*1ff40*/  LDGSTS.E [R70+0x66100], desc[UR28][R30.64], P2 ;  /* 0x661000001e467fae */ /* 0x000fe800091a101c */
[----:B------:R4:W-:Y:S04]  /*1ff50*/  LDGSTS.E [R70+0x66500], desc[UR28][R26.64], P2 ;  /* 0x665000001a467fae */ /* 0x0009e800091a101c */
[----:B------:R1:W-:Y:S04]  /*1ff60*/  LDGSTS.E [R70+0x66900], desc[UR28][R160.64], P2 ;  /* 0x66900000a0467fae */ /* 0x0003e800091a101c */
[----:B--2---:R-:W2:Y:S01]  /*1ff70*/  LDL.LU.64 R30, [R1+0x2c8] ;  /* 0x0002c800011e7983 */ /* 0x004ea20000300a00 */
[----:B----4-:R-:W-:-:S03]  /*1ff80*/  IADD3 R26, P3, PT, R212, UR54, RZ ;  /* 0x00000036d41a7c10 */ /* 0x010fc6000ff7e0ff */
[----:B------:R1:W-:Y:S01]  /*1ff90*/  STL.64 [R1+0x328], R160 ;  /* 0x000328a001007387 */ /* 0x0003e20000100a00 */
[----:B------:R-:W-:-:S03]  /*1ffa0*/  IADD3.X R27, PT, PT, R213, UR32, RZ, P3, !PT ;  /* 0x00000020d51b7c10 */ /* 0x000fc60009ffe4ff */
[----:B------:R4:W-:Y:S04]  /*1ffb0*/  STL.64 [R1+0x348], R156 ;  /* 0x0003489c01007387 */ /* 0x0009e80000100a00 */
[----:B------:R1:W-:Y:S04]  /*1ffc0*/  STL.64 [R1+0x368], R26 ;  /* 0x0003681a01007387 */ /* 0x0003e80000100a00 */
[----:B------:R-:W2:Y:S04]  /*1ffd0*/  LDL.LU.64 R188, [R1+0x2b8] ;  /* 0x0002b80001bc7983 */ /* 0x000ea80000300a00 */
[----:B------:R-:W2:Y:S04]  /*1ffe0*/  LDL.LU.64 R190, [R1+0x290] ;  /* 0x0002900001be7983 */ /* 0x000ea80000300a00 */
[----:B------:R-:W2:Y:S01]  /*1fff0*/  LDL.LU.64 R208, [R1+0x280] ;  /* 0x0002800001d07983 */ /* 0x000ea20000300a00 */
[----:B-1----:R-:W-:-:S03]  /*20000*/  IADD3 R160, P3, PT, R220, UR54, RZ ;  /* 0x00000036dca07c10 */ /* 0x002fc6000ff7e0ff */
[----:B------:R4:W-:Y:S01]  /*20010*/  LDGSTS.E [R70+0x66d00], desc[UR28][R156.64], P2 ;  /* 0x66d000009c467fae */ /* 0x0009e200091a101c */
[----:B------:R-:W-:-:S03]  /*20020*/  IADD3.X R161, PT, PT, R221, UR32, RZ, P3, !PT ;  /* 0x00000020dda17c10 */ /* 0x000fc60009ffe4ff */
[----:B------:R1:W-:Y:S01]  /*20030*/  LDGSTS.E [R70+0x67100], desc[UR28][R26.64], P2 ;  /* 0x671000001a467fae */ /* 0x0003e200091a101c */
[----:B----4-:R-:W-:-:S03]  /*20040*/  IADD3 R156, P3, PT, R228, UR54, RZ ;  /* 0x00000036e49c7c10 */ /* 0x010fc6000ff7e0ff */
[----:B------:R-:W-:Y:S01]  /*20050*/  STL.64 [R1+0x388], R160 ;  /* 0x000388a001007387 */ /* 0x000fe20000100a00 */
[----:B------:R-:W-:-:S03]  /*20060*/  IADD3.X R157, PT, PT, R229, UR32, RZ, P3, !PT ;  /* 0x00000020e59d7c10 */ /* 0x000fc60009ffe4ff */
[----:B------:R-:W-:Y:S01]  /*20070*/  LDGSTS.E [R70+0x67500], desc[UR28][R160.64], P2 ;  /* 0x67500000a0467fae */ /* 0x000fe200091a101c */
[----:B-1----:R-:W-:-:S03]  /*20080*/  IADD3 R26, P3, PT, R236, UR54, RZ ;  /* 0x00000036ec1a7c10 */ /* 0x002fc6000ff7e0ff */
[----:B------:R-:W-:Y:S01]  /*20090*/  STL.64 [R1+0x3a0], R156 ;  /* 0x0003a09c01007387 */ /* 0x000fe20000100a00 */
[----:B------:R-:W-:-:S03]  /*200a0*/  IADD3.X R27, PT, PT, R237, UR32, RZ, P3, !PT ;  /* 0x00000020ed1b7c10 */ /* 0x000fc60009ffe4ff */
[----:B------:R-:W-:Y:S04]  /*200b0*/  LDGSTS.E [R70+0x67900], desc[UR28][R156.64], P2 ;  /* 0x679000009c467fae */ /* 0x000fe800091a101c */
[----:B------:R1:W-:Y:S04]  /*200c0*/  STL.64 [R1+0x3c0], R26 ;  /* 0x0003c01a01007387 */ /* 0x0003e80000100a00 */
[----:B------:R-:W4:Y:S04]  /*200d0*/  LDL.LU.64 R192, [R1+0x260] ;  /* 0x0002600001c07983 */ /* 0x000f280000300a00 */
[----:B------:R1:W-:Y:S04]  /*200e0*/  LDGSTS.E [R70+0x67d00], desc[UR28][R26.64], P2 ;  /* 0x67d000001a467fae */ /* 0x0003e800091a101c */
[----:B------:R-:W4:Y:S04]  /*200f0*/  LDL.LU.64 R198, [R1+0x250] ;  /* 0x0002500001c67983 */ /* 0x000f280000300a00 */
[----:B------:R-:W4:Y:S01]  /*20100*/  LDL.LU.64 R200, [R1+0x230] ;  /* 0x0002300001c87983 */ /* 0x000f220000300a00 */
[----:B-1----:R-:W-:-:S04]  /*20110*/  IADD3 R26, P3, PT, R50, UR54, RZ ;  /* 0x00000036321a7c10 */ /* 0x002fc8000ff7e0ff */
[----:B------:R-:W-:-:S05]  /*20120*/  IADD3.X R27, PT, PT, R51, UR32, RZ, P3, !PT ;  /* 0x00000020331b7c10 */ /* 0x000fca0009ffe4ff */
[----:B------:R-:W-:Y:S01]  /*20130*/  LDGSTS.E [R69+0x60200], desc[UR28][R26.64], P2 ;  /* 0x602000001a457fae */ /* 0x000fe200091a101c */
[----:B---3--:R-:W-:-:S04]  /*20140*/  IADD3 R50, P3, PT, R66, UR54, RZ ;  /* 0x0000003642327c10 */ /* 0x008fc8000ff7e0ff */
[----:B------:R-:W-:Y:S02]  /*20150*/  IADD3.X R51, PT, PT, R67, UR32, RZ, P3, !PT ;  /* 0x0000002043337c10 */ /* 0x000fe40009ffe4ff */
[----:B------:R-:W-:-:S03]  /*20160*/  IADD3 R66, P3, PT, R184, UR54, RZ ;  /* 0x00000036b8427c10 */ /* 0x000fc6000ff7e0ff */
[----:B------:R-:W-:Y:S01]  /*20170*/  LDGSTS.E [R69+0x60600], desc[UR28][R50.64], P2 ;  /* 0x6060000032457fae */ /* 0x000fe200091a101c */
[----:B------:R-:W-:Y:S02]  /*20180*/  IADD3.X R67, PT, PT, R185, UR32, RZ, P3, !PT ;  /* 0x00000020b9437c10 */ /* 0x000fe40009ffe4ff */
[----:B------:R-:W-:-:S03]  /*20190*/  IADD3 R228, P3, PT, R54, UR54, RZ ;  /* 0x0000003636e47c10 */ /* 0x000fc6000ff7e0ff */
[----:B------:R-:W-:Y:S01]  /*201a0*/  LDGSTS.E [R69+0x60a00], desc[UR28][R66.64], P2 ;  /* 0x60a0000042457fae */ /* 0x000fe200091a101c */
[----:B------:R-:W-:-:S03]  /*201b0*/  IADD3.X R229, PT, PT, R55, UR32, RZ, P3, !PT ;  /* 0x0000002037e57c10 */ /* 0x000fc60009ffe4ff */
[----:B------:R-:W3:Y:S04]  /*201c0*/  LDL.LU.64 R54, [R1+0x210] ;  /* 0x0002100001367983 */ /* 0x000ee80000300a00 */
[----:B------:R-:W-:Y:S01]  /*201d0*/  LDGSTS.E [R69+0x60e00], desc[UR28][R228.64], P2 ;  /* 0x60e00000e4457fae */ /* 0x000fe200091a101c */
[----:B--2---:R-:W-:-:S04]  /*201e0*/  IADD3 R236, P3, PT, R30, UR54, RZ ;  /* 0x000000361eec7c10 */ /* 0x004fc8000ff7e0ff */
[----:B------:R-:W-:Y:S02]  /*201f0*/  IADD3.X R237, PT, PT, R31, UR32, RZ, P3, !PT ;  /* 0x000000201fed7c10 */ /* 0x000fe40009ffe4ff */
[----:B------:R-:W2:Y:S04]  /*20200*/  LDL.LU.64 R30, [R1+0x1f8] ;  /* 0x0001f800011e7983 */ /* 0x000ea80000300a00 */
[----:B------:R-:W2:Y:S04]  /*20210*/  LDL.LU.64 R178, [R1+0x1d8] ;  /* 0x0001d80001b27983 */ /* 0x000ea80000300a00 */
        /* <DEDUP_REMOVED lines=9> */
[----:B------:R-:W2:Y:S04]  /*202b0*/  LDL.LU.64 R208, [R1+0x1b0] ;  /* 0x0001b00001d07983 */ /* 0x000ea80000300a00 */
[----:B------:R1:W-:Y:S04]  /*202c0*/  STL.64 [R1+0x8], R156 ;  /* 0x0000089c01007387 */ /* 0x0003e80000100a00 */
[----:B------:R1:W-:Y:S04]  /*202d0*/  STL.64 [R1+0x18], R70 ;  /* 0x0000184601007387 */ /* 0x0003e80000100a00 */
[----:B------:R-:W2:Y:S04]  /*202e0*/  LDL.LU.64 R180, [R1+0x1a0] ;  /* 0x0001a00001b47983 */ /* 0x000ea80000300a00 */
[----:B------:R-:W2:Y:S04]  /*202f0*/  LDL.LU.64 R182, [R1+0x180] ;  /* 0x0001800001b67983 */ /* 0x000ea80000300a00 */
[----:B------:R1:W-:Y:S01]  /*20300*/  LDGSTS.E [R69+0x61e00], desc[UR28][R70.64], P2 ;  /* 0x61e0000046457fae */ /* 0x0003e200091a101c */
[----:B----4-:R-:W-:-:S04]  /*20310*/  IADD3 R160, P3, PT, R192, UR54, RZ ;  /* 0x00000036c0a07c10 */ /* 0x010fc8000ff7e0ff */
[----:B------:R-:W-:Y:S02]  /*20320*/  IADD3.X R161, PT, PT, R193, UR32, RZ, P3, !PT ;  /* 0x00000020c1a17c10 */ /* 0x000fe40009ffe4ff */
[----:B-1----:R-:W-:-:S03]  /*20330*/  IADD3 R156, P3, PT, R198, UR54, RZ ;  /* 0x00000036c69c7c10 */ /* 0x002fc6000ff7e0ff */
[----:B------:R-:W-:Y:S01]  /*20340*/  STL.64 [R1+0x48], R160 ;  /* 0x000048a001007387 */ /* 0x000fe20000100a00 */
[----:B------:R-:W-:-:S03]  /*20350*/  IADD3.X R157, PT, PT, R199, UR32, RZ, P3, !PT ;  /* 0x00000020c79d7c10 */ /* 0x000fc60009ffe4ff */
[----:B------:R-:W4:Y:S01]  /*20360*/  LDL.LU.64 R184, [R1+0x178] ;  /* 0x0001780001b87983 */ /* 0x000f220000300a00 */
[----:B------:R-:W-:-:S03]  /*20370*/  IADD3 R70, P3, PT, R200, UR54, RZ ;  /* 0x00000036c8467c10 */ /* 0x000fc6000ff7e0ff */
[----:B------:R-:W-:Y:S04]  /*20380*/  STL.64 [R1+0x58], R156 ;  /* 0x0000589c01007387 */ /* 0x000fe80000100a00 */
[----:B------:R-:W4:Y:S01]  /*20390*/  LDL.LU.64 R188, [R1+0x140] ;  /* 0x0001400001bc7983 */ /* 0x000f220000300a00 */
[----:B------:R-:W-:-:S03]  /*203a0*/  IADD3.X R71, PT, PT, R201, UR32, RZ, P3, !PT ;  /* 0x00000020c9477c10 */ /* 0x000fc60009ffe4ff */
[----:B------:R-:W4:Y:S04]  /*203b0*/  LDL.LU.64 R190, [R1+0x120] ;  /* 0x0001200001be7983 */ /* 0x000f280000300a00 */
[----:B------:R-:W-:Y:S04]  /*203c0*/  LDGSTS.E [R69+0x62200], desc[UR28][R160.64], P2 ;  /* 0x62200000a0457fae */ /* 0x000fe800091a101c */
[----:B------:R-:W-:Y:S04]  /*203d0*/  LDGSTS.E [R69+0x62600], desc[UR28][R156.64], P2 ;  /* 0x626000009c457fae */ /* 0x000fe800091a101c */
[----:B------:R3:W-:Y:S04]  /*203e0*/  STL.64 [R1+0x78], R70 ;  /* 0x0000784601007387 */ /* 0x0007e80000100a00 */
[----:B------:R3:W-:Y:S04]  /*203f0*/  LDGSTS.E [R69+0x62a00], desc[UR28][R70.64], P2 ;  /* 0x62a0000046457fae */ /* 0x0007e800091a101c */
[----:B------:R-:W4:Y:S04]  /*20400*/  LDL.LU.64 R192, [R1+0xf8] ;  /* 0x0000f80001c07983 */ /* 0x000f280000300a00 */
[----:B------:R-:W4:Y:S01]  /*20410*/  LDL.LU.64 R198, [R1+0xc0] ;  /* 0x0000c00001c67983 */ /* 0x000f220000300a00 */
[----:B---3--:R-:W-:-:S04]  /*20420*/  IADD3 R70, P3, PT, R54, UR54, RZ ;  /* 0x0000003636467c10 */ /* 0x008fc8000ff7e0ff */
[----:B------:R-:W-:-:S05]  /*20430*/  IADD3.X R71, PT, PT, R55, UR32, RZ, P3, !PT ;  /* 0x0000002037477c10 */ /* 0x000fca0009ffe4ff */
[----:B------:R-:W-:Y:S01]  /*20440*/  STL.64 [R1+0xb0], R70 ;  /* 0x0000b04601007387 */ /* 0x000fe20000100a00 */
[----:B--2---:R-:W-:-:S03]  /*20450*/  IADD3 R54, P3, PT, R30, UR54, RZ ;  /* 0x000000361e367c10 */ /* 0x004fc6000ff7e0ff */
[----:B------:R-:W2:Y:S01]  /*20460*/  LDL.64 R200, [R1+0xa0] ;  /* 0x0000a00001c87983 */ /* 0x000ea20000100a00 */
[----:B------:R-:W-:-:S03]  /*20470*/  IADD3.X R55, PT, PT, R31, UR32, RZ, P3, !PT ;  /* 0x000000201f377c10 */ /* 0x000fc60009ffe4ff */
[----:B------:R1:W-:Y:S01]  /*20480*/  LDGSTS.E [R69+0x62e00], desc[UR28][R70.64], P2 ;  /* 0x62e0000046457fae */ /* 0x0003e200091a101c */
[----:B------:R-:W-:-:S03]  /*20490*/  IADD3 R30, P3, PT, R178, UR54, RZ ;  /* 0x00000036b21e7c10 */ /* 0x000fc6000ff7e0ff */
[----:B------:R3:W-:Y:S01]  /*204a0*/  STL.64 [R1+0xc8], R54 ;  /* 0x0000c83601007387 */ /* 0x0007e20000100a00 */
[----:B------:R-:W-:-:S03]  /*204b0*/  IADD3.X R31, PT, PT, R179, UR32, RZ, P3, !PT ;  /* 0x00000020b31f7c10 */ /* 0x000fc60009ffe4ff */
[----:B------:R-:W-:Y:S04]  /*204c0*/  LDGSTS.E [R69+0x63200], desc[UR28][R54.64], P2 ;  /* 0x6320000036457fae */ /* 0x000fe800091a101c */
[----:B------:R-:W-:Y:S04]  /*204d0*/  LDGSTS.E [R69+0x63600], desc[UR28][R30.64], P2 ;  /* 0x636000001e457fae */ /* 0x000fe800091a101c */
[----:B---3--:R-:W3:Y:S04]  /*204e0*/  LDL.LU.64 R54, [R1+0x80] ;  /* 0x0000800001367983 */ /* 0x008ee80000300a00 */
[----:B------:R1:W-:Y:S01]  /*204f0*/  STL.64 [R1+0xf0], R30 ;  /* 0x0000f01e01007387 */ /* 0x0003e20000100a00 */
[----:B------:R-:W-:-:S03]  /*20500*/  IADD3 R160, P3, PT, R208, UR54, RZ ;  /* 0x00000036d0a07c10 */ /* 0x000fc6000ff7e0ff */
[----:B-1----:R-:W3:Y:S01]  /*20510*/  LDL.LU.64 R30, [R1+0x60] ;  /* 0x00006000011e7983 */ /* 0x002ee20000300a00 */
[----:B------:R-:W-:-:S03]  /*20520*/  IADD3.X R161, PT, PT, R209, UR32, RZ, P3, !PT ;  /* 0x00000020d1a17c10 */ /* 0x000fc60009ffe4ff */
[----:B------:R-:W3:Y:S01]  /*20530*/  LDL.LU.64 R208, [R1+0x20] ;  /* 0x0000200001d07983 */ /* 0x000ee20000300a00 */
[----:B------:R-:W-:-:S03]  /*20540*/  IADD3 R156, P3, PT, R180, UR54, RZ ;  /* 0x00000036b49c7c10 */ /* 0x000fc6000ff7e0ff */
[----:B------:R4:W-:Y:S01]  /*20550*/  LDGSTS.E [R69+0x63a00], desc[UR28][R160.64], P2 ;  /* 0x63a00000a0457fae */ /* 0x0009e200091a101c */
[----:B------:R-:W-:Y:S02]  /*20560*/  IADD3.X R157, PT, PT, R181, UR32, RZ, P3, !PT ;  /* 0x00000020b59d7c10 */ /* 0x000fe40009ffe4ff */
[----:B------:R-:W-:Y:S01]  /*20570*/  IADD3 R70, P3, PT, R182, UR54, RZ ;  /* 0x00000036b6467c10 */ /* 0x000fe2000ff7e0ff */
[----:B------:R4:W-:Y:S03]  /*20580*/  STL.64 [R1+0x118], R160 ;  /* 0x000118a001007387 */ /* 0x0009e60000100a00 */
[----:B------:R-:W-:Y:S01]  /*20590*/  IADD3.X R71, PT, PT, R183, UR32, RZ, P3, !PT ;  /* 0x00000020b7477c10 */ /* 0x000fe20009ffe4ff */
[----:B------:R1:W-:Y:S04]  /*205a0*/  STL.64 [R1+0x130], R156 ;  /* 0x0001309c01007387 */ /* 0x0003e80000100a00 */
[----:B------:R1:W-:Y:S01]  /*205b0*/  LDGSTS.E [R69+0x63e00], desc[UR28][R156.64], P2 ;  /* 0x63e000009c457fae */ /* 0x0003e200091a101c */
[----:B----4-:R-:W-:-:S03]  /*205c0*/  IADD3 R160, P3, PT, R184, UR54, RZ ;  /* 0x00000036b8a07c10 */ /* 0x010fc6000ff7e0ff */
[----:B------:R4:W-:Y:S01]  /*205d0*/  STL.64 [R1+0x158], R70 ;  /* 0x0001584601007387 */ /* 0x0009e20000100a00 */
[----:B------:R-:W-:-:S03]  /*205e0*/  IADD3.X R161, PT, PT, R185, UR32, RZ, P3, !PT ;  /* 0x00000020b9a17c10 */ /* 0x000fc60009ffe4ff */
[----:B------:R4:W-:Y:S01]  /*205f0*/  LDGSTS.E [R69+0x64200], desc[UR28][R70.64], P2 ;  /* 0x6420000046457fae */ /* 0x0009e200091a101c */
[----:B-1----:R-:W-:-:S03]  /*20600*/  IADD3 R156, P3, PT, R188, UR54, RZ ;  /* 0x00000036bc9c7c10 */ /* 0x002fc6000ff7e0ff */
[----:B------:R1:W-:Y:S01]  /*20610*/  STL.64 [R1+0x178], R160 ;  /* 0x000178a001007387 */ /* 0x0003e20000100a00 */
[----:B------:R-:W-:-:S03]  /*20620*/  IADD3.X R157, PT, PT, R189, UR32, RZ, P3, !PT ;  /* 0x00000020bd9d7c10 */ /* 0x000fc60009ffe4ff */
        /* <DEDUP_REMOVED lines=10> */
[----:B------:R-:W-:Y:S01]  /*206d0*/  STL.64 [R1+0x1d8], R160 ;  /* 0x0001d8a001007387 */ /* 0x000fe20000100a00 */
[----:B------:R-:W-:-:S03]  /*206e0*/  IADD3.X R157, PT, PT, R199, UR32, RZ, P3, !PT ;  /* 0x00000020c79d7c10 */ /* 0x000fc60009ffe4ff */
[----:B------:R-:W-:Y:S04]  /*206f0*/  LDGSTS.E [R69+0x65200], desc[UR28][R160.64], P2 ;  /* 0x65200000a0457fae */ /* 0x000fe800091a101c */
[----:B------:R3:W-:Y:S04]  /*20700*/  STL.64 [R1+0x1f8], R156 ;  /* 0x0001f89c01007387 */ /* 0x0007e80000100a00 */
[----:B------:R3:W-:Y:S01]  /*20710*/  LDGSTS.E [R69+0x65600], desc[UR28][R156.64], P2 ;  /* 0x656000009c457fae */ /* 0x0007e200091a101c */
[----:B--2---:R-:W-:-:S04]  /*20720*/  IADD3 R70, P3, PT, R200, UR54, RZ ;  /* 0x00000036c8467c10 */ /* 0x004fc8000ff7e0ff */
[----:B------:R-:W-:-:S05]  /*20730*/  IADD3.X R71, PT, PT, R201, UR32, RZ, P3, !PT ;  /* 0x00000020c9477c10 */ /* 0x000fca0009ffe4ff */
[----:B------:R1:W-:Y:S04]  /*20740*/  STL.64 [R1+0x210], R70 ;  /* 0x0002104601007387 */ /* 0x0003e80000100a00 */
[----:B------:R1:W-:Y:S01]  /*20750*/  LDGSTS.E [R69+0x65a00], desc[UR28][R70.64], P2 ;  /* 0x65a0000046457fae */ /* 0x0003e200091a101c */
[----:B---3--:R-:W-:-:S04]  /*20760*/  IADD3 R156, P3, PT, R54, UR54, RZ ;  /* 0x00000036369c7c10 */ /* 0x008fc8000ff7e0ff */
[----:B------:R-:W-:Y:S02]  /*20770*/  IADD3.X R157, PT, PT, R55, UR32, RZ, P3, !PT ;  /* 0x00000020379d7c10 */ /* 0x000fe40009ffe4ff */
[----:B------:R-:W2:Y:S01]  /*20780*/  LDL.LU.64 R54, [R1+0x3d8] ;  /* 0x0003d80001367983 */ /* 0x000ea20000300a00 */
[----:B-1----:R-:W-:-:S03]  /*20790*/  IADD3 R70, P3, PT, R30, UR54, RZ ;  /* 0x000000361e467c10 */ /* 0x002fc6000ff7e0ff */
[----:B------:R1:W-:Y:S01]  /*207a0*/  LDGSTS.E [R69+0x65e00], desc[UR28][R156.64], P2 ;  /* 0x65e000009c457fae */ /* 0x0003e200091a101c */
[----:B------:R-:W-:-:S03]  /*207b0*/  IADD3.X R71, PT, PT, R31, UR32, RZ, P3, !PT ;  /* 0x000000201f477c10 */ /* 0x000fc60009ffe4ff */
[----:B------:R1:W-:Y:S01]  /*207c0*/  STL.64 [R1+0x230], R156 ;  /* 0x0002309c01007387 */ /* 0x0003e20000100a00 */
[----:B------:R-:W-:-:S03]  /*207d0*/  IADD3 R30, P3, PT, R208, UR54, RZ ;  /* 0x00000036d01e7c10 */ /* 0x000fc6000ff7e0ff */
[----:B------:R3:W-:Y:S04]  /*207e0*/  STL.64 [R1+0x250], R70 ;  /* 0x0002504601007387 */ /* 0x0007e80000100a00 */
[----:B------:R-:W4:Y:S01]  /*207f0*/  LDL.LU.64 R184, [R1+0x3d0] ;  /* 0x0003d00001b87983 */ /* 0x000f220000300a00 */
[----:B------:R-:W-:Y:S02]  /*20800*/  IADD3.X R31, PT, PT, R209, UR32, RZ, P3, !PT ;  /* 0x00000020d11f7c10 */ /* 0x000fe40009ffe4ff */
[----:B-1----:R-:W-:Y:S01]  /*20810*/  IADD3 R156, P3, PT, R246, UR54, RZ ;  /* 0x00000036f69c7c10 */ /* 0x002fe2000ff7e0ff */
[----:B------:R3:W-:Y:S03]  /*20820*/  LDGSTS.E [R69+0x66200], desc[UR28][R70.64], P2 ;  /* 0x6620000046457fae */ /* 0x0007e600091a101c */
[----:B------:R-:W-:Y:S01]  /*20830*/  IADD3.X R157, PT, PT, R247, UR32, RZ, P3, !PT ;  /* 0x00000020f79d7c10 */ /* 0x000fe20009ffe4ff */
[----:B------:R1:W-:Y:S04]  /*20840*/  STL.64 [R1+0x268], R30 ;  /* 0x0002681e01007387 */ /* 0x0003e80000100a00 */
[----:B------:R-:W4:Y:S01]  /*20850*/  LDL.LU.64 R188, [R1+0x3b8] ;  /* 0x0003b80001bc7983 */ /* 0x000f220000300a00 */
[----:B---3--:R-:W-:-:S03]  /*20860*/  IADD3 R70, P3, PT, R206, UR54, RZ ;  /* 0x00000036ce467c10 */ /* 0x008fc6000ff7e0ff */
[----:B------:R1:W-:Y:S01]  /*20870*/  LDGSTS.E [R69+0x66600], desc[UR28][R30.64], P2 ;  /* 0x666000001e457fae */ /* 0x0003e200091a101c */
[----:B------:R-:W-:-:S03]  /*20880*/  IADD3.X R71, PT, PT, R207, UR32, RZ, P3, !PT ;  /* 0x00000020cf477c10 */ /* 0x000fc60009ffe4ff */
[----:B------:R-:W3:Y:S04]  /*20890*/  LDL.LU.64 R190, [R1+0x3a8] ;  /* 0x0003a80001be7983 */ /* 0x000ee80000300a00 */
[----:B------:R-:W3:Y:S01]  /*208a0*/  LDL.LU.64 R192, [R1+0x398] ;  /* 0x0003980001c07983 */ /* 0x000ee20000300a00 */
[----:B-1----:R-:W-:-:S03]  /*208b0*/  IADD3 R30, P3, PT, R214, UR54, RZ ;  /* 0x00000036d61e7c10 */ /* 0x002fc6000ff7e0ff */
[----:B------:R1:W-:Y:S01]  /*208c0*/  STL.64 [R1+0x290], R156 ;  /* 0x0002909c01007387 */ /* 0x0003e20000100a00 */
[----:B------:R-:W-:-:S03]  /*208d0*/  IADD3.X R31, PT, PT, R215, UR32, RZ, P3, !PT ;  /* 0x00000020d71f7c10 */ /* 0x000fc60009ffe4ff */
[----:B------:R1:W-:Y:S04]  /*208e0*/  STL.64 [R1+0x2b8], R70 ;  /* 0x0002b84601007387 */ /* 0x0003e80000100a00 */
[----:B------:R1:W-:Y:S04]  /*208f0*/  LDGSTS.E [R69+0x66a00], desc[UR28][R156.64], P2 ;  /* 0x66a000009c457fae */ /* 0x0003e800091a101c */
[----:B------:R1:W-:Y:S04]  /*20900*/  STL.64 [R1+0x2c8], R30 ;  /* 0x0002c81e01007387 */ /* 0x0003e80000100a00 */
[----:B------:R-:W3:Y:S01]  /*20910*/  LDL.LU.64 R180, [R1+0x380] ;  /* 0x0003800001b47983 */ /* 0x000ee20000300a00 */
[----:B-1----:R-:W-:-:S03]  /*20920*/  IADD3 R156, P3, PT, R222, UR54, RZ ;  /* 0x00000036de9c7c10 */ /* 0x002fc6000ff7e0ff */
[----:B------:R1:W-:Y:S01]  /*20930*/  LDGSTS.E [R69+0x66e00], desc[UR28][R70.64], P2 ;  /* 0x66e0000046457fae */ /* 0x0003e200091a101c */
[----:B------:R-:W-:-:S03]  /*20940*/  IADD3.X R157, PT, PT, R223, UR32, RZ, P3, !PT ;  /* 0x00000020df9d7c10 */ /* 0x000fc60009ffe4ff */
[----:B------:R-:W3:Y:S04]  /*20950*/  LDL.LU.64 R198, [R1+0x370] ;  /* 0x0003700001c67983 */ /* 0x000ee80000300a00 */
[----:B------:R1:W-:Y:S02]  /*20960*/  LDGSTS.E [R69+0x67200], desc[UR28][R30.64], P2 ;  /* 0x672000001e457fae */ /* 0x0003e400091a101c */
[----:B-1----:R-:W-:Y:S02]  /*20970*/  IADD3 R70, P3, PT, R230, UR54, RZ ;  /* 0x00000036e6467c10 */ /* 0x002fe4000ff7e0ff */
[----:B------:R-:W3:Y:S02]  /*20980*/  LDL.LU.64 R200, [R1+0x360] ;  /* 0x0003600001c87983 */ /* 0x000ee40000300a00 */
[----:B------:R-:W-:-:S02]  /*20990*/  IADD3.X R71, PT, PT, R231, UR32, RZ, P3, !PT ;  /* 0x00000020e7477c10 */ /* 0x000fc40009ffe4ff */
[----:B------:R-:W-:Y:S01]  /*209a0*/  LDGSTS.E [R69+0x67600], desc[UR28][R156.64], P2 ;  /* 0x676000009c457fae */ /* 0x000fe200091a101c */
[----:B------:R-:W-:-:S03]  /*209b0*/  IADD3 R30, P3, PT, R238, UR54, RZ ;  /* 0x00000036ee1e7c10 */ /* 0x000fc6000ff7e0ff */
[----:B------:R-:W-:Y:S01]  /*209c0*/  STL.64 [R1+0x2d8], R156 ;  /* 0x0002d89c01007387 */ /* 0x000fe20000100a00 */
[----:B------:R-:W-:-:S03]  /*209d0*/  IADD3.X R31, PT, PT, R239, UR32, RZ, P3, !PT ;  /* 0x00000020ef1f7c10 */ /* 0x000fc60009ffe4ff */
[----:B------:R-:W-:Y:S04]  /*209e0*/  STL.64 [R1+0x310], R70 ;  /* 0x0003104601007387 */ /* 0x000fe80000100a00 */
[----:B------:R2:W-:Y:S04]  /*209f0*/  STL.64 [R1+0x340], R30 ;  /* 0x0003401e01007387 */ /* 0x0005e80000100a00 */
[----:B------:R-:W3:Y:S04]  /*20a00*/  LDL.LU.64 R208, [R1+0x350] ;  /* 0x0003500001d07983 */ /* 0x000ee80000300a00 */
[----:B------:R-:W-:Y:S04]  /*20a10*/  LDGSTS.E [R69+0x67a00], desc[UR28][R70.64], P2 ;  /* 0x67a0000046457fae */ /* 0x000fe800091a101c */
[----:B------:R2:W-:Y:S04]  /*20a20*/  LDGSTS.E [R69+0x67e00], desc[UR28][R30.64], P2 ;  /* 0x67e000001e457fae */ /* 0x0005e800091a101c */
[----:B------:R-:W3:Y:S01]  /*20a30*/  LDL.LU.64 R182, [R1+0x338] ;  /* 0x0003380001b67983 */ /* 0x000ee20000300a00 */
[----:B--2---:R-:W-:-:S04]  /*20a40*/  IADD3 R30, P3, PT, R54, UR54, RZ ;  /* 0x00000036361e7c10 */ /* 0x004fc8000ff7e0ff */
[----:B------:R-:W-:-:S05]  /*20a50*/  IADD3.X R31, PT, PT, R55, UR32, RZ, P3, !PT ;  /* 0x00000020371f7c10 */ /* 0x000fca0009ffe4ff */
[----:B------:R-:W-:Y:S01]  /*20a60*/  LDGSTS.E [R68+0x60300], desc[UR28][R30.64], P2 ;  /* 0x603000001e447fae */ /* 0x000fe200091a101c */
[----:B----4-:R-:W-:-:S04]  /*20a70*/  IADD3 R54, P3, PT, R184, UR54, RZ ;  /* 0x00000036b8367c10 */ /* 0x010fc8000ff7e0ff */
[----:B------:R-:W-:Y:S02]  /*20a80*/  IADD3.X R55, PT, PT, R185, UR32, RZ, P3, !PT ;  /* 0x00000020b9377c10 */ /* 0x000fe40009ffe4ff */
[----:B------:R-:W2:Y:S04]  /*20a90*/  LDL.LU.64 R184, [R1+0x318] ;  /* 0x0003180001b87983 */ /* 0x000ea80000300a00 */
[----:B------:R-:W-:Y:S01]  /*20aa0*/  LDGSTS.E [R68+0x60700], desc[UR28][R54.64], P2 ;  /* 0x6070000036447fae */ /* 0x000fe200091a101c */
[----:B------:R-:W-:-:S04]  /*20ab0*/  IADD3 R186, P3, PT, R188, UR54, RZ ;  /* 0x00000036bcba7c10 */ /* 0x000fc8000ff7e0ff */
[----:B------:R-:W-:Y:S02]  /*20ac0*/  IADD3.X R187, PT, PT, R189, UR32, RZ, P3, !PT ;  /* 0x00000020bdbb7c10 */ /* 0x000fe40009ffe4ff */
[----:B------:R-:W4:Y:S01]  /*20ad0*/  LDL.LU.64 R188, [R1+0x300] ;  /* 0x0003000001bc7983 */ /* 0x000f220000300a00 */
[----:B---3--:R-:W-:-:S03]  /*20ae0*/  IADD3 R230, P3, PT, R190, UR54, RZ ;  /* 0x00000036bee67c10 */ /* 0x008fc6000ff7e0ff */
[----:B------:R-:W-:Y:S01]  /*20af0*/  LDGSTS.E [R68+0x60b00], desc[UR28][R186.64], P2 ;  /* 0x60b00000ba447fae */ /* 0x000fe200091a101c */
[----:B------:R-:W-:Y:S02]  /*20b00*/  IADD3.X R231, PT, PT, R191, UR32, RZ, P3, !PT ;  /* 0x00000020bfe77c10 */ /* 0x000fe40009ffe4ff */
[----:B------:R-:W-:Y:S01]  /*20b10*/  IADD3 R238, P3, PT, R192, UR54, RZ ;  /* 0x00000036c0ee7c10 */ /* 0x000fe2000ff7e0ff */
[----:B------:R-:W3:Y:S03]  /*20b20*/  LDL.LU.64 R190, [R1+0x2e0] ;  /* 0x0002e00001be7983 */ /* 0x000ee60000300a00 */
[----:B------:R-:W-:Y:S01]  /*20b30*/  IADD3.X R239, PT, PT, R193, UR32, RZ, P3, !PT ;  /* 0x00000020c1ef7c10 */ /* 0x000fe20009ffe4ff */
[----:B------:R-:W-:Y:S04]  /*20b40*/  LDGSTS.E [R68+0x60f00], desc[UR28][R230.64], P2 ;  /* 0x60f00000e6447fae */ /* 0x000fe800091a101c */
[----:B------:R-:W3:Y:S04]  /*20b50*/  LDL.LU.64 R192, [R1+0x2c0] ;  /* 0x0002c00001c07983 */ /* 0x000ee80000300a00 */
[----:B------:R-:W-:Y:S01]  /*20b60*/  LDGSTS.E [R68+0x61300], desc[UR28][R238.64], P2 ;  /* 0x61300000ee447fae */ /* 0x000fe200091a101c */
[----:B------:R-:W-:-:S04]  /*20b70*/  IADD3 R246, P3, PT, R180, UR54, RZ ;  /* 0x00000036b4f67c10 */ /* 0x000fc8000ff7e0ff */
[----:B------:R-:W-:Y:S02]  /*20b80*/  IADD3.X R247, PT, PT, R181, UR32, RZ, P3, !PT ;  /* 0x00000020b5f77c10 */ /* 0x000fe40009ffe4ff */
[----:B------:R-:W-:-:S03]  /*20b90*/  IADD3 R156, P3, PT, R198, UR54, RZ ;  /* 0x00000036c69c7c10 */ /* 0x000fc6000ff7e0ff */
[----:B------:R-:W-:Y:S01]  /*20ba0*/  LDGSTS.E [R68+0x61700], desc[UR28][R246.64], P2 ;  /* 0x61700000f6447fae */ /* 0x000fe200091a101c */
[----:B------:R-:W-:-:S03]  /*20bb0*/  IADD3.X R157, PT, PT, R199, UR32, RZ, P3, !PT ;  /* 0x00000020c79d7c10 */ /* 0x000fc60009ffe4ff */
[----:B------:R-:W3:Y:S01]  /*20bc0*/  LDL.LU.64 R198, [R1+0x2a0] ;  /* 0x0002a00001c67983 */ /* 0x000ee20000300a00 */
[----:B------:R-:W-:-:S03]  /*20bd0*/  IADD3 R70, P3, PT, R200, UR54, RZ ;  /* 0x00000036c8467c10 */ /* 0x000fc6000ff7e0ff */
[----:B------:R1:W-:Y:S01]  /*20be0*/  LDGSTS.E [R68+0x61b00], desc[UR28][R156.64], P2 ;  /* 0x61b000009c447fae */ /* 0x0003e200091a101c */
[----:B------:R-:W-:-:S03]  /*20bf0*/  IADD3.X R71, PT, PT, R201, UR32, RZ, P3, !PT ;  /* 0x00000020c9477c10 */ /* 0x000fc60009ffe4ff */
[----:B------:R1:W-:Y:S04]  /*20c00*/  STL.64 [R1], R156 ;  /* 0x0000009c01007387 */ /* 0x0003e80000100a00 */
[----:B------:R2:W-:Y:S04]  /*20c10*/  STL.64 [R1+0x20], R70 ;  /* 0x0000204601007387 */ /* 0x0005e80000100a00 */
[----:B------:R-:W3:Y:S04]  /*20c20*/  LDL.LU.64 R200, [R1+0x298] ;  /* 0x0002980001c87983 */ /* 0x000ee80000300a00 */
[----:B------:R2:W-:Y:S01]  /*20c30*/  LDGSTS.E [R68+0x61f00], desc[UR28][R70.64], P2 ;  /* 0x61f0000046447fae */ /* 0x0005e200091a101c */
[----:B------:R-:W-:-:S04]  /*20c40*/  IADD3 R160, P3, PT, R208, UR54, RZ ;  /* 0x00000036d0a07c10 */ /* 0x000fc8000ff7e0ff */
[----:B------:R-:W-:Y:S02]  /*20c50*/  IADD3.X R161, PT, PT, R209, UR32, RZ, P3, !PT ;  /* 0x00000020d1a17c10 */ /* 0x000fe40009ffe4ff */
[----:B------:R-:W3:Y:S01]  /*20c60*/  LDL.LU.64 R208, [R1+0x278] ;  /* 0x0002780001d07983 */ /* 0x000ee20000300a00 */
[----:B-1----:R-:W-:-:S03]  /*20c70*/  IADD3 R156, P3, PT, R182, UR54, RZ ;  /* 0x00000036b69c7c10 */ /* 0x002fc6000ff7e0ff */
[----:B------:R-:W-:Y:S01]  /*20c80*/  LDGSTS.E [R68+0x62300], desc[UR28][R160.64], P2 ;  /* 0x62300000a0447fae */ /* 0x000fe200091a101c */
[----:B------:R-:W-:-:S03]  /*20c90*/  IADD3.X R157, PT, PT, R183, UR32, RZ, P3, !PT ;  /* 0x00000020b79d7c10 */ /* 0x000fc60009ffe4ff */
[----:B------:R-:W-:Y:S04]  /*20ca0*/  STL.64 [R1+0x40], R160 ;  /* 0x000040a001007387 */ /* 0x000fe80000100a00 */
[----:B------:R3:W-:Y:S04]  /*20cb0*/  STL.64 [R1+0x60], R156 ;  /* 0x0000609c01007387 */ /* 0x0007e80000100a00 */
[----:B------:R-:W3:Y:S04]  /*20cc0*/  LDL.LU.64 R176, [R1+0x240] ;  /* 0x0002400001b07983 */ /* 0x000ee80000300a00 */
[----:B------:R3:W-:Y:S01]  /*20cd0*/  LDGSTS.E [R68+0x62700], desc[UR28][R156.64], P2 ;  /* 0x627000009c447fae */ /* 0x0007e200091a101c */
[----:B--2---:R-:W-:-:S04]  /*20ce0*/  IADD3 R70, P3, PT, R184, UR54, RZ ;  /* 0x00000036b8467c10 */ /* 0x004fc8000ff7e0ff */
[----:B------:R-:W-:-:S05]  /*20cf0*/  IADD3.X R71, PT, PT, R185, UR32, RZ, P3, !PT ;  /* 0x00000020b9477c10 */ /* 0x000fca0009ffe4ff */
[----:B------:R1:W-:Y:S04]  /*20d00*/  STL.64 [R1+0x80], R70 ;  /* 0x0000804601007387 */ /* 0x0003e80000100a00 */
[----:B------:R-:W2:Y:S01]  /*20d10*/  LDL.LU.64 R178, [R1+0x238] ;  /* 0x0002380001b27983 */ /* 0x000ea20000300a00 */
[----:B----4-:R-:W-:-:S03]  /*20d20*/  IADD3 R170, P3, PT, R188, UR54, RZ ;  /* 0x00000036bcaa7c10 */ /* 0x010fc6000ff7e0ff */
[----:B------:R-:W4:Y:S01]  /*20d30*/  LDL.LU.64 R180, [R1+0x200] ;  /* 0x0002000001b47983 */ /* 0x000f220000300a00 */
[----:B------:R-:W-:-:S03]  /*20d40*/  IADD3.X R171, PT, PT, R189, UR32, RZ, P3, !PT ;  /* 0x00000020bdab7c10 */ /* 0x000fc60009ffe4ff */
[----:B------:R-:W4:Y:S01]  /*20d50*/  LDL.64 R182, [R1+0x1e0] ;  /* 0x0001e00001b67983 */ /* 0x000f220000100a00 */
[----:B---3--:R-:W-:-:S03]  /*20d60*/  IADD3 R156, P3, PT, R190, UR54, RZ ;  /* 0x00000036be9c7c10 */ /* 0x008fc6000ff7e0ff */
[----:B------:R1:W-:Y:S01]  /*20d70*/  LDGSTS.E [R68+0x62b00], desc[UR28][R70.64], P2 ;  /* 0x62b0000046447fae */ /* 0x0003e200091a101c */
[----:B------:R-:W-:-:S03]  /*20d80*/  IADD3.X R157, PT, PT, R191, UR32, RZ, P3, !PT ;  /* 0x00000020bf9d7c10 */ /* 0x000fc60009ffe4ff */
[----:B------:R-:W3:Y:S04]  /*20d90*/  LDL.LU.64 R184, [R1+0x1c8] ;  /* 0x0001c80001b87983 */ /* 0x000ee80000300a00 */
[----:B------:R1:W-:Y:S02]  /*20da0*/  STL.64 [R1+0xc0], R156 ;  /* 0x0000c09c01007387 */ /* 0x0003e40000100a00 */
[----:B-1----:R-:W-:Y:S02]  /*20db0*/  IADD3 R70, P3, PT, R192, UR54, RZ ;  /* 0x00000036c0467c10 */ /* 0x002fe4000ff7e0ff */
[----:B------:R-:W3:Y:S02]  /*20dc0*/  LDL.LU.64 R188, [R1+0x150] ;  /* 0x0001500001bc7983 */ /* 0x000ee40000300a00 */
[----:B------:R-:W-:-:S02]  /*20dd0*/  IADD3.X R71, PT, PT, R193, UR32, RZ, P3, !PT ;  /* 0x00000020c1477c10 */ /* 0x000fc40009ffe4ff */
[----:B------:R-:W-:Y:S04]  /*20de0*/  LDGSTS.E [R68+0x62f00], desc[UR28][R170.64], P2 ;  /* 0x62f00000aa447fae */ /* 0x000fe800091a101c */
[----:B------:R1:W-:Y:S04]  /*20df0*/  STL.64 [R1+0xe0], R70 ;  /* 0x0000e04601007387 */ /* 0x0003e80000100a00 */
[----:B------:R-:W3:Y:S04]  /*20e00*/  LDL.LU.64 R190, [R1+0x128] ;  /* 0x0001280001be7983 */ /* 0x000ee80000300a00 */
[----:B------:R1:W-:Y:S01]  /*20e10*/  LDGSTS.E [R68+0x63300], desc[UR28][R156.64], P2 ;  /* 0x633000009c447fae */ /* 0x0003e200091a101c */
[----:B------:R-:W-:-:S03]  /*20e20*/  IADD3 R160, P3, PT, R198, UR54, RZ ;  /* 0x00000036c6a07c10 */ /* 0x000fc6000ff7e0ff */
[----:B------:R-:W3:Y:S01]  /*20e30*/  LDL.LU.64 R192, [R1+0xe8] ;  /* 0x0000e80001c07983 */ /* 0x000ee20000300a00 */
[----:B------:R-:W-:-:S03]  /*20e40*/  IADD3.X R161, PT, PT, R199, UR32, RZ, P3, !PT ;  /* 0x00000020c7a17c10 */ /* 0x000fc60009ffe4ff */
[----:B------:R1:W-:Y:S04]  /*20e50*/  LDGSTS.E [R68+0x63700], desc[UR28][R70.64], P2 ;  /* 0x6370000046447fae */ /* 0x0003e800091a101c */
[----:B------:R1:W-:Y:S04]  /*20e60*/  STL.64 [R1+0x100], R160 ;  /* 0x000100a001007387 */ /* 0x0003e80000100a00 */
[----:B------:R-:W3:Y:S01]  /*20e70*/  LDL.LU.64 R198, [R1+0xa8] ;  /* 0x0000a80001c67983 */ /* 0x000ee20000300a00 */
[----:B-1----:R-:W-:-:S03]  /*20e80*/  IADD3 R156, P3, PT, R200, UR54, RZ ;  /* 0x00000036c89c7c10 */ /* 0x002fc6000ff7e0ff */
[----:B------:R1:W-:Y:S01]  /*20e90*/  LDGSTS.E [R68+0x63b00], desc[UR28][R160.64], P2 ;  /* 0x63b00000a0447fae */ /* 0x0003e200091a101c */
[----:B------:R-:W-:-:S05]  /*20ea0*/  IADD3.X R157, PT, PT, R201, UR32, RZ, P3, !PT ;  /* 0x00000020c99d7c10 */ /* 0x000fca0009ffe4ff */
[----:B------:R2:W-:Y:S01]  /*20eb0*/  STL.64 [R1+0x120], R156 ;  /* 0x0001209c01007387 */ /* 0x0005e20000100a00 */
[----:B------:R-:W-:-:S03]  /*20ec0*/  IADD3 R70, P3, PT, R208, UR54, RZ ;  /* 0x00000036d0467c10 */ /* 0x000fc6000ff7e0ff */
[----:B------:R-:W3:Y:S01]  /*20ed0*/  LDL.LU.64 R200, [R1+0x70] ;  /* 0x0000700001c87983 */ /* 0x000ee20000300a00 */
[----:B------:R-:W-:-:S03]  /*20ee0*/  IADD3.X R71, PT, PT, R209, UR32, RZ, P3, !PT ;  /* 0x00000020d1477c10 */ /* 0x000fc60009ffe4ff */
[----:B------:R2:W-:Y:S04]  /*20ef0*/  LDGSTS.E [R68+0x63f00], desc[UR28][R156.64], P2 ;  /* 0x63f000009c447fae */ /* 0x0005e800091a101c */
[----:B------:R4:W-:Y:S04]  /*20f00*/  STL.64 [R1+0x140], R70 ;  /* 0x0001404601007387 */ /* 0x0009e80000100a00 */
[----:B------:R-:W3:Y:S04]  /*20f10*/  LDL.LU.64 R208, [R1+0x28] ;  /* 0x0000280001d07983 */ /* 0x000ee80000300a00 */
[----:B------:R4:W-:Y:S01]  /*20f20*/  LDGSTS.E [R68+0x64300], desc[UR28][R70.64], P2 ;  /* 0x6430000046447fae */ /* 0x0009e200091a101c */
[----:B-1----:R-:W-:-:S04]  /*20f30*/  IADD3 R160, P3, PT, R176, UR54, RZ ;  /* 0x00000036b0a07c10 */ /* 0x002fc8000ff7e0ff */
[----:B------:R-:W-:-:S05]  /*20f40*/  IADD3.X R161, PT, PT, R177, UR32, RZ, P3, !PT ;  /* 0x00000020b1a17c10 */ /* 0x000fca0009ffe4ff */
[----:B------:R-:W-:Y:S04]  /*20f50*/  STL.64 [R1+0x160], R160 ;  /* 0x000160a001007387 */ /* 0x000fe80000100a00 */
[----:B------:R-:W-:Y:S01]  /*20f60*/  LDGSTS.E [R68+0x64700], desc[UR28][R160.64], P2 ;  /* 0x64700000a0447fae */ /* 0x000fe200091a101c */
[----:B------:R-:W-:Y:S01]  /*20f70*/  UMOV UR4, URZ ;  /* 0x000000ff00047c82 */ /* 0x000fe20008000000 */
[----:B------:R-:W-:Y:S02]  /*20f80*/  ISETP.GE.AND P4, PT, R217, 0x40, PT ;  /* 0x00000040d900780c */ /* 0x000fe40003f86270 */
[----:B--2---:R-:W-:-:S04]  /*20f90*/  IADD3 R156, P3, PT, R178, UR54, RZ ;  /* 0x00000036b29c7c10 */ /* 0x004fc8000ff7e0ff */
[----:B------:R-:W-:Y:S02]  /*20fa0*/  IADD3.X R157, PT, PT, R179, UR32, RZ, P3, !PT ;  /* 0x00000020b39d7c10 */ /* 0x000fe40009ffe4ff */
[----:B----4-:R-:W-:-:S03]  /*20fb0*/  IADD3 R70, P3, PT, R180, UR54, RZ ;  /* 0x00000036b4467c10 */ /* 0x010fc6000ff7e0ff */
[----:B------:R1:W-:Y:S01]  /*20fc0*/  STL.64 [R1+0x180], R156 ;  /* 0x0001809c01007387 */ /* 0x0003e20000100a00 */
[----:B------:R-:W-:-:S03]  /*20fd0*/  IADD3.X R71, PT, PT, R181, UR32, RZ, P3, !PT ;  /* 0x00000020b5477c10 */ /* 0x000fc60009ffe4ff */
[----:B------:R1:W-:Y:S04]  /*20fe0*/  LDGSTS.E [R68+0x64b00], desc[UR28][R156.64], P2 ;  /* 0x64b000009c447fae */ /* 0x0003e800091a101c */
[----:B------:R2:W-:Y:S04]  /*20ff0*/  STL.64 [R1+0x1a0], R70 ;  /* 0x0001a04601007387 */ /* 0x0005e80000100a00 */
[----:B------:R2:W-:Y:S01]  /*21000*/  LDGSTS.E [R68+0x64f00], desc[UR28][R70.64], P2 ;  /* 0x64f0000046447fae */ /* 0x0005e200091a101c */
[----:B-1----:R-:W-:-:S04]  /*21010*/  IADD3 R156, P3, PT, R182, UR54, RZ ;  /* 0x00000036b69c7c10 */ /* 0x002fc8000ff7e0ff */
[----:B------:R-:W-:Y:S02]  /*21020*/  IADD3.X R157, PT, PT, R183, UR32, RZ, P3, !PT ;  /* 0x00000020b79d7c10 */ /* 0x000fe40009ffe4ff */
[----:B---3--:R-:W-:-:S03]  /*21030*/  IADD3 R160, P3, PT, R184, UR54, RZ ;  /* 0x00000036b8a07c10 */ /* 0x008fc6000ff7e0ff */
[----:B------:R1:W-:Y:S01]  /*21040*/  LDGSTS.E [R68+0x65300], desc[UR28][R156.64], P2 ;  /* 0x653000009c447fae */ /* 0x0003e200091a101c */
[----:B------:R-:W-:Y:S02]  /*21050*/  IADD3.X R161, PT, PT, R185, UR32, RZ, P3, !PT ;  /* 0x00000020b9a17c10 */ /* 0x000fe40009ffe4ff */
[----:B--2---:R-:W-:Y:S01]  /*21060*/  IADD3 R70, P3, PT, R188, UR54, RZ ;  /* 0x00000036bc467c10 */ /* 0x004fe2000ff7e0ff */
[----:B------:R1:W-:Y:S03]  /*21070*/  STL.64 [R1+0x1c0], R156 ;  /* 0x0001c09c01007387 */ /* 0x0003e60000100a00 */
[----:B------:R-:W-:Y:S01]  /*21080*/  IADD3.X R71, PT, PT, R189, UR32, RZ, P3, !PT ;  /* 0x00000020bd477c10 */ /* 0x000fe20009ffe4ff */
[----:B------:R-:W-:Y:S01]  /*21090*/  LDGSTS.E [R68+0x65700], desc[UR28][R160.64], P2 ;  /* 0x65700000a0447fae */ /* 0x000fe200091a101c */
[----:B------:R-:W-:-:S03]  /*210a0*/  IADD3 R172, P3, PT, R190, UR54, RZ ;  /* 0x00000036beac7c10 */ /* 0x000fc6000ff7e0ff */
[----:B------:R2:W-:Y:S01]  /*210b0*/  STL.64 [R1+0x200], R70 ;  /* 0x0002004601007387 */ /* 0x0005e20000100a00 */
[----:B------:R-:W-:Y:S02]  /*210c0*/  IADD3.X R173, PT, PT, R191, UR32, RZ, P3, !PT ;  /* 0x00000020bfad7c10 */ /* 0x000fe40009ffe4ff */
[----:B-1----:R-:W-:Y:S01]  /*210d0*/  IADD3 R156, P3, PT, R192, UR54, RZ ;  /* 0x00000036c09c7c10 */ /* 0x002fe2000ff7e0ff */
[----:B------:R2:W-:Y:S03]  /*210e0*/  LDGSTS.E [R68+0x65b00], desc[UR28][R70.64], P2 ;  /* 0x65b0000046447fae */ /* 0x0005e600091a101c */
[----:B------:R-:W-:Y:S01]  /*210f0*/  IADD3.X R157, PT, PT, R193, UR32, RZ, P3, !PT ;  /* 0x00000020c19d7c10 */ /* 0x000fe20009ffe4ff */
[----:B------:R1:W-:Y:S04]  /*21100*/  STL.64 [R1+0x220], R172 ;  /* 0x000220ac01007387 */ /* 0x0003e80000100a00 */
[----:B------:R1:W-:Y:S01]  /*21110*/  LDGSTS.E [R68+0x65f00], desc[UR28][R172.64], P2 ;  /* 0x65f00000ac447fae */ /* 0x0003e200091a101c */
[----:B--2---:R-:W-:-:S03]  /*21120*/  IADD3 R70, P3, PT, R198, UR54, RZ ;  /* 0x00000036c6467c10 */ /* 0x004fc6000ff7e0ff */
[----:B------:R2:W-:Y:S01]  /*21130*/  STL.64 [R1+0x240], R156 ;  /* 0x0002409c01007387 */ /* 0x0005e20000100a00 */
[----:B------:R-:W-:-:S03]  /*21140*/  IADD3.X R71, PT, PT, R199, UR32, RZ, P3, !PT ;  /* 0x00000020c7477c10 */ /* 0x000fc60009ffe4ff */
[----:B------:R2:W-:Y:S01]  /*21150*/  LDGSTS.E [R68+0x66300], desc[UR28][R156.64], P2 ;  /* 0x663000009c447fae */ /* 0x0005e200091a101c */
[----:B-1----:R-:W-:-:S03]  /*21160*/  IADD3 R172, P3, PT, R200, UR54, RZ ;  /* 0x00000036c8ac7c10 */ /* 0x002fc6000ff7e0ff */
[----:B------:R1:W-:Y:S01]  /*21170*/  STL.64 [R1+0x260], R70 ;  /* 0x0002604601007387 */ /* 0x0003e20000100a00 */
[----:B------:R-:W-:-:S03]  /*21180*/  IADD3.X R173, PT, PT, R201, UR32, RZ, P3, !PT ;  /* 0x00000020c9ad7c10 */ /* 0x000fc60009ffe4ff */
        /* <DEDUP_REMOVED lines=20> */
[----:B------:R1:W-:Y:S04]  /*212d0*/  LDGSTS.E [R68+0x67b00], desc[UR28][R156.64], P2 ;  /* 0x67b000009c447fae */ /* 0x0003e800091a101c */
[----:B------:R1:W-:Y:S04]  /*212e0*/  STL.64 [R1+0x320], R70 ;  /* 0x0003204601007387 */ /* 0x0003e80000100a00 */
[----:B------:R1:W-:Y:S01]  /*212f0*/  LDGSTS.E [R68+0x67f00], desc[UR28][R70.64], P2 ;  /* 0x67f0000046447fae */ /* 0x0003e200091a101c */
[----:B------:R-:W-:-:S03]  /*21300*/  ISETP.GE.AND P2, PT, R217, 0x80, PT ;  /* 0x00000080d900780c */ /* 0x000fc60003f46270 */
[----:B------:R-:W0:Y:S10]  /*21310*/  LDGDEPBAR ;  /* 0x00000000000079af */ /* 0x000e340000000000 */
[----:B-1----:R-:W-:Y:S05]  /*21320*/  @!P2 BRA `(.L_x_8) ;  /* 0x000000900060a947 */ /* 0x002fea0003800000 */
[----:B------:R-:W-:Y:S01]  /*21330*/  IMAD.MOV.U32 R188, RZ, RZ, R134 ;  /* 0x000000ffffbc7224 */ /* 0x000fe200078e0086 */
[----:B------:R-:W-:Y:S01]  /*21340*/  SHF.R.S32.HI R68, RZ, 0x1f, R217 ;  /* 0x0000001fff447819 */ /* 0x000fe200000114d9 */
[----:B------:R-:W-:Y:S02]  /*21350*/  IMAD.MOV.U32 R134, RZ, RZ, R135 ;  /* 0x000000ffff867224 */ /* 0x000fe400078e0087 */
[----:B------:R-:W-:Y:S01]  /*21360*/  IMAD.MOV.U32 R135, RZ, RZ, R136 ;  /* 0x000000ffff877224 */ /* 0x000fe200078e0088 */
[----:B------:R-:W-:Y:S01]  /*21370*/  LEA.HI R70, R68, R217, RZ, 0x6 ;  /* 0x000000d944467211 */ /* 0x000fe200078f30ff */
[----:B------:R-:W-:Y:S02]  /*21380*/  IMAD.MOV.U32 R136, RZ, RZ, R137 ;  /* 0x000000ffff887224 */ /* 0x000fe400078e0089 */
[----:B------:R-:W-:Y:S02]  /*21390*/  IMAD.MOV.U32 R137, RZ, RZ, R138 ;  /* 0x000000ffff897224 */ /* 0x000fe400078e008a */
[----:B------:R-:W-:-:S02]  /*213a0*/  IMAD.MOV.U32 R138, RZ, RZ, R139 ;  /* 0x000000ffff8a7224 */ /* 0x000fc400078e008b */
[----:B------:R-:W-:Y:S02]  /*213b0*/  IMAD.MOV.U32 R139, RZ, RZ, R140 ;  /* 0x000000ffff8b7224 */ /* 0x000fe400078e008c */
[----:B------:R-:W-:Y:S02]  /*213c0*/  IMAD.MOV.U32 R140, RZ, RZ, R141 ;  /* 0x000000ffff8c7224 */ /* 0x000fe400078e008d */
[----:B------:R-:W-:Y:S02]  /*213d0*/  IMAD.MOV.U32 R141, RZ, RZ, R142 ;  /* 0x000000ffff8d7224 */ /* 0x000fe400078e008e */
        /* <DEDUP_REMOVED lines=10> */
[----:B------:R-:W-:Y:S01]  /*21480*/  IMAD.MOV.U32 R151, RZ, RZ, R152 ;  /* 0x000000ffff977224 */ /* 0x000fe200078e0098 */
[----:B------:R-:W-:Y:S01]  /*21490*/  MOV R152, R153 ;  /* 0x0000009900987202 */ /* 0x000fe20000000f00 */
        /* <DEDUP_REMOVED lines=13> */
[----:B------:R-:W-:Y:S01]  /*21570*/  IMAD.MOV.U32 R155, RZ, RZ, R60 ;  /* 0x000000ffff9b7224 */ /* 0x000fe200078e003c */
[----:B------:R-:W2:Y:S01]  /*21580*/  LDL.LU.64 R48, [R1+0x50] ;  /* 0x0000500001307983 */ /* 0x000ea20000300a00 */
[----:B------:R-:W-:Y:S02]  /*21590*/  IMAD.MOV.U32 R160, RZ, RZ, R53 ;  /* 0x000000ffffa07224 */ /* 0x000fe400078e0035 */
[----:B------:R-:W-:-:S02]  /*215a0*/  IMAD.MOV.U32 R52, RZ, RZ, R166 ;  /* 0x000000ffff347224 */ /* 0x000fc400078e00a6 */
[----:B------:R-:W-:Y:S02]  /*215b0*/  IMAD.MOV.U32 R249, RZ, RZ, R165 ;  /* 0x000000fffff97224 */ /* 0x000fe400078e00a5 */
[----:B------:R-:W-:Y:S02]  /*215c0*/  IMAD.MOV.U32 R163, RZ, RZ, R44 ;  /* 0x000000ffffa37224 */ /* 0x000fe400078e002c */
[----:B------:R-:W-:Y:S02]  /*215d0*/  IMAD.MOV.U32 R164, RZ, RZ, R45 ;  /* 0x000000ffffa47224 */ /* 0x000fe400078e002d */
[----:B------:R-:W-:Y:S01]  /*215e0*/  IMAD.MOV.U32 R70, RZ, RZ, R168 ;  /* 0x000000ffff467224 */ /* 0x000fe200078e00a8 */
[----:B------:R-:W3:Y:S01]  /*215f0*/  LDL.LU.64 R44, [R1+0x98] ;  /* 0x00009800012c7983 */ /* 0x000ee20000300a00 */
[----:B------:R-:W-:Y:S02]  /*21600*/  IMAD.MOV.U32 R60, RZ, RZ, R158 ;  /* 0x000000ffff3c7224 */ /* 0x000fe400078e009e */
[----:B------:R-:W-:-:S02]  /*21610*/  IMAD.MOV.U32 R157, RZ, RZ, R56 ;  /* 0x000000ffff9d7224 */ /* 0x000fc400078e0038 */
[----:B------:R-:W-:Y:S02]  /*21620*/  IMAD.MOV.U32 R53, RZ, RZ, R167 ;  /* 0x000000ffff357224 */ /* 0x000fe400078e00a7 */
[----:B------:R-:W-:Y:S02]  /*21630*/  IMAD.MOV.U32 R165, RZ, RZ, R40 ;  /* 0x000000ffffa57224 */ /* 0x000fe400078e0028 */
[----:B------:R-:W-:Y:S02]  /*21640*/  IMAD.MOV.U32 R166, RZ, RZ, R41 ;  /* 0x000000ffffa67224 */ /* 0x000fe400078e0029 */
[----:B------:R-:W-:Y:S01]  /*21650*/  IMAD.MOV.U32 R71, RZ, RZ, R169 ;  /* 0x000000ffff477224 */ /* 0x000fe200078e00a9 */
[----:B------:R-:W4:Y:S01]  /*21660*/  LDL.LU.64 R40, [R1+0x20] ;  /* 0x0000200001287983 */ /* 0x000f220000300a00 */
[----:B------:R-:W-:Y:S02]  /*21670*/  IMAD.MOV.U32 R158, RZ, RZ, R57 ;  /* 0x000000ffff9e7224 */ /* 0x000fe400078e0039 */
[----:B------:R-:W-:-:S02]  /*21680*/  IMAD.MOV.U32 R56, RZ, RZ, R170 ;  /* 0x000000ffff387224 */ /* 0x000fc400078e00aa */
[----:B------:R-:W-:Y:S02]  /*21690*/  IMAD.MOV.U32 R167, RZ, RZ, R38 ;  /* 0x000000ffffa77224 */ /* 0x000fe400078e0026 */
[----:B------:R-:W-:Y:S02]  /*216a0*/  IMAD.MOV.U32 R168, RZ, RZ, R39 ;  /* 0x000000ffffa87224 */ /* 0x000fe400078e0027 */
[----:B------:R-:W-:Y:S01]  /*216b0*/  IMAD.MOV.U32 R57, RZ, RZ, R171 ;  /* 0x000000ffff397224 */ /* 0x000fe200078e00ab */
[----:B------:R-:W5:Y:S01]  /*216c0*/  LDL.LU.64 R38, [R1+0x18] ;  /* 0x0000180001267983 */ /* 0x000f620000300a00 */
[----:B------:R-:W-:Y:S02]  /*216d0*/  IMAD.MOV.U32 R169, RZ, RZ, R36 ;  /* 0x000000ffffa97224 */ /* 0x000fe400078e0024 */
[----:B------:R-:W-:Y:S02]  /*216e0*/  IMAD.MOV.U32 R170, RZ, RZ, R37 ;  /* 0x000000ffffaa7224 */ /* 0x000fe400078e0025 */
[----:B------:R-:W-:Y:S01]  /*216f0*/  IMAD.MOV.U32 R68, RZ, RZ, R174 ;  /* 0x000000ffff447224 */ /* 0x000fe200078e00ae */
[----:B------:R-:W2:Y:S01]  /*21700*/  LDL.LU.64 R36, [R1+0x30] ;  /* 0x0000300001247983 */ /* 0x000ea20000300a00 */
[----:B------:R-:W-:-:S02]  /*21710*/  IMAD.MOV.U32 R171, RZ, RZ, R34 ;  /* 0x000000ffffab7224 */ /* 0x000fc400078e0022 */
[----:B------:R-:W-:Y:S02]  /*21720*/  IMAD.MOV.U32 R172, RZ, RZ, R35 ;  /* 0x000000ffffac7224 */ /* 0x000fe400078e0023 */
[----:B------:R-:W2:Y:S01]  /*21730*/  LDL.LU.64 R34, [R1+0x68] ;  /* 0x0000680001227983 */ /* 0x000ea20000300a00 */
[----:B------:R-:W-:Y:S02]  /*21740*/  IMAD.MOV.U32 R173, RZ, RZ, R32 ;  /* 0x000000ffffad7224 */ /* 0x000fe400078e0020 */
[----:B------:R-:W-:Y:S02]  /*21750*/  IMAD.MOV.U32 R174, RZ, RZ, R33 ;  /* 0x000000ffffae7224 */ /* 0x000fe400078e0021 */
[----:B------:R-:W2:Y:S01]  /*21760*/  LDL.LU.64 R32, [R1] ;  /* 0x0000000001207983 */ /* 0x000ea20000300a00 */
[----:B------:R-:W-:Y:S02]  /*21770*/  IMAD.MOV.U32 R69, RZ, RZ, R175 ;  /* 0x000000ffff457224 */ /* 0x000fe400078e00af */
[----:B------:R-:W-:-:S02]  /*21780*/  IMAD.MOV.U32 R175, RZ, RZ, R28 ;  /* 0x000000ffffaf7224 */ /* 0x000fc400078e001c */
[----:B------:R-:W-:Y:S02]  /*21790*/  IMAD.MOV.U32 R176, RZ, RZ, R29 ;  /* 0x000000ffffb07224 */ /* 0x000fe400078e001d */
[----:B------:R-:W3:Y:S01]  /*217a0*/  LDL.LU.64 R28, [R1+0x8] ;  /* 0x00000800011c7983 */ /* 0x000ee20000300a00 */
[----:B------:R-:W-:Y:S02]  /*217b0*/  IMAD.MOV.U32 R177, RZ, RZ, R24 ;  /* 0x000000ffffb17224 */ /* 0x000fe400078e0018 */
[----:B------:R-:W-:Y:S02]  /*217c0*/  IMAD.MOV.U32 R178, RZ, RZ, R25 ;  /* 0x000000ffffb27224 */ /* 0x000fe400078e0019 */
[----:B------:R-:W3:Y:S01]  /*217d0*/  LDL.LU.64 R24, [R1+0x10] ;  /* 0x0000100001187983 */ /* 0x000ee20000300a00 */
[----:B------:R-:W-:Y:S02]  /*217e0*/  IMAD.MOV.U32 R213, RZ, RZ, R54 ;  /* 0x000000ffffd57224 */ /* 0x000fe400078e0036 */
[----:B------:R-:W-:-:S02]  /*217f0*/  IMAD.MOV.U32 R212, RZ, RZ, R55 ;  /* 0x000000ffffd47224 */ /* 0x000fc400078e0037 */
[----:B------:R-:W-:Y:S02]  /*21800*/  IMAD.MOV.U32 R191, RZ, RZ, R4 ;  /* 0x000000ffffbf7224 */ /* 0x000fe400078e0004 */
[----:B------:R-:W-:Y:S02]  /*21810*/  IMAD.MOV.U32 R211, RZ, RZ, R50 ;  /* 0x000000ffffd37224 */ /* 0x000fe400078e0032 */
[----:B------:R-:W-:Y:S01]  /*21820*/  IMAD.MOV.U32 R210, RZ, RZ, R51 ;  /* 0x000000ffffd27224 */ /* 0x000fe200078e0033 */
[----:B--2---:R-:W-:Y:S04]  /*21830*/  STL [R1], R32 ;  /* 0x0000002001007387 */ /* 0x004fe80000100800 */
[----:B------:R-:W-:Y:S04]  /*21840*/  STL [R1+0x8], R34 ;  /* 0x0000082201007387 */ /* 0x000fe80000100800 */
[----:B------:R-:W2:Y:S01]  /*21850*/  LDL.LU.64 R54, [R1+0x48] ;  /* 0x0000480001367983 */ /* 0x000ea20000300a00 */
[----:B------:R-:W-:-:S03]  /*21860*/  IMAD.MOV.U32 R4, RZ, RZ, R35 ;  /* 0x000000ffff047224 */ /* 0x000fc600078e0023 */
[----:B------:R-:W2:Y:S04]  /*21870*/  LDL.LU.64 R50, [R1+0x40] ;  /* 0x0000400001327983 */ /* 0x000ea80000300a00 */
[----:B------:R1:W-:Y:S04]  /*21880*/  STL [R1+0x4], R4 ;  /* 0x0000040401007387 */ /* 0x0003e80000100800 */
[----:B------:R-:W-:Y:S01]  /*21890*/  STL [R1+0x10], R36 ;  /* 0x0000102401007387 */ /* 0x000fe20000100800 */
[----:B-1----:R-:W-:-:S03]  /*218a0*/  IMAD.MOV.U32 R4, RZ, RZ, R37 ;  /* 0x000000ffff047224 */ /* 0x002fc600078e0025 */
[----:B-----5:R-:W-:Y:S04]  /*218b0*/  STL [R1+0x18], R38 ;  /* 0x0000182601007387 */ /* 0x020fe80000100800 */
[----:B------:R1:W-:Y:S04]  /*218c0*/  STL [R1+0xc], R4 ;  /* 0x00000c0401007387 */ /* 0x0003e80000100800 */
[----:B----4-:R-:W-:Y:S01]  /*218d0*/  STL [R1+0x20], R40 ;  /* 0x0000202801007387 */ /* 0x010fe20000100800 */
[----:B-1----:R-:W-:-:S05]  /*218e0*/  IMAD.MOV.U32 R4, RZ, RZ, R39 ;  /* 0x000000ffff047224 */ /* 0x002fca00078e0027 */
[----:B------:R1:W-:Y:S01]  /*218f0*/  STL [R1+0x14], R4 ;  /* 0x0000140401007387 */ /* 0x0003e20000100800 */
[----:B------:R-:W-:-:S03]  /*21900*/  IMAD.MOV.U32 R223, RZ, RZ, R224 ;  /* 0x000000ffffdf7224 */ /* 0x000fc600078e00e0 */
[----:B---3--:R-:W-:Y:S01]  /*21910*/  STL [R1+0x28], R44 ;  /* 0x0000282c01007387 */ /* 0x008fe20000100800 */
[----:B-1----:R-:W-:Y:S02]  /*21920*/  IMAD.MOV.U32 R4, RZ, RZ, R41 ;  /* 0x000000ffff047224 */ /* 0x002fe400078e0029 */
[----:B------:R-:W-:-:S03]  /*21930*/  IMAD.MOV.U32 R222, RZ, RZ, R225 ;  /* 0x000000ffffde7224 */ /* 0x000fc600078e00e1 */
[----:B------:R1:W-:Y:S01]  /*21940*/  STL [R1+0x1c], R4 ;  /* 0x00001c0401007387 */ /* 0x0003e20000100800 */
[----:B------:R-:W-:Y:S02]  /*21950*/  IMAD.MOV.U32 R225, RZ, RZ, R226 ;  /* 0x000000ffffe17224 */ /* 0x000fe400078e00e2 */
[----:B------:R-:W-:Y:S02]  /*21960*/  IMAD.MOV.U32 R224, RZ, RZ, R227 ;  /* 0x000000ffffe07224 */ /* 0x000fe400078e00e3 */
[----:B------:R-:W-:Y:S02]  /*21970*/  IMAD.MOV.U32 R241, RZ, RZ, R242 ;  /* 0x000000fffff17224 */ /* 0x000fe400078e00f2 */
[----:B------:R-:W-:Y:S02]  /*21980*/  IMAD.MOV.U32 R240, RZ, RZ, R243 ;  /* 0x000000fffff07224 */ /* 0x000fe400078e00f3 */
[----:B-1----:R-:W-:Y:S02]  /*21990*/  IMAD.MOV.U32 R4, RZ, RZ, R45 ;  /* 0x000000ffff047224 */ /* 0x002fe400078e002d */
[----:B------:R-:W-:-:S02]  /*219a0*/  IMAD.MOV.U32 R203, RZ, RZ, R26 ;  /* 0x000000ffffcb7224 */ /* 0x000fc400078e001a */
[----:B------:R-:W-:Y:S02]  /*219b0*/  IMAD.MOV.U32 R202, RZ, RZ, R27 ;  /* 0x000000ffffca7224 */ /* 0x000fe400078e001b */
[----:B------:R-:W-:Y:S01]  /*219c0*/  IMAD.MOV.U32 R227, RZ, RZ, R228 ;  /* 0x000000ffffe37224 */ /* 0x000fe200078e00e4 */
[----:B------:R-:W3:Y:S01]  /*219d0*/  LDL.LU.64 R26, [R1+0x88] ;  /* 0x00008800011a7983 */ /* 0x000ee20000300a00 */
[----:B------:R-:W-:Y:S02]  /*219e0*/  IMAD.MOV.U32 R226, RZ, RZ, R229 ;  /* 0x000000ffffe27224 */ /* 0x000fe400078e00e5 */
[----:B------:R-:W-:Y:S02]  /*219f0*/  IMAD.MOV.U32 R243, RZ, RZ, R244 ;  /* 0x000000fffff37224 */ /* 0x000fe400078e00f4 */
[----:B------:R-:W-:Y:S02]  /*21a00*/  IMAD.MOV.U32 R242, RZ, RZ, R245 ;  /* 0x000000fffff27224 */ /* 0x000fe400078e00f5 */
[----:B------:R-:W-:-:S02]  /*21a10*/  IMAD.MOV.U32 R193, RZ, RZ, R6 ;  /* 0x000000ffffc17224 */ /* 0x000fc400078e0006 */
[----:B------:R-:W-:Y:S02]  /*21a20*/  IMAD.MOV.U32 R192, RZ, RZ, R7 ;  /* 0x000000ffffc07224 */ /* 0x000fe400078e0007 */
[----:B------:R-:W-:Y:S01]  /*21a30*/  IMAD.MOV.U32 R229, RZ, RZ, R230 ;  /* 0x000000ffffe57224 */ /* 0x000fe200078e00e6 */
[----:B------:R-:W4:Y:S01]  /*21a40*/  LDL.LU.64 R6, [R1+0xe0] ;  /* 0x0000e00001067983 */ /* 0x000f220000300a00 */
[----:B------:R-:W-:Y:S02]  /*21a50*/  IMAD.MOV.U32 R228, RZ, RZ, R231 ;  /* 0x000000ffffe47224 */ /* 0x000fe400078e00e7 */
[----:B------:R-:W-:Y:S02]  /*21a60*/  IMAD.MOV.U32 R245, RZ, RZ, R246 ;  /* 0x000000fffff57224 */ /* 0x000fe400078e00f6 */
[----:B------:R-:W-:Y:S01]  /*21a70*/  IMAD.MOV.U32 R244, RZ, RZ, R247 ;  /* 0x000000fffff47224 */ /* 0x000fe200078e00f7 */
[----:B------:R1:W-:Y:S01]  /*21a80*/  STL [R1+0x24], R4 ;  /* 0x0000240401007387 */ /* 0x0003e20000100800 */
        /* <DEDUP_REMOVED lines=9> */
[----:B------:R-:W5:Y:S01]  /*21b20*/  LDL.LU.64 R24, [R1+0x140] ;  /* 0x0001400001187983 */ /* 0x000f620000300a00 */
[----:B------:R-:W-:Y:S02]  /*21b30*/  IMAD.MOV.U32 R206, RZ, RZ, R43 ;  /* 0x000000ffffce7224 */ /* 0x000fe400078e002b */
[----:B------:R-:W-:Y:S01]  /*21b40*/  IMAD.MOV.U32 R235, RZ, RZ, R236 ;  /* 0x000000ffffeb7224 */ /* 0x000fe200078e00ec */
[----:B------:R-:W3:Y:S01]  /*21b50*/  LDL.LU.64 R42, [R1+0xb8] ;  /* 0x0000b800012a7983 */ /* 0x000ee20000300a00 */
[----:B------:R-:W-:Y:S02]  /*21b60*/  IMAD.MOV.U32 R234, RZ, RZ, R237 ;  /* 0x000000ffffea7224 */ /* 0x000fe400078e00ed */
[----:B------:R-:W-:-:S02]  /*21b70*/  IMAD.MOV.U32 R201, RZ, RZ, R22 ;  /* 0x000000ffffc97224 */ /* 0x000fc400078e0016 */
[----:B------:R-:W-:Y:S02]  /*21b80*/  IMAD.MOV.U32 R200, RZ, RZ, R23 ;  /* 0x000000ffffc87224 */ /* 0x000fe400078e0017 */
[----:B------:R-:W-:Y:S01]  /*21b90*/  IMAD.MOV.U32 R237, RZ, RZ, R238 ;  /* 0x000000ffffed7224 */ /* 0x000fe200078e00ee */
[----:B------:R-:W3:Y:S01]  /*21ba0*/  LDL.LU.64 R22, [R1+0x80] ;  /* 0x0000800001167983 */ /* 0x000ee20000300a00 */
[----:B------:R-:W-:Y:S02]  /*21bb0*/  IMAD.MOV.U32 R236, RZ, RZ, R239 ;  /* 0x000000ffffec7224 */ /* 0x000fe400078e00ef */
[----:B------:R-:W-:Y:S01]  /*21bc0*/  IMAD.MOV.U32 R239, RZ, RZ, R250 ;  /* 0x000000ffffef7224 */ /* 0x000fe200078e00fa */
[----:B------:R-:W-:Y:S01]  /*21bd0*/  STL [R1+0x30], R48 ;  /* 0x0000303001007387 */ /* 0x000fe20000100800 */
[----:B------:R-:W-:Y:S02]  /*21be0*/  IMAD.MOV.U32 R238, RZ, RZ, R251 ;  /* 0x000000ffffee7224 */ /* 0x000fe400078e00fb */
[----:B------:R-:W-:-:S02]  /*21bf0*/  IMAD.MOV.U32 R251, RZ, RZ, R28 ;  /* 0x000000fffffb7224 */ /* 0x000fc400078e001c */
[----:B------:R-:W-:Y:S02]  /*21c00*/  IMAD.MOV.U32 R250, RZ, RZ, R29 ;  /* 0x000000fffffa7224 */ /* 0x000fe400078e001d */
[----:B------:R-:W-:Y:S01]  /*21c10*/  IMAD.MOV.U32 R199, RZ, RZ, R18 ;  /* 0x000000ffffc77224 */ /* 0x000fe200078e0012 */
[----:B------:R-:W3:Y:S01]  /*21c20*/  LDL.LU.64 R28, [R1+0x1d0] ;  /* 0x0001d000011c7983 */ /* 0x000ee20000300a00 */
[----:B------:R-:W-:Y:S02]  /*21c30*/  IMAD.MOV.U32 R198, RZ, RZ, R19 ;  /* 0x000000ffffc67224 */ /* 0x000fe400078e0013 */
[----:B------:R-:W-:Y:S01]  /*21c40*/  IMAD.MOV.U32 R18, RZ, RZ, R56 ;  /* 0x000000ffff127224 */ /* 0x000fe200078e0038 */
[----:B------:R-:W3:Y:S01]  /*21c50*/  LDL.LU.64 R34, [R1+0x188] ;  /* 0x0001880001227983 */ /* 0x000ee20000300a00 */
[----:B------:R-:W-:Y:S02]  /*21c60*/  IMAD.MOV.U32 R19, RZ, RZ, R57 ;  /* 0x000000ffff137224 */ /* 0x000fe400078e0039 */
[----:B------:R-:W-:Y:S01]  /*21c70*/  IMAD.MOV.U32 R252, RZ, RZ, R33 ;  /* 0x000000fffffc7224 */ /* 0x000fe200078e0021 */
[----:B------:R-:W3:Y:S01]  /*21c80*/  LDL.LU.64 R56, [R1+0x1a0] ;  /* 0x0001a00001387983 */ /* 0x000ee20000300a00 */
[----:B------:R-:W-:-:S02]  /*21c90*/  IMAD.MOV.U32 R189, RZ, RZ, R8 ;  /* 0x000000ffffbd7224 */ /* 0x000fc400078e0008 */
        /* <DEDUP_REMOVED lines=11> */
[----:B-1----:R-:W-:-:S03]  /*21d50*/  IMAD.MOV.U32 R4, RZ, RZ, R49 ;  /* 0x000000ffff047224 */ /* 0x002fc600078e0031 */
[----:B------:R-:W3:Y:S04]  /*21d60*/  LDL.LU.64 R12, [R1+0xd8] ;  /* 0x0000d800010c7983 */ /* 0x000ee80000300a00 */
[----:B------:R-:W3:Y:S01]  /*21d70*/  LDL.LU.64 R46, [R1+0xd0] ;  /* 0x0000d000012e7983 */ /* 0x000ee20000300a00 */
[----:B------:R-:W-:Y:S02]  /*21d80*/  IMAD.MOV.U32 R205, RZ, RZ, R30 ;  /* 0x000000ffffcd7224 */ /* 0x000fe400078e001e */
[----:B------:R-:W-:Y:S01]  /*21d90*/  IMAD.MOV.U32 R204, RZ, RZ, R31 ;  /* 0x000000ffffcc7224 */ /* 0x000fe200078e001f */
[----:B------:R1:W-:Y:S01]  /*21da0*/  STL [R1+0x2c], R4 ;  /* 0x00002c0401007387 */ /* 0x0003e20000100800 */
        /* <DEDUP_REMOVED lines=10> */
[----:B------:R-:W-:Y:S01]  /*21e50*/  IMAD.MOV.U32 R214, RZ, RZ, R59 ;  /* 0x000000ffffd67224 */ /* 0x000fe200078e003b */
[----:B--2---:R2:W-:Y:S04]  /*21e60*/  STL [R1+0x38], R54 ;  /* 0x0000383601007387 */ /* 0x0045e80000100800 */
[----:B------:R-:W4:Y:S04]  /*21e70*/  LDL.LU.64 R30, [R1+0x60] ;  /* 0x00006000011e7983 */ /* 0x000f280000300a00 */
[----:B------:R-:W4:Y:S04]  /*21e80*/  LDL.LU.64 R44, [R1+0x258] ;  /* 0x00025800012c7983 */ /* 0x000f280000300a00 */
[----:B------:R-:W4:Y:S04]  /*21e90*/  LDL.LU.64 R40, [R1+0x1c0] ;  /* 0x0001c00001287983 */ /* 0x000f280000300a00 */
[----:B------:R-:W4:Y:S04]  /*21ea0*/  LDL.LU.64 R14, [R1+0x108] ;  /* 0x00010800010e7983 */ /* 0x000f280000300a00 */
[----:B------:R-:W4:Y:S04]  /*21eb0*/  LDL.LU.64 R16, [R1+0x1e8] ;  /* 0x0001e80001107983 */ /* 0x000f280000300a00 */
[----:B------:R-:W4:Y:S04]  /*21ec0*/  LDL.LU.64 R20, [R1+0x1a8] ;  /* 0x0001a80001147983 */ /* 0x000f280000300a00 */
[----:B------:R-:W4:Y:S04]  /*21ed0*/  LDL.LU.64 R10, [R1+0x100] ;  /* 0x00010000010a7983 */ /* 0x000f280000300a00 */
[----:B-1----:R-:W4:Y:S04]  /*21ee0*/  LDL.LU.64 R4, [R1+0x138] ;  /* 0x0001380001047983 */ /* 0x002f280000300a00 */
[----:B------:R-:W4:Y:S04]  /*21ef0*/  LDL.LU.64 R48, [R1+0x180] ;  /* 0x0001800001307983 */ /* 0x000f280000300a00 */
[----:B------:R-:W4:Y:S01]  /*21f00*/  LDL.LU.64 R58, [R1+0x58] ;  /* 0x00005800013a7983 */ /* 0x000f220000300a00 */
[----:B--2---:R-:W-:-:S05]  /*21f10*/  IMAD.MOV.U32 R54, RZ, RZ, R55 ;  /* 0x000000ffff367224 */ /* 0x004fca00078e0037 */
[----:B------:R1:W-:Y:S04]  /*21f20*/  STL [R1+0x34], R54 ;  /* 0x0000343601007387 */ /* 0x0003e80000100800 */
[----:B------:R2:W-:Y:S04]  /*21f30*/  STL [R1+0x40], R50 ;  /* 0x0000403201007387 */ /* 0x0005e80000100800 */
[----:B-1----:R-:W5:Y:S01]  /*21f40*/  LDL.LU.64 R54, [R1+0x110] ;  /* 0x0001100001367983 */ /* 0x002f620000300a00 */
[----:B--2---:R-:W-:-:S03]  /*21f50*/  IMAD.MOV.U32 R50, RZ, RZ, R51 ;  /* 0x000000ffff327224 */ /* 0x004fc600078e0033 */
[----:B---3--:R1:W-:Y:S04]  /*21f60*/  STL [R1+0x48], R46 ;  /* 0x0000482e01007387 */ /* 0x0083e80000100800 */
[----:B------:R-:W-:Y:S01]  /*21f70*/  STL [R1+0x3c], R50 ;  /* 0x00003c3201007387 */ /* 0x000fe20000100800 */
[----:B-1----:R-:W-:-:S05]  /*21f80*/  IMAD.MOV.U32 R46, RZ, RZ, R47 ;  /* 0x000000ffff2e7224 */ /* 0x002fca00078e002f */
[----:B------:R-:W-:Y:S04]  /*21f90*/  STL [R1+0x44], R46 ;  /* 0x0000442e01007387 */ /* 0x000fe80000100800 */
[----:B------:R1:W-:Y:S01]  /*21fa0*/  STL [R1+0x50], R26 ;  /* 0x0000501a01007387 */ /* 0x0003e20000100800 */
[----:B------:R-:W-:Y:S02]  /*21fb0*/  IMAD.MOV.U32 R47, RZ, RZ, R13 ;  /* 0x000000ffff2f7224 */ /* 0x000fe400078e000d */
[----:B-1----:R-:W-:Y:S02]  /*21fc0*/  IMAD.MOV.U32 R26, RZ, RZ, R27 ;  /* 0x000000ffff1a7224 */ /* 0x002fe400078e001b */
[----:B------:R-:W-:-:S03]  /*21fd0*/  IMAD.MOV.U32 R27, RZ, RZ, R19 ;  /* 0x000000ffff1b7224 */ /* 0x000fc600078e0013 */
[----:B------:R1:W-:Y:S01]  /*21fe0*/  STL [R1+0x4c], R26 ;  /* 0x00004c1a01007387 */ /* 0x0003e20000100800 */
[----:B------:R-:W-:Y:S02]  /*21ff0*/  IMAD.MOV.U32 R19, RZ, RZ, R9 ;  /* 0x000000ffff137224 */ /* 0x000fe400078e0009 */
[----:B------:R-:W-:Y:S02]  /*22000*/  IMAD.MOV.U32 R46, RZ, RZ, R12 ;  /* 0x000000ffff2e7224 */ /* 0x000fe400078e000c */
[----:B-1----:R-:W-:Y:S02]  /*22010*/  IMAD.MOV.U32 R26, RZ, RZ, R18 ;  /* 0x000000ffff1a7224 */ /* 0x002fe400078e0012 */
[----:B------:R-:W-:Y:S01]  /*22020*/  IMAD.MOV.U32 R18, RZ, RZ, R8 ;  /* 0x000000ffff127224 */ /* 0x000fe200078e0008 */
[----:B----4-:R1:W-:Y:S04]  /*22030*/  STL [R1+0x58], R58 ;  /* 0x0000583a01007387 */ /* 0x0103e80000100800 */
[----:B------:R-:W2:Y:S04]  /*22040*/  LDL.LU.64 R8, [R1+0x160] ;  /* 0x0001600001087983 */ /* 0x000ea80000300a00 */
[----:B------:R-:W3:Y:S04]  /*22050*/  LDL.LU.64 R12, [R1+0x168] ;  /* 0x00016800010c7983 */ /* 0x000ee80000300a00 */
[----:B------:R-:W4:Y:S01]  /*22060*/  LDL.LU.64 R50, [R1+0x78] ;  /* 0x0000780001327983 */ /* 0x000f220000300a00 */
[----:B-1----:R-:W-:-:S05]  /*22070*/  IMAD.MOV.U32 R58, RZ, RZ, R59 ;  /* 0x000000ffff3a7224 */ /* 0x002fca00078e003b */
[----:B------:R-:W-:Y:S04]  /*22080*/  STL [R1+0x54], R58 ;  /* 0x0000543a01007387 */ /* 0x000fe80000100800 */
[----:B------:R1:W-:Y:S02]  /*22090*/  STL [R1+0x60], R30 ;  /* 0x0000601e01007387 */ /* 0x0003e40000100800 */
[----:B-1----:R-:W-:-:S05]  /*220a0*/  IMAD.MOV.U32 R30, RZ, RZ, R31 ;  /* 0x000000ffff1e7224 */ /* 0x002fca00078e001f */
[----:B------:R1:W-:Y:S04]  /*220b0*/  STL [R1+0x5c], R30 ;  /* 0x00005c1e01007387 */ /* 0x0003e80000100800 */
[----:B-1----:R-:W2:Y:S04]  /*220c0*/  LDL.LU.64 R30, [R1+0x148] ;  /* 0x00014800011e7983 */ /* 0x002ea80000300a00 */
[----:B-----5:R1:W-:Y:S02]  /*220d0*/  STL [R1+0x68], R54 ;  /* 0x0000683601007387 */ /* 0x0203e40000100800 */
[----:B-1----:R-:W-:-:S05]  /*220e0*/  IMAD.MOV.U32 R54, RZ, RZ, R55 ;  /* 0x000000ffff367224 */ /* 0x002fca00078e0037 */
[----:B------:R-:W-:Y:S04]  /*220f0*/  STL [R1+0x64], R54 ;  /* 0x0000643601007387 */ /* 0x000fe80000100800 */
[----:B------:R1:W-:Y:S02]  /*22100*/  STL [R1+0x70], R42 ;  /* 0x0000702a01007387 */ /* 0x0003e40000100800 */
[----:B-1----:R-:W-:-:S05]  /*22110*/  IMAD.MOV.U32 R42, RZ, RZ, R43 ;  /* 0x000000ffff2a7224 */ /* 0x002fca00078e002b */
[----:B------:R1:W-:Y:S04]  /*22120*/  STL [R1+0x6c], R42 ;  /* 0x00006c2a01007387 */ /* 0x0003e80000100800 */
[----:B----4-:R4:W-:Y:S04]  /*22130*/  STL [R1+0x78], R50 ;  /* 0x0000783201007387 */ /* 0x0109e80000100800 */
[----:B-1----:R-:W5:Y:S01]  /*22140*/  LDL.LU.64 R42, [R1+0xb0] ;  /* 0x0000b000012a7983 */ /* 0x002f620000300a00 */
[----:B----4-:R-:W-:-:S05]  /*22150*/  IMAD.MOV.U32 R50, RZ, RZ, R51 ;  /* 0x000000ffff327224 */ /* 0x010fca00078e0033 */
[----:B------:R-:W-:Y:S04]  /*22160*/  STL [R1+0x74], R50 ;  /* 0x0000743201007387 */ /* 0x000fe80000100800 */
[----:B------:R1:W-:Y:S02]  /*22170*/  STL [R1+0x80], R22 ;  /* 0x0000801601007387 */ /* 0x0003e40000100800 */
[----:B-1----:R-:W-:-:S05]  /*22180*/  IMAD.MOV.U32 R22, RZ, RZ, R23 ;  /* 0x000000ffff167224 */ /* 0x002fca00078e0017 */
[----:B------:R1:W-:Y:S04]  /*22190*/  STL [R1+0x7c], R22 ;  /* 0x00007c1601007387 */ /* 0x0003e80000100800 */
[----:B--2---:R2:W-:Y:S04]  /*221a0*/  STL [R1+0x88], R30 ;  /* 0x0000881e01007387 */ /* 0x0045e80000100800 */
[----:B-1----:R-:W4:Y:S01]  /*221b0*/  LDL.LU.64 R22, [R1+0x170] ;  /* 0x0001700001167983 */ /* 0x002f220000300a00 */
[----:B------:R-:W-:Y:S02]  /*221c0*/  IMAD.MOV.U32 R50, RZ, RZ, R31 ;  /* 0x000000ffff327224 */ /* 0x000fe400078e001f */
[----:B--2---:R-:W-:-:S03]  /*221d0*/  IMAD.MOV.U32 R30, RZ, RZ, R14 ;  /* 0x000000ffff1e7224 */ /* 0x004fc600078e000e */
[----:B------:R-:W-:Y:S01]  /*221e0*/  STL [R1+0x84], R50 ;  /* 0x0000843201007387 */ /* 0x000fe20000100800 */
[----:B------:R-:W-:Y:S02]  /*221f0*/  IMAD.MOV.U32 R31, RZ, RZ, R15 ;  /* 0x000000ffff1f7224 */ /* 0x000fe400078e000f */
[----:B------:R-:W-:Y:S01]  /*22200*/  IMAD.MOV.U32 R14, RZ, RZ, R10 ;  /* 0x000000ffff0e7224 */ /* 0x000fe200078e000a */
[----:B------:R1:W-:Y:S01]  /*22210*/  STL [R1+0x90], R46 ;  /* 0x0000902e01007387 */ /* 0x0003e20000100800 */
[----:B------:R-:W-:Y:S02]  /*22220*/  IMAD.MOV.U32 R15, RZ, RZ, R11 ;  /* 0x000000ffff0f7224 */ /* 0x000fe400078e000b */
[----:B------:R-:W-:Y:S02]  /*22230*/  IMAD.MOV.U32 R10, RZ, RZ, R6 ;  /* 0x000000ffff0a7224 */ /* 0x000fe400078e0006 */
[----:B------:R-:W-:Y:S02]  /*22240*/  IMAD.MOV.U32 R11, RZ, RZ, R7 ;  /* 0x000000ffff0b7224 */ /* 0x000fe400078e0007 */
[----:B------:R-:W2:Y:S01]  /*22250*/  LDL.LU.64 R6, [R1+0xc8] ;  /* 0x0000c80001067983 */ /* 0x000ea20000300a00 */
[----:B-1----:R-:W-:-:S05]  /*22260*/  IMAD.MOV.U32 R46, RZ, RZ, R47 ;  /* 0x000000ffff2e7224 */ /* 0x002fca00078e002f */
[----:B------:R-:W-:Y:S04]  /*22270*/  STL [R1+0x8c], R46 ;  /* 0x00008c2e01007387 */ /* 0x000fe80000100800 */
[----:B-----5:R1:W-:Y:S02]  /*22280*/  STL [R1+0x98], R42 ;  /* 0x0000982a01007387 */ /* 0x0203e40000100800 */
[----:B-1----:R-:W-:-:S05]  /*22290*/  IMAD.MOV.U32 R42, RZ, RZ, R43 ;  /* 0x000000ffff2a7224 */ /* 0x002fca00078e002b */
[----:B------:R-:W-:Y:S04]  /*222a0*/  STL [R1+0x94], R42 ;  /* 0x0000942a01007387 */ /* 0x000fe80000100800 */
[----:B------:R1:W-:Y:S02]  /*222b0*/  STL [R1+0xa0], R26 ;  /* 0x0000a01a01007387 */ /* 0x0003e40000100800 */
[----:B-1----:R-:W-:-:S05]  /*222c0*/  IMAD.MOV.U32 R26, RZ, RZ, R27 ;  /* 0x000000ffff1a7224 */ /* 0x002fca00078e001b */
[----:B------:R1:W-:Y:S04]  /*222d0*/  STL [R1+0x9c], R26 ;  /* 0x00009c1a01007387 */ /* 0x0003e80000100800 */
[----:B-1----:R-:W5:Y:S04]  /*222e0*/  LDL.LU.64 R26, [R1+0x190] ;  /* 0x00019000011a7983 */ /* 0x002f680000300a00 */
[----:B----4-:R1:W-:Y:S02]  /*222f0*/  STL [R1+0xa8], R22 ;  /* 0x0000a81601007387 */ /* 0x0103e40000100800 */
[----:B-1----:R-:W-:-:S05]  /*22300*/  IMAD.MOV.U32 R22, RZ, RZ, R23 ;  /* 0x000000ffff167224 */ /* 0x002fca00078e0017 */
[----:B------:R1:W-:Y:S04]  /*22310*/  STL [R1+0xa4], R22 ;  /* 0x0000a41601007387 */ /* 0x0003e80000100800 */
[----:B-1----:R-:W4:Y:S04]  /*22320*/  LDL.LU.64 R22, [R1+0xf0] ;  /* 0x0000f00001167983 */ /* 0x002f280000300a00 */
[----:B------:R1:W-:Y:S02]  /*22330*/  STL [R1+0xb0], R30 ;  /* 0x0000b01e01007387 */ /* 0x0003e40000100800 */
[----:B-1----:R-:W-:-:S05]  /*22340*/  IMAD.MOV.U32 R30, RZ, RZ, R31 ;  /* 0x000000ffff1e7224 */ /* 0x002fca00078e001f */
[----:B------:R-:W-:Y:S04]  /*22350*/  STL [R1+0xac], R30 ;  /* 0x0000ac1e01007387 */ /* 0x000fe80000100800 */
[----:B--2---:R1:W-:Y:S02]  /*22360*/  STL [R1+0xb8], R6 ;  /* 0x0000b80601007387 */ /* 0x0043e40000100800 */
[----:B-1----:R-:W-:-:S05]  /*22370*/  IMAD.MOV.U32 R6, RZ, RZ, R7 ;  /* 0x000000ffff067224 */ /* 0x002fca00078e0007 */
[----:B------:R1:W-:Y:S04]  /*22380*/  STL [R1+0xb4], R6 ;  /* 0x0000b40601007387 */ /* 0x0003e80000100800 */
[----:B-1----:R-:W2:Y:S04]  /*22390*/  LDL.LU.64 R6, [R1+0x1b8] ;  /* 0x0001b80001067983 */ /* 0x002ea80000300a00 */
[----:B------:R1:W-:Y:S02]  /*223a0*/  STL [R1+0xc0], R18 ;  /* 0x0000c01201007387 */ /* 0x0003e40000100800 */
[----:B-1----:R-:W-:-:S05]  /*223b0*/  IMAD.MOV.U32 R18, RZ, RZ, R19 ;  /* 0x000000ffff127224 */ /* 0x002fca00078e0013 */
[----:B------:R1:W-:Y:S04]  /*223c0*/  STL [R1+0xbc], R18 ;  /* 0x0000bc1201007387 */ /* 0x0003e80000100800 */
[----:B-1----:R-:W3:Y:S04]  /*223d0*/  LDL.LU.64 R18, [R1+0x118] ;  /* 0x0001180001127983 */ /* 0x002ee80000300a00 */
[----:B-----5:R1:W-:Y:S02]  /*223e0*/  STL [R1+0xc8], R26 ;  /* 0x0000c81a01007387 */ /* 0x0203e40000100800 */
[----:B-1----:R-:W-:-:S05]  /*223f0*/  MOV R26, R27 ;  /* 0x0000001b001a7202 */ /* 0x002fca0000000f00 */
[----:B------:R-:W-:Y:S04]  /*22400*/  STL [R1+0xc4], R26 ;  /* 0x0000c41a01007387 */ /* 0x000fe80000100800 */
[----:B------:R1:W-:Y:S02]  /*22410*/  STL [R1+0xd0], R4 ;  /* 0x0000d00401007387 */ /* 0x0003e40000100800 */
[----:B-1----:R-:W-:Y:S02]  /*22420*/  IMAD.MOV.U32 R4, RZ, RZ, R5 ;  /* 0x000000ffff047224 */ /* 0x002fe400078e0005 */
[----:B------:R-:W-:-:S03]  /*22430*/  IMAD.MOV.U32 R5, RZ, RZ, R25 ;  /* 0x000000ffff057224 */ /* 0x000fc600078e0019 */
[----:B------:R1:W-:Y:S04]  /*22440*/  STL [R1+0xcc], R4 ;  /* 0x0000cc0401007387 */ /* 0x0003e80000100800 */
[----:B----4-:R4:W-:Y:S01]  /*22450*/  STL [R1+0xd8], R22 ;  /* 0x0000d81601007387 */ /* 0x0109e20000100800 */
[----:B-1----:R-:W-:-:S03]  /*22460*/  IMAD.MOV.U32 R4, RZ, RZ, R24 ;  /* 0x000000ffff047224 */ /* 0x002fc600078e0018 */
[----:B------:R-:W5:Y:S01]  /*22470*/  LDL.LU.64 R24, [R1+0x1f0] ;  /* 0x0001f00001187983 */ /* 0x000f620000300a00 */
[----:B----4-:R-:W-:-:S05]  /*22480*/  IMAD.MOV.U32 R22, RZ, RZ, R23 ;  /* 0x000000ffff167224 */ /* 0x010fca00078e0017 */
[----:B------:R-:W-:Y:S04]  /*22490*/  STL [R1+0xd4], R22 ;  /* 0x0000d41601007387 */ /* 0x000fe80000100800 */
[----:B------:R1:W-:Y:S02]  /*224a0*/  STL [R1+0xe0], R10 ;  /* 0x0000e00a01007387 */ /* 0x0003e40000100800 */
[----:B-1----:R-:W-:-:S05]  /*224b0*/  IMAD.MOV.U32 R10, RZ, RZ, R11 ;  /* 0x000000ffff0a7224 */ /* 0x002fca00078e000b */
[----:B------:R1:W-:Y:S04]  /*224c0*/  STL [R1+0xdc], R10 ;  /* 0x0000dc0a01007387 */ /* 0x0003e80000100800 */
[----:B-1----:R-:W4:Y:S04]  /*224d0*/  LDL.LU.64 R10, [R1+0x130] ;  /* 0x00013000010a7983 */ /* 0x002f280000300a00 */
[----:B--2---:R1:W-:Y:S02]  /*224e0*/  STL [R1+0xe8], R6 ;  /* 0x0000e80601007387 */ /* 0x0043e40000100800 */
[----:B-1----:R-:W-:-:S05]  /*224f0*/  IMAD.MOV.U32 R6, RZ, RZ, R7 ;  /* 0x000000ffff067224 */ /* 0x002fca00078e0007 */
[----:B------:R1:W-:Y:S04]  /*22500*/  STL [R1+0xe4], R6 ;  /* 0x0000e40601007387 */ /* 0x0003e80000100800 */
[----:B---3--:R2:W-:Y:S04]  /*22510*/  STL [R1+0xf0], R12 ;  /* 0x0000f00c01007387 */ /* 0x0085e80000100800 */
[----:B-1----:R-:W3:Y:S01]  /*22520*/  LDL.LU.64 R6, [R1+0x218] ;  /* 0x0002180001067983 */ /* 0x002ee20000300a00 */
[----:B--2---:R-:W-:Y:S02]  /*22530*/  IMAD.MOV.U32 R12, RZ, RZ, R13 ;  /* 0x000000ffff0c7224 */ /* 0x004fe400078e000d */
[----:B------:R-:W-:-:S03]  /*22540*/  IMAD.MOV.U32 R13, RZ, RZ, R17 ;  /* 0x000000ffff0d7224 */ /* 0x000fc600078e0011 */
[----:B------:R1:W-:Y:S01]  /*22550*/  STL [R1+0xec], R12 ;  /* 0x0000ec0c01007387 */ /* 0x0003e20000100800 */
[----:B------:R-:W-:-:S03]  /*22560*/  IMAD.MOV.U32 R17, RZ, RZ, R21 ;  /* 0x000000ffff117224 */ /* 0x000fc600078e0015 */
[----:B------:R2:W-:Y:S01]  /*22570*/  STL [R1+0xf8], R18 ;  /* 0x0000f81201007387 */ /* 0x0005e20000100800 */
[----:B-1----:R-:W-:Y:S02]  /*22580*/  IMAD.MOV.U32 R12, RZ, RZ, R16 ;  /* 0x000000ffff0c7224 */ /* 0x002fe400078e0010 */
[----:B------:R-:W-:Y:S02]  /*22590*/  IMAD.MOV.U32 R16, RZ, RZ, R20 ;  /* 0x000000ffff107224 */ /* 0x000fe400078e0014 */
[----:B------:R-:W3:Y:S01]  /*225a0*/  LDL.LU.64 R20, [R1+0x158] ;  /* 0x0001580001147983 */ /* 0x000ee20000300a00 */
[----:B--2---:R-:W-:-:S03]  /*225b0*/  IMAD.MOV.U32 R18, RZ, RZ, R19 ;  /* 0x000000ffff127224 */ /* 0x004fc600078e0013 */
[----:B------:R1:W-:Y:S04]  /*225c0*/  STL [R1+0x100], R14 ;  /* 0x0001000e01007387 */ /* 0x0003e80000100800 */
[----:B------:R-:W-:Y:S01]  /*225d0*/  STL [R1+0xf4], R18 ;  /* 0x0000f41201007387 */ /* 0x000fe20000100800 */
[----:B-1----:R-:W-:-:S05]  /*225e0*/  IMAD.MOV.U32 R14, RZ, RZ, R15 ;  /* 0x000000ffff0e7224 */ /* 0x002fca00078e000f */
[----:B------:R5:W-:Y:S02]  /*225f0*/  STL [R1+0xfc], R14 ;  /* 0x0000fc0e01007387 */ /* 0x000be40000100800 */
[----:B-----5:R-:W-:Y:S02]  /*22600*/  IMAD.MOV.U32 R14, RZ, RZ, R25 ;  /* 0x000000ffff0e7224 */ /* 0x020fe400078e0019 */
[----:B------:R1:W-:Y:S04]  /*22610*/  STL [R1+0x108], R24 ;  /* 0x0001081801007387 */ /* 0x0003e80000100800 */
[----:B------:R2:W-:Y:S04]  /*22620*/  STL [R1+0x104], R14 ;  /* 0x0001040e01007387 */ /* 0x0005e80000100800 */
[----:B-1----:R-:W5:Y:S01]  /*22630*/  LDL.LU.64 R24, [R1+0x248] ;  /* 0x0002480001187983 */ /* 0x002f620000300a00 */
[----:B--2---:R-:W-:-:S03]  /*22640*/  IMAD.MOV.U32 R14, RZ, RZ, R35 ;  /* 0x000000ffff0e7224 */ /* 0x004fc600078e0023 */
[----:B------:R1:W-:Y:S04]  /*22650*/  STL [R1+0x110], R34 ;  /* 0x0001102201007387 */ /* 0x0003e80000100800 */
[----:B------:R-:W-:Y:S01]  /*22660*/  STL [R1+0x10c], R14 ;  /* 0x00010c0e01007387 */ /* 0x000fe20000100800 */
[----:B-1----:R-:W-:Y:S02]  /*22670*/  IMAD.MOV.U32 R34, RZ, RZ, R38 ;  /* 0x000000ffff227224 */ /* 0x002fe400078e0026 */
[----:B------:R-:W-:Y:S01]  /*22680*/  IMAD.MOV.U32 R35, RZ, RZ, R39 ;  /* 0x000000ffff237224 */ /* 0x000fe200078e0027 */
[----:B----4-:R1:W-:Y:S04]  /*22690*/  STL [R1+0x118], R10 ;  /* 0x0001180a01007387 */ /* 0x0103e80000100800 */
[----:B------:R-:W2:Y:S01]  /*226a0*/  LDL.LU.64 R38, [R1+0x178] ;  /* 0x0001780001267983 */ /* 0x000ea20000300a00 */
[----:B-1----:R-:W-:-:S05]  /*226b0*/  IMAD.MOV.U32 R10, RZ, RZ, R11 ;  /* 0x000000ffff0a7224 */ /* 0x002fca00078e000b */
[----:B------:R1:W-:Y:S04]  /*226c0*/  STL [R1+0x114], R10 ;  /* 0x0001140a01007387 */ /* 0x0003e80000100800 */
[----:B------:R4:W-:Y:S01]  /*226d0*/  STL [R1+0x120], R32 ;  /* 0x0001202001007387 */ /* 0x0009e20000100800 */
[----:B-1----:R-:W-:-:S03]  /*226e0*/  IMAD.MOV.U32 R10, RZ, RZ, R33 ;  /* 0x000000ffff0a7224 */ /* 0x002fc600078e0021 */
[----:B----4-:R-:W4:Y:S04]  /*226f0*/  LDL.LU.64 R32, [R1+0x288] ;  /* 0x0002880001207983 */ /* 0x010f280000300a00 */
[----:B------:R-:W-:Y:S04]  /*22700*/  STL [R1+0x11c], R10 ;  /* 0x00011c0a01007387 */ /* 0x000fe80000100800 */
[----:B---3--:R1:W-:Y:S02]  /*22710*/  STL [R1+0x128], R6 ;  /* 0x0001280601007387 */ /* 0x0083e40000100800 */
[----:B-1----:R-:W-:-:S05]  /*22720*/  IMAD.MOV.U32 R6, RZ, RZ, R7 ;  /* 0x000000ffff067224 */ /* 0x002fca00078e0007 */
[----:B------:R1:W-:Y:S04]  /*22730*/  STL [R1+0x124], R6 ;  /* 0x0001240601007387 */ /* 0x0003e80000100800 */
[----:B------:R3:W-:Y:S01]  /*22740*/  STL [R1+0x130], R16 ;  /* 0x0001301001007387 */ /* 0x0007e20000100800 */
[----:B-1----:R-:W-:-:S03]  /*22750*/  IMAD.MOV.U32 R6, RZ, RZ, R17 ;  /* 0x000000ffff067224 */ /* 0x002fc600078e0011 */
[----:B---3--:R-:W3:Y:S04]  /*22760*/  LDL.LU.64 R16, [R1+0x198] ;  /* 0x0001980001107983 */ /* 0x008ee80000300a00 */
[----:B------:R1:W-:Y:S04]  /*22770*/  STL [R1+0x12c], R6 ;  /* 0x00012c0601007387 */ /* 0x0003e80000100800 */
[----:B------:R1:W-:Y:S02]  /*22780*/  STL [R1+0x138], R20 ;  /* 0x0001381401007387 */ /* 0x0003e40000100800 */
[----:B-1----:R-:W-:-:S02]  /*22790*/  IMAD.MOV.U32 R6, RZ, RZ, R21 ;  /* 0x000000ffff067224 */ /* 0x002fc400078e0015 */
[----:B------:R1:W-:Y:S04]  /*227a0*/  STL [R1+0x140], R4 ;  /* 0x0001400401007387 */ /* 0x0003e80000100800 */
[----:B------:R-:W-:Y:S04]  /*227b0*/  STL [R1+0x134], R6 ;  /* 0x0001340601007387 */ /* 0x000fe80000100800 */
[----:B------:R-:W3:Y:S01]  /*227c0*/  LDL.LU.64 R20, [R1+0x2b0] ;  /* 0x0002b00001147983 */ /* 0x000ee20000300a00 */
[----:B-1----:R-:W-:-:S05]  /*227d0*/  IMAD.MOV.U32 R4, RZ, RZ, R5 ;  /* 0x000000ffff047224 */ /* 0x002fca00078e0005 */
[----:B------:R1:W-:Y:S04]  /*227e0*/  STL [R1+0x13c], R4 ;  /* 0x00013c0401007387 */ /* 0x0003e80000100800 */
[----:B-----5:R5:W-:Y:S01]  /*227f0*/  STL [R1+0x148], R24 ;  /* 0x0001481801007387 */ /* 0x020be20000100800 */
[----:B-1----:R-:W-:-:S03]  /*22800*/  IMAD.MOV.U32 R4, RZ, RZ, R25 ;  /* 0x000000ffff047224 */ /* 0x002fc600078e0019 */
[----:B-----5:R-:W5:Y:S04]  /*22810*/  LDL.LU.64 R24, [R1+0x1b0] ;  /* 0x0001b00001187983 */ /* 0x020f680000300a00 */
[----:B------:R1:W-:Y:S04]  /*22820*/  STL [R1+0x144], R4 ;  /* 0x0001440401007387 */ /* 0x0003e80000100800 */
[----:B------:R2:W-:Y:S01]  /*22830*/  STL [R1+0x150], R28 ;  /* 0x0001501c01007387 */ /* 0x0005e20000100800 */
[----:B-1----:R-:W-:-:S03]  /*22840*/  IMAD.MOV.U32 R4, RZ, RZ, R29 ;  /* 0x000000ffff047224 */ /* 0x002fc600078e001d */
[----:B--2---:R-:W2:Y:S04]  /*22850*/  LDL.LU.64 R28, [R1+0x2e8] ;  /* 0x0002e800011c7983 */ /* 0x004ea80000300a00 */
[----:B------:R1:W-:Y:S04]  /*22860*/  STL [R1+0x14c], R4 ;  /* 0x00014c0401007387 */ /* 0x0003e80000100800 */
[----:B------:R4:W-:Y:S01]  /*22870*/  STL [R1+0x158], R38 ;  /* 0x0001582601007387 */ /* 0x0009e20000100800 */
[----:B-1----:R-:W-:-:S05]  /*22880*/  IMAD.MOV.U32 R4, RZ, RZ, R39 ;  /* 0x000000ffff047224 */ /* 0x002fca00078e0027 */
[----:B------:R1:W-:Y:S04]  /*22890*/  STL [R1+0x154], R4 ;  /* 0x0001540401007387 */ /* 0x0003e80000100800 */
[----:B------:R-:W-:Y:S04]  /*228a0*/  STL [R1+0x160], R8 ;  /* 0x0001600801007387 */ /* 0x000fe80000100800 */
[----:B----4-:R-:W4:Y:S01]  /*228b0*/  LDL.LU.64 R38, [R1+0x1d8] ;  /* 0x0001d80001267983 */ /* 0x010f220000300a00 */
[----:B-1----:R-:W-:-:S03]  /*228c0*/  IMAD.MOV.U32 R4, RZ, RZ, R9 ;  /* 0x000000ffff047224 */ /* 0x002fc600078e0009 */
[----:B------:R-:W-:Y:S04]  /*228d0*/  STL [R1+0x168], R32 ;  /* 0x0001682001007387 */ /* 0x000fe80000100800 */
[----:B------:R1:W-:Y:S04]  /*228e0*/  STL [R1+0x15c], R4 ;  /* 0x00015c0401007387 */ /* 0x0003e80000100800 */
[----:B------:R-:W-:Y:S01]  /*228f0*/  STL [R1+0x170], R12 ;  /* 0x0001700c01007387 */ /* 0x000fe20000100800 */
[----:B-1----:R-:W-:-:S05]  /*22900*/  IMAD.MOV.U32 R4, RZ, RZ, R33 ;  /* 0x000000ffff047224 */ /* 0x002fca00078e0021 */
[----:B------:R1:W-:Y:S04]  /*22910*/  STL [R1+0x164], R4 ;  /* 0x0001640401007387 */ /* 0x0003e80000100800 */
[----:B------:R-:W4:Y:S01]  /*22920*/  LDL.LU.64 R32, [R1+0x308] ;  /* 0x0003080001207983 */ /* 0x000f220000300a00 */
[----:B-1----:R-:W-:-:S03]  /*22930*/  IMAD.MOV.U32 R4, RZ, RZ, R13 ;  /* 0x000000ffff047224 */ /* 0x002fc600078e000d */
[----:B---3--:R-:W-:Y:S04]  /*22940*/  STL [R1+0x178], R16 ;  /* 0x0001781001007387 */ /* 0x008fe80000100800 */
[----:B------:R1:W-:Y:S02]  /*22950*/  STL [R1+0x16c], R4 ;  /* 0x00016c0401007387 */ /* 0x0003e40000100800 */
[----:B-1----:R-:W-:-:S05]  /*22960*/  IMAD.MOV.U32 R4, RZ, RZ, R17 ;  /* 0x000000ffff047224 */ /* 0x002fca00078e0011 */
[----:B------:R1:W-:Y:S04]  /*22970*/  STL [R1+0x174], R4 ;  /* 0x0001740401007387 */ /* 0x0003e80000100800 */
[----:B------:R3:W-:Y:S01]  /*22980*/  STL [R1+0x180], R48 ;  /* 0x0001803001007387 */ /* 0x0007e20000100800 */
[----:B-1----:R-:W-:-:S03]  /*22990*/  IMAD.MOV.U32 R4, RZ, RZ, R49 ;  /* 0x000000ffff047224 */ /* 0x002fc600078e0031 */
[----:B---3--:R-:W3:Y:S04]  /*229a0*/  LDL.LU.64 R48, [R1+0x1f8] ;  /* 0x0001f80001307983 */ /* 0x008ee80000300a00 */
[----:B------:R1:W-:Y:S04]  /*229b0*/  STL [R1+0x17c], R4 ;  /* 0x00017c0401007387 */ /* 0x0003e80000100800 */
[----:B------:R-:W-:Y:S01]  /*229c0*/  STL [R1+0x188], R20 ;  /* 0x0001881401007387 */ /* 0x000fe20000100800 */
[----:B-1----:R-:W-:-:S05]  /*229d0*/  IMAD.MOV.U32 R4, RZ, RZ, R21 ;  /* 0x000000ffff047224 */ /* 0x002fca00078e0015 */
[----:B------:R1:W-:Y:S04]  /*229e0*/  STL [R1+0x184], R4 ;  /* 0x0001840401007387 */ /* 0x0003e80000100800 */
[----:B------:R1:W-:Y:S02]  /*229f0*/  STL [R1+0x190], R52 ;  /* 0x0001903401007387 */ /* 0x0003e40000100800 */
[----:B-1----:R-:W-:Y:S02]  /*22a00*/  IMAD.MOV.U32 R4, RZ, RZ, R53 ;  /* 0x000000ffff047224 */ /* 0x002fe400078e0035 */
[----:B------:R-:W3:Y:S04]  /*22a10*/  LDL.LU.64 R52, [R1+0x330] ;  /* 0x0003300001347983 */ /* 0x000ee80000300a00 */
[----:B------:R5:W-:Y:S02]  /*22a20*/  STL [R1+0x18c], R4 ;  /* 0x00018c0401007387 */ /* 0x000be40000100800 */
[----:B-----5:R-:W-:-:S02]  /*22a30*/  IMAD.MOV.U32 R4, RZ, RZ, R25 ;  /* 0x000000ffff047224 */ /* 0x020fc400078e0019 */
[----:B------:R-:W-:Y:S04]  /*22a40*/  STL [R1+0x198], R24 ;  /* 0x0001981801007387 */ /* 0x000fe80000100800 */
[----:B------:R1:W-:Y:S04]  /*22a50*/  STL [R1+0x194], R4 ;  /* 0x0001940401007387 */ /* 0x0003e80000100800 */
[----:B------:R5:W-:Y:S01]  /*22a60*/  STL [R1+0x1a0], R56 ;  /* 0x0001a03801007387 */ /* 0x000be20000100800 */
[----:B-1----:R-:W-:-:S03]  /*22a70*/  IMAD.MOV.U32 R4, RZ, RZ, R57 ;  /* 0x000000ffff047224 */ /* 0x002fc600078e0039 */
[----:B--2---:R-:W-:Y:S04]  /*22a80*/  STL [R1+0x1a8], R28 ;  /* 0x0001a81c01007387 */ /* 0x004fe80000100800 */
[----:B------:R1:W-:Y:S04]  /*22a90*/  STL [R1+0x19c], R4 ;  /* 0x00019c0401007387 */ /* 0x0003e80000100800 */
[----:B-----5:R-:W2:Y:S01]  /*22aa0*/  LDL.LU.64 R56, [R1+0x210] ;  /* 0x0002100001387983 */ /* 0x020ea20000300a00 */
[----:B-1----:R-:W-:-:S03]  /*22ab0*/  IMAD.MOV.U32 R4, RZ, RZ, R29 ;  /* 0x000000ffff047224 */ /* 0x002fc600078e001d */
[----:B------:R-:W-:Y:S04]  /*22ac0*/  STL [R1+0x1b0], R36 ;  /* 0x0001b02401007387 */ /* 0x000fe80000100800 */
[----:B------:R1:W-:Y:S02]  /*22ad0*/  STL [R1+0x1a4], R4 ;  /* 0x0001a40401007387 */ /* 0x0003e40000100800 */
[----:B-1----:R-:W-:Y:S02]  /*22ae0*/  IMAD.MOV.U32 R4, RZ, RZ, R37 ;  /* 0x000000ffff047224 */ /* 0x002fe400078e0025 */
[----:B----4-:R-:W-:Y:S04]  /*22af0*/  STL [R1+0x1b8], R38 ;  /* 0x0001b82601007387 */ /* 0x010fe80000100800 */
[----:B------:R1:W-:Y:S04]  /*22b00*/  STL [R1+0x1ac], R4 ;  /* 0x0001ac0401007387 */ /* 0x0003e80000100800 */
[----:B------:R-:W4:Y:S01]  /*22b10*/  LDL.LU.64 R36, [R1+0x358] ;  /* 0x0003580001247983 */ /* 0x000f220000300a00 */
[----:B-1----:R-:W-:-:S03]  /*22b20*/  IMAD.MOV.U32 R4, RZ, RZ, R39 ;  /* 0x000000ffff047224 */ /* 0x002fc600078e0027 */
[----:B------:R-:W-:Y:S04]  /*22b30*/  STL [R1+0x1c0], R40 ;  /* 0x0001c02801007387 */ /* 0x000fe80000100800 */
[----:B------:R1:W-:Y:S04]  /*22b40*/  STL [R1+0x1b4], R4 ;  /* 0x0001b40401007387 */ /* 0x0003e80000100800 */
[----:B------:R-:W5:Y:S01]  /*22b50*/  LDL.LU.64 R38, [R1+0x2a8] ;  /* 0x0002a80001267983 */ /* 0x000f620000300a00 */
[----:B-1----:R-:W-:-:S03]  /*22b60*/  IMAD.MOV.U32 R4, RZ, RZ, R41 ;  /* 0x000000ffff047224 */ /* 0x002fc600078e0029 */
[----:B------:R-:W-:Y:S04]  /*22b70*/  STL [R1+0x1c8], R32 ;  /* 0x0001c82001007387 */ /* 0x000fe80000100800 */
[----:B------:R1:W-:Y:S04]  /*22b80*/  STL [R1+0x1bc], R4 ;  /* 0x0001bc0401007387 */ /* 0x0003e80000100800 */
[----:B------:R-:W5:Y:S04]  /*22b90*/  LDL.LU.64 R40, [R1+0x230] ;  /* 0x0002300001287983 */ /* 0x000f680000300a00 */
[----:B------:R-:W5:Y:S01]  /*22ba0*/  LDL.LU.64 R28, [R1+0x220] ;  /* 0x00022000011c7983 */ /* 0x000f620000300a00 */
[----:B-1----:R-:W-:-:S05]  /*22bb0*/  IMAD.MOV.U32 R4, RZ, RZ, R33 ;  /* 0x000000ffff047224 */ /* 0x002fca00078e0021 */
[----:B------:R1:W-:Y:S04]  /*22bc0*/  STL [R1+0x1c4], R4 ;  /* 0x0001c40401007387 */ /* 0x0003e80000100800 */
[----:B------:R1:W-:Y:S02]  /*22bd0*/  STL [R1+0x1d0], R44 ;  /* 0x0001d02c01007387 */ /* 0x0003e40000100800 */
[----:B-1----:R-:W-:Y:S02]  /*22be0*/  IMAD.MOV.U32 R4, RZ, RZ, R45 ;  /* 0x000000ffff047224 */ /* 0x002fe400078e002d */
[----:B------:R-:W5:Y:S04]  /*22bf0*/  LDL.LU.64 R44, [R1+0x378] ;  /* 0x00037800012c7983 */ /* 0x000f680000300a00 */
[----:B------:R1:W-:Y:S04]  /*22c00*/  STL [R1+0x1cc], R4 ;  /* 0x0001cc0401007387 */ /* 0x0003e80000100800 */
[----:B---3--:R3:W-:Y:S01]  /*22c10*/  STL [R1+0x1d8], R48 ;  /* 0x0001d83001007387 */ /* 0x0087e20000100800 */
[----:B-1----:R-:W-:-:S03]  /*22c20*/  IMAD.MOV.U32 R4, RZ, RZ, R49 ;  /* 0x000000ffff047224 */ /* 0x002fc600078e0031 */
[----:B---3--:R-:W3:Y:S04]  /*22c30*/  LDL.LU.64 R48, [R1+0x2d0] ;  /* 0x0002d00001307983 */ /* 0x008ee80000300a00 */
[----:B------:R1:W-:Y:S04]  /*22c40*/  STL [R1+0x1d4], R4 ;  /* 0x0001d40401007387 */ /* 0x0003e80000100800 */
[----:B------:R1:W-:Y:S04]  /*22c50*/  STL [R1+0x1e0], R64 ;  /* 0x0001e04001007387 */ /* 0x0003e80000100800 */
[----:B------:R-:W3:Y:S01]  /*22c60*/  LDL.LU.64 R32, [R1+0x250] ;  /* 0x0002500001207983 */ /* 0x000ee20000300a00 */
[----:B-1----:R-:W-:-:S03]  /*22c70*/  IMAD.MOV.U32 R4, RZ, RZ, R65 ;  /* 0x000000ffff047224 */ /* 0x002fc600078e0041 */
[----:B------:R-:W-:Y:S04]  /*22c80*/  STL [R1+0x1e8], R52 ;  /* 0x0001e83401007387 */ /* 0x000fe80000100800 */
[----:B------:R1:W-:Y:S04]  /*22c90*/  STL [R1+0x1dc], R4 ;  /* 0x0001dc0401007387 */ /* 0x0003e80000100800 */
[----:B------:R-:W3:Y:S01]  /*22ca0*/  LDL.LU.64 R64, [R1+0x240] ;  /* 0x0002400001407983 */ /* 0x000ee20000300a00 */
[----:B-1----:R-:W-:-:S03]  /*22cb0*/  IMAD.MOV.U32 R4, RZ, RZ, R53 ;  /* 0x000000ffff047224 */ /* 0x002fc600078e0035 */
[----:B------:R-:W-:Y:S04]  /*22cc0*/  STL [R1+0x1f0], R34 ;  /* 0x0001f02201007387 */ /* 0x000fe80000100800 */
[----:B------:R1:W-:Y:S04]  /*22cd0*/  STL [R1+0x1e4], R4 ;  /* 0x0001e40401007387 */ /* 0x0003e80000100800 */
[----:B------:R-:W3:Y:S01]  /*22ce0*/  LDL.LU.64 R52, [R1+0x390] ;  /* 0x0003900001347983 */ /* 0x000ee20000300a00 */
[----:B-1----:R-:W-:-:S03]  /*22cf0*/  IMAD.MOV.U32 R4, RZ, RZ, R35 ;  /* 0x000000ffff047224 */ /* 0x002fc600078e0023 */
[----:B------:R-:W3:Y:S04]  /*22d00*/  LDL.LU.64 R34, [R1+0x2f8] ;  /* 0x0002f80001227983 */ /* 0x000ee80000300a00 */
[----:B------:R1:W-:Y:S04]  /*22d10*/  STL [R1+0x1ec], R4 ;  /* 0x0001ec0401007387 */ /* 0x0003e80000100800 */
[----:B--2---:R2:W-:Y:S01]  /*22d20*/  STL [R1+0x1f8], R56 ;  /* 0x0001f83801007387 */ /* 0x0045e20000100800 */
[----:B-1----:R-:W-:-:S03]  /*22d30*/  IMAD.MOV.U32 R4, RZ, RZ, R57 ;  /* 0x000000ffff047224 */ /* 0x002fc600078e0039 */
[----:B--2---:R-:W2:Y:S04]  /*22d40*/  LDL.LU.64 R56, [R1+0x268] ;  /* 0x0002680001387983 */ /* 0x004ea80000300a00 */
[----:B------:R1:W-:Y:S04]  /*22d50*/  STL [R1+0x1f4], R4 ;  /* 0x0001f40401007387 */ /* 0x0003e80000100800 */
[----:B------:R1:W-:Y:S02]  /*22d60*/  STL [R1+0x200], R60 ;  /* 0x0002003c01007387 */ /* 0x0003e40000100800 */
[----:B-1----:R-:W-:-:S02]  /*22d70*/  IMAD.MOV.U32 R4, RZ, RZ, R61 ;  /* 0x000000ffff047224 */ /* 0x002fc400078e003d */
[----:B------:R-:W2:Y:S04]  /*22d80*/  LDL.LU.64 R60, [R1+0x260] ;  /* 0x00026000013c7983 */ /* 0x000ea80000300a00 */
[----:B------:R1:W-:Y:S04]  /*22d90*/  STL [R1+0x1fc], R4 ;  /* 0x0001fc0401007387 */ /* 0x0003e80000100800 */
[----:B----4-:R4:W-:Y:S01]  /*22da0*/  STL [R1+0x208], R36 ;  /* 0x0002082401007387 */ /* 0x0109e20000100800 */
[----:B-1----:R-:W-:-:S03]  /*22db0*/  IMAD.MOV.U32 R4, RZ, RZ, R37 ;  /* 0x000000ffff047224 */ /* 0x002fc600078e0025 */
[----:B----4-:R-:W4:Y:S04]  /*22dc0*/  LDL.LU.64 R36, [R1+0x3b0] ;  /* 0x0003b00001247983 */ /* 0x010f280000300a00 */
[----:B------:R1:W-:Y:S04]  /*22dd0*/  STL [R1+0x204], R4 ;  /* 0x0002040401007387 */ /* 0x0003e80000100800 */
[----:B-----5:R5:W-:Y:S01]  /*22de0*/  STL [R1+0x210], R38 ;  /* 0x0002102601007387 */ /* 0x020be20000100800 */
[----:B-1----:R-:W-:-:S03]  /*22df0*/  IMAD.MOV.U32 R4, RZ, RZ, R39 ;  /* 0x000000ffff047224 */ /* 0x002fc600078e0027 */
[----:B-----5:R-:W5:Y:S04]  /*22e00*/  LDL.64 R38, [R1+0x328] ;  /* 0x0003280001267983 */ /* 0x020f680000100a00 */
[----:B------:R1:W-:Y:S04]  /*22e10*/  STL [R1+0x20c], R4 ;  /* 0x00020c0401007387 */ /* 0x0003e80000100800 */
[----:B------:R1:W-:Y:S02]  /*22e20*/  STL [R1+0x218], R40 ;  /* 0x0002182801007387 */ /* 0x0003e40000100800 */
[----:B-1----:R-:W-:-:S02]  /*22e30*/  IMAD.MOV.U32 R4, RZ, RZ, R41 ;  /* 0x000000ffff047224 */ /* 0x002fc400078e0029 */
[----:B------:R-:W-:Y:S04]  /*22e40*/  STL [R1+0x220], R28 ;  /* 0x0002201c01007387 */ /* 0x000fe80000100800 */
[----:B------:R1:W-:Y:S04]  /*22e50*/  STL [R1+0x214], R4 ;  /* 0x0002140401007387 */ /* 0x0003e80000100800 */
[----:B------:R-:W5:Y:S01]  /*22e60*/  LDL.LU.64 R40, [R1+0x290] ;  /* 0x0002900001287983 */ /* 0x000f620000300a00 */
[----:B-1----:R-:W-:-:S03]  /*22e70*/  IMAD.MOV.U32 R4, RZ, RZ, R29 ;  /* 0x000000ffff047224 */ /* 0x002fc600078e001d */
[----:B------:R-:W-:Y:S04]  /*22e80*/  STL [R1+0x228], R44 ;  /* 0x0002282c01007387 */ /* 0x000fe80000100800 */
[----:B------:R1:W-:Y:S02]  /*22e90*/  STL [R1+0x21c], R4 ;  /* 0x00021c0401007387 */ /* 0x0003e40000100800 */
[----:B-1----:R-:W-:Y:S02]  /*22ea0*/  IMAD.MOV.U32 R4, RZ, RZ, R45 ;  /* 0x000000ffff047224 */ /* 0x002fe400078e002d */
[----:B------:R-:W5:Y:S04]  /*22eb0*/  LDL.LU.64 R44, [R1+0x280] ;  /* 0x00028000012c7983 */ /* 0x000f680000300a00 */
[----:B------:R1:W-:Y:S04]  /*22ec0*/  STL [R1+0x224], R4 ;  /* 0x0002240401007387 */ /* 0x0003e80000100800 */
[----:B---3--:R3:W-:Y:S01]  /*22ed0*/  STL [R1+0x230], R48 ;  /* 0x0002303001007387 */ /* 0x0087e20000100800 */
[----:B-1----:R-:W-:-:S03]  /*22ee0*/  IMAD.MOV.U32 R4, RZ, RZ, R49 ;  /* 0x000000ffff047224 */ /* 0x002fc600078e0031 */
[----:B------:R-:W-:Y:S04]  /*22ef0*/  STL [R1+0x238], R32 ;  /* 0x0002382001007387 */ /* 0x000fe80000100800 */
[----:B------:R1:W-:Y:S04]  /*22f00*/  STL [R1+0x22c], R4 ;  /* 0x00022c0401007387 */ /* 0x0003e80000100800 */
[----:B---3--:R-:W3:Y:S01]  /*22f10*/  LDL.LU.64 R48, [R1+0x3c8] ;  /* 0x0003c80001307983 */ /* 0x008ee20000300a00 */
[----:B-1----:R-:W-:-:S03]  /*22f20*/  IMAD.MOV.U32 R4, RZ, RZ, R33 ;  /* 0x000000ffff047224 */ /* 0x002fc600078e0021 */
[----:B------:R-:W-:Y:S04]  /*22f30*/  STL [R1+0x240], R64 ;  /* 0x0002404001007387 */ /* 0x000fe80000100800 */
[----:B------:R1:W-:Y:S02]  /*22f40*/  STL [R1+0x234], R4 ;  /* 0x0002340401007387 */ /* 0x0003e40000100800 */
[----:B-1----:R-:W-:Y:S02]  /*22f50*/  IMAD.MOV.U32 R4, RZ, RZ, R65 ;  /* 0x000000ffff047224 */ /* 0x002fe400078e0041 */
[----:B------:R-:W3:Y:S04]  /*22f60*/  LDL.LU.64 R64, [R1+0x348] ;  /* 0x0003480001407983 */ /* 0x000ee80000300a00 */
[----:B------:R1:W-:Y:S04]  /*22f70*/  STL [R1+0x23c], R4 ;  /* 0x00023c0401007387 */ /* 0x0003e80000100800 */
[----:B------:R1:W-:Y:S02]  /*22f80*/  STL [R1+0x248], R52 ;  /* 0x0002483401007387 */ /* 0x0003e40000100800 */
[----:B-1----:R-:W-:-:S02]  /*22f90*/  IMAD.MOV.U32 R4, RZ, RZ, R53 ;  /* 0x000000ffff047224 */ /* 0x002fc400078e0035 */
[----:B------:R-:W-:Y:S04]  /*22fa0*/  STL [R1+0x250], R34 ;  /* 0x0002502201007387 */ /* 0x000fe80000100800 */
[----:B------:R1:W-:Y:S04]  /*22fb0*/  STL [R1+0x244], R4 ;  /* 0x0002440401007387 */ /* 0x0003e80000100800 */
[----:B------:R-:W3:Y:S01]  /*22fc0*/  LDL.LU.64 R52, [R1+0x2b8] ;  /* 0x0002b80001347983 */ /* 0x000ee20000300a00 */
[----:B-1----:R-:W-:-:S03]  /*22fd0*/  IMAD.MOV.U32 R4, RZ, RZ, R35 ;  /* 0x000000ffff047224 */ /* 0x002fc600078e0023 */
[----:B--2---:R-:W-:Y:S04]  /*22fe0*/  STL [R1+0x258], R56 ;  /* 0x0002583801007387 */ /* 0x004fe80000100800 */
[----:B------:R1:W-:Y:S02]  /*22ff0*/  STL [R1+0x24c], R4 ;  /* 0x00024c0401007387 */ /* 0x0003e40000100800 */
[----:B-1----:R-:W-:Y:S02]  /*23000*/  IMAD.MOV.U32 R4, RZ, RZ, R57 ;  /* 0x000000ffff047224 */ /* 0x002fe400078e0039 */
[----:B------:R-:W2:Y:S04]  /*23010*/  LDL.LU.64 R56, [R1+0x2a0] ;  /* 0x0002a00001387983 */ /* 0x000ea80000300a00 */
[----:B------:R1:W-:Y:S04]  /*23020*/  STL [R1+0x254], R4 ;  /* 0x0002540401007387 */ /* 0x0003e80000100800 */
[----:B------:R4:W-:Y:S01]  /*23030*/  STL [R1+0x260], R60 ;  /* 0x0002603c01007387 */ /* 0x0009e20000100800 */
[----:B-1----:R-:W-:-:S03]  /*23040*/  IMAD.MOV.U32 R4, RZ, RZ, R61 ;  /* 0x000000ffff047224 */ /* 0x002fc600078e003d */
[----:B----4-:R-:W4:Y:S04]  /*23050*/  LDL.LU.64 R60, [R1+0x3e0] ;  /* 0x0003e000013c7983 */ /* 0x010f280000300a00 */
[----:B------:R1:W-:Y:S04]  /*23060*/  STL [R1+0x25c], R4 ;  /* 0x00025c0401007387 */ /* 0x0003e80000100800 */
[----:B------:R-:W-:Y:S04]  /*23070*/  STL [R1+0x268], R36 ;  /* 0x0002682401007387 */ /* 0x000fe80000100800 */
[----:B------:R-:W4:Y:S01]  /*23080*/  LDL.LU.64 R16, [R1+0x368] ;  /* 0x0003680001107983 */ /* 0x000f220000300a00 */
[----:B-1----:R-:W-:-:S05]  /*23090*/  IMAD.MOV.U32 R4, RZ, RZ, R37 ;  /* 0x000000ffff047224 */ /* 0x002fca00078e0025 */
[----:B------:R1:W-:Y:S04]  /*230a0*/  STL [R1+0x264], R4 ;  /* 0x0002640401007387 */ /* 0x0003e80000100800 */
[----:B-----5:R-:W-:Y:S04]  /*230b0*/  STL [R1+0x270], R38 ;  /* 0x0002702601007387 */ /* 0x020fe80000100800 */
[----:B------:R-:W5:Y:S01]  /*230c0*/  LDL.LU.64 R20, [R1+0x2c8] ;  /* 0x0002c80001147983 */ /* 0x000f620000300a00 */
[----:B-1----:R-:W-:-:S03]  /*230d0*/  IMAD.MOV.U32 R4, RZ, RZ, R39 ;  /* 0x000000ffff047224 */ /* 0x002fc600078e0027 */
[----:B------:R-:W5:Y:S04]  /*230e0*/  LDL.LU.64 R24, [R1+0x2c0] ;  /* 0x0002c00001187983 */ /* 0x000f680000300a00 */
[----:B------:R1:W-:Y:S04]  /*230f0*/  STL [R1+0x26c], R4 ;  /* 0x00026c0401007387 */ /* 0x0003e80000100800 */
[----:B------:R-:W-:Y:S04]  /*23100*/  STL [R1+0x278], R40 ;  /* 0x0002782801007387 */ /* 0x000fe80000100800 */
        /* <DEDUP_REMOVED lines=9> */
[----:B---3--:R-:W-:Y:S04]  /*231a0*/  STL [R1+0x288], R48 ;  /* 0x0002883001007387 */ /* 0x008fe80000100800 */
[----:B------:R-:W3:Y:S01]  /*231b0*/  LDL.LU.64 R38, [R1+0x3f0] ;  /* 0x0003f00001267983 */ /* 0x000ee20000300a00 */
[----:B-1----:R-:W-:-:S03]  /*231c0*/  IMAD.MOV.U32 R4, RZ, RZ, R49 ;  /* 0x000000ffff047224 */ /* 0x002fc600078e0031 */
[----:B------:R-:W3:Y:S04]  /*231d0*/  LDL.LU.64 R40, [R1+0x3a0] ;  /* 0x0003a00001287983 */ /* 0x000ee80000300a00 */
[----:B------:R1:W-:Y:S04]  /*231e0*/  STL [R1+0x284], R4 ;  /* 0x0002840401007387 */ /* 0x0003e80000100800 */
[----:B------:R1:W-:Y:S04]  /*231f0*/  STL [R1+0x290], R64 ;  /* 0x0002904001007387 */ /* 0x0003e80000100800 */
        /* <DEDUP_REMOVED lines=13> */
[----:B----4-:R4:W-:Y:S01]  /*232d0*/  STL [R1+0x2a8], R60 ;  /* 0x0002a83c01007387 */ /* 0x0109e20000100800 */
[----:B-1----:R-:W-:-:S03]  /*232e0*/  IMAD.MOV.U32 R4, RZ, RZ, R61 ;  /* 0x000000ffff047224 */ /* 0x002fc600078e003d */
[----:B----4-:R-:W4:Y:S04]  /*232f0*/  LDL.LU.64 R60, [R1+0x320] ;  /* 0x00032000013c7983 */ /* 0x010f280000300a00 */
[----:B------:R1:W-:Y:S04]  /*23300*/  STL [R1+0x2a4], R4 ;  /* 0x0002a40401007387 */ /* 0x0003e80000100800 */
[----:B------:R-:W-:Y:S01]  /*23310*/  STL [R1+0x2b0], R16 ;  /* 0x0002b01001007387 */ /* 0x000fe20000100800 */
[----:B-1----:R-:W-:-:S03]  /*23320*/  IMAD.MOV.U32 R4, RZ, RZ, R17 ;  /* 0x000000ffff047224 */ /* 0x002fc600078e0011 */
[----:B-----5:R-:W-:Y:S04]  /*23330*/  STL [R1+0x2b8], R20 ;  /* 0x0002b81401007387 */ /* 0x020fe80000100800 */
[----:B------:R1:W-:Y:S04]  /*23340*/  STL [R1+0x2ac], R4 ;  /* 0x0002ac0401007387 */ /* 0x0003e80000100800 */
[----:B------:R-:W-:Y:S01]  /*23350*/  STL [R1+0x2c0], R24 ;  /* 0x0002c01801007387 */ /* 0x000fe20000100800 */
[----:B-1----:R-:W-:-:S05]  /*23360*/  IMAD.MOV.U32 R4, RZ, RZ, R21 ;  /* 0x000000ffff047224 */ /* 0x002fca00078e0015 */
        /* <DEDUP_REMOVED lines=11> */
[----:B-1----:R-:W-:-:S05]  /*23420*/  MOV R4, R35 ;  /* 0x0000002300047202 */ /* 0x002fca0000000f00 */
[----:B------:R1:W-:Y:S04]  /*23430*/  STL [R1+0x2d4], R4 ;  /* 0x0002d40401007387 */ /* 0x0003e80000100800 */
[----:B---3--:R-:W-:Y:S01]  /*23440*/  STL [R1+0x2e8], R38 ;  /* 0x0002e82601007387 */ /* 0x008fe20000100800 */
        /* <DEDUP_REMOVED lines=10> */
[----:B------:R1:W-:Y:S02]  /*234f0*/  STL [R1+0x2f4], R4 ;  /* 0x0002f40401007387 */ /* 0x0003e40000100800 */
[----:B-1----:R-:W-:Y:S02]  /*23500*/  IMAD.MOV.U32 R4, RZ, RZ, R65 ;  /* 0x000000ffff047224 */ /* 0x002fe400078e0041 */
[----:B------:R-:W1:Y:S03]  /*23510*/  LDC R65, c[0x0][0x3a0] ;  /* 0x0000e800ff417b82 */ /* 0x000e660000000800 */
[----:B------:R3:W-:Y:S04]  /*23520*/  STL [R1+0x2fc], R4 ;  /* 0x0002fc0401007387 */ /* 0x0007e80000100800 */
[----:B------:R-:W-:Y:S01]  /*23530*/  STL [R1+0x308], R48 ;  /* 0x0003083001007387 */ /* 0x000fe20000100800 */
[----:B---3--:R-:W-:-:S03]  /*23540*/  IMAD.MOV.U32 R4, RZ, RZ, R49 ;  /* 0x000000ffff047224 */ /* 0x008fc600078e0031 */
[----:B------:R-:W-:Y:S04]  /*23550*/  STL [R1+0x310], R52 ;  /* 0x0003103401007387 */ /* 0x000fe80000100800 */
[----:B------:R3:W-:Y:S01]  /*23560*/  STL [R1+0x304], R4 ;  /* 0x0003040401007387 */ /* 0x0007e20000100800 */
[----:B-1----:R-:W-:Y:S02]  /*23570*/  VIADD R64, R65, 0x3f ;  /* 0x0000003f41407836 */ /* 0x002fe40000000000 */
[----:B---3--:R-:W-:-:S03]  /*23580*/  IMAD.MOV.U32 R4, RZ, RZ, R53 ;  /* 0x000000ffff047224 */ /* 0x008fc600078e0035 */
[----:B------:R-:W-:-:S04]  /*23590*/  SHF.R.S32.HI R65, RZ, 0x1f, R64 ;  /* 0x0000001fff417819 */ /* 0x000fc80000011440 */
[----:B------:R-:W-:Y:S01]  /*235a0*/  LEA.HI R65, R65, R64, RZ, 0x6 ;  /* 0x0000004041417211 */ /* 0x000fe200078f30ff */
[----:B------:R-:W-:Y:S01]  /*235b0*/  IMAD.MOV.U32 R220, RZ, RZ, R187 ;  /* 0x000000ffffdc7224 */ /* 0x000fe200078e00bb */
[----:B------:R-:W-:Y:S01]  /*235c0*/  MOV R218, R67 ;  /* 0x0000004300da7202 */ /* 0x000fe20000000f00 */
[----:B------:R-:W-:Y:S02]  /*235d0*/  IMAD.MOV.U32 R217, RZ, RZ, R62 ;  /* 0x000000ffffd97224 */ /* 0x000fe400078e003e */
[----:B------:R-:W-:Y:S02]  /*235e0*/  IMAD.MOV.U32 R216, RZ, RZ, R63 ;  /* 0x000000ffffd87224 */ /* 0x000fe400078e003f */
[----:B------:R-:W-:Y:S02]  /*235f0*/  IMAD.MOV.U32 R219, RZ, RZ, R66 ;  /* 0x000000ffffdb7224 */ /* 0x000fe400078e0042 */
[----:B------:R-:W-:Y:S02]  /*23600*/  IMAD.MOV.U32 R221, RZ, RZ, R186 ;  /* 0x000000ffffdd7224 */ /* 0x000fe400078e00ba */
[----:B------:R-:W-:Y:S01]  /*23610*/  IMAD.MOV.U32 R187, RZ, RZ, RZ ;  /* 0x000000ffffbb7224 */ /* 0x000fe200078e00ff */
[----:B------:R-:W-:Y:S01]  /*23620*/  UMOV UR15, 0x1 ;  /* 0x00000001000f7882 */ /* 0x000fe20000000000 */
[----:B------:R-:W-:Y:S01]  /*23630*/  UMOV UR31, 0x6 ;  /* 0x00000006001f7882 */ /* 0x000fe20000000000 */
[----:B------:R-:W-:Y:S01]  /*23640*/  UMOV UR5, URZ ;  /* 0x000000ff00057c82 */ /* 0x000fe20008000000 */
[----:B------:R-:W-:Y:S01]  /*23650*/  UMOV UR6, URZ ;  /* 0x000000ff00067c82 */ /* 0x000fe20008000000 */
[----:B------:R-:W-:Y:S01]  /*23660*/  UMOV UR7, URZ ;  /* 0x000000ff00077c82 */ /* 0x000fe20008000000 */
[----:B--2---:R-:W-:Y:S04]  /*23670*/  STL [R1+0x318], R56 ;  /* 0x0003183801007387 */ /* 0x004fe80000100800 */
[----:B------:R1:W-:Y:S02]  /*23680*/  STL [R1+0x30c], R4 ;  /* 0x00030c0401007387 */ /* 0x0003e40000100800 */
[----:B-1----:R-:W-:-:S05]  /*23690*/  IMAD.MOV.U32 R4, RZ, RZ, R57 ;  /* 0x000000ffff047224 */ /* 0x002fca00078e0039 */
[----:B------:R1:W-:Y:S01]  /*236a0*/  STL [R1+0x314], R4 ;  /* 0x0003140401007387 */ /* 0x0003e20000100800 */
[----:B----4-:R-:W-:-:S03]  /*236b0*/  IMAD.MOV.U32 R5, RZ, RZ, R61 ;  /* 0x000000ffff057224 */ /* 0x010fc600078e003d */
[----:B------:R-:W-:Y:S01]  /*236c0*/  STL [R1+0x320], R60 ;  /* 0x0003203c01007387 */ /* 0x000fe20000100800 */
[----:B-1----:R-:W-:-:S03]  /*236d0*/  SHF.R.S32.HI R4, RZ, 0x6, R65 ;  /* 0x00000006ff047819 */ /* 0x002fc60000011441 */
[----:B------:R1:W-:Y:S02]  /*236e0*/  STL [R1+0x31c], R5 ;  /* 0x00031c0501007387 */ /* 0x0003e40000100800 */
[----:B-1----:R-:W-:-:S05]  /*236f0*/  VIMNMX R5, PT, PT, R4, 0x2, !PT ;  /* 0x0000000204057848 */ /* 0x002fca0007fe0100 */
[----:B------:R-:W-:-:S05]  /*23700*/  VIADD R5, R5, 0xfffffffe ;  /* 0xfffffffe05057836 */ /* 0x000fca0000000000 */
[----:B------:R1:W-:Y:S01]  /*23710*/  STL [R1+0x324], R5 ;  /* 0x0003240501007387 */ /* 0x0003e20000100800 */
[----:B------:R-:W-:Y:S02]  /*23720*/  VIADD R6, R4, 0xfffffff9 ;  /* 0xfffffff904067836 */ /* 0x000fe40000000000 */
[----:B------:R-:W-:-:S07]  /*23730*/  IMAD.MOV.U32 R4, RZ, RZ, RZ ;  /* 0x000000ffff047224 */ /* 0x000fce00078e00ff */
.L_x_11:
[----:B------:R-:W-:Y:S01]  /*23740*/  IMAD.U32 R4, R4, -0x80000000, RZ ;  /* 0x8000000004047824 */ /* 0x000fe200078e00ff */
[----:B------:R-:W-:-:S03]  /*23750*/  UIADD3 UR6, UPT, UPT, UR6, 0x1, URZ ;  /* 0x0000000106067890 */ /* 0x000fc6000fffe0ff */
[----:B------:R-:W2:Y:S01]  /*23760*/  SYNCS.PHASECHK.TRANS64.TRYWAIT P2, [UR8], R4 ;  /* 0x00000004ff0075a7 */ /* 0x000ea20008041108 */
[----:B------:R-:W-:-:S04]  /*23770*/  UISETP.GT.AND UP1, UPT, UR6, 0x5, UPT ;  /* 0x000000050600788c */ /* 0x000fc8000bf24270 */
[----:B------:R-:W-:-:S04]  /*23780*/  USEL UR6, UR6, URZ, !UP1 ;  /* 0x000000ff06067287 */ /* 0x000fc8000c800000 */
[----:B------:R-:W-:Y:S01]  /*23790*/  ULEA UR4, UR6, UR10, 0xf ;  /* 0x0000000a06047291 */ /* 0x000fe2000f8e78ff */
[----:B--2---:R-:W-:Y:S11]  /*237a0*/  @!P2 BRA `(.L_x_9) ;  /* 0x000000ec007ca947 */ /* 0x004ff60003800000 */
.L_x_17:
[----:B------:R-:W-:-:S04]  /*237b0*/  DEPBAR.LE SB0, 0xa ;  /* 0x000082800000791a */ /* 0x000fc80000000000 */
[----:B------:R-:W-:Y:S01]  /*237c0*/  LEA R186, R0, UR4, 0x8 ;  /* 0x0000000400ba7c11 */ /* 0x000fe2000f8e40ff */
[----:B------:R-:W-:Y:S01]  /*237d0*/  BAR.SYNC.DEFER_BLOCKING 0x0 ;  /* 0x0000000000007b1d */ /* 0x000fe20000010000 */
[----:B------:R-:W-:Y:S02]  /*237e0*/  UIADD3 UR5, UPT, UPT, UR5, 0x1, URZ ;  /* 0x0000000105057890 */ /* 0x000fe4000fffe0ff */
[----:B------:R-:W-:Y:S02]  /*237f0*/  ULEA UR8, UR15, UR10, 0x3 ;  /* 0x0000000a0f087291 */ /* 0x000fe4000f8e18ff */
[----:B------:R-:W-:Y:S02]  /*23800*/  UISETP.GT.AND UP1, UPT, UR5, 0x6, UPT ;  /* 0x000000060500788c */ /* 0x000fe4000bf24270 */
[----:B------:R-:W-:Y:S02]  /*23810*/  UIADD3 UR8, UPT, UPT, UR8, 0xa0000, URZ ;  /* 0x000a000008087890 */ /* 0x000fe4000fffe0ff */
[----:B------:R-:W-:Y:S01]  /*23820*/  USEL UR5, UR5, URZ, !UP1 ;  /* 0x000000ff05057287 */ /* 0x000fe2000c800000 */
[----:B------:R-:W-:Y:S01]  /*23830*/  UMOV UR4, UR7 ;  /* 0x0000000700047c82 */ /* 0x000fe20008000000 */
[----:B-1----:R-:W-:Y:S04]  /*23840*/  LDS.128 R4, [R186+0x70000] ;  /* 0x07000000ba047984 */ /* 0x002fe80000000c00 */
        /* <DEDUP_REMOVED lines=15> */
[----:B-1----:R1:W-:Y:S01]  /*23940*/  STTM.x64 tmem[UR12+0x100], R4 ;  /* 0x00010004000079ed */ /* 0x0023e2000834000c */
[----:B------:R-:W2:Y:S02]  /*23950*/  FENCE.VIEW.ASYNC.T ;  /* 0x00000000000073c6 */ /* 0x000ea40000000200 */
[----:B--2---:R-:W-:Y:S06]  /*23960*/  BAR.SYNC.DEFER_BLOCKING 0x0 ;  /* 0x0000000000007b1d */ /* 0x004fec0000010000 */
[----:B------:R-:W-:Y:S05]  /*23970*/  @P0 BRA `(.L_x_10) ;  /* 0x0000000000d80947 */ /* 0x000fea0003800000 */
[----:B------:R-:W-:Y:S01]  /*23980*/  ULEA UR9, UR5, UR10, 0x10 ;  /* 0x0000000a05097291 */ /* 0x000fe2000f8e80ff */
[----:B------:R-:W-:Y:S01]  /*23990*/  UMOV UR7, URZ ;  /* 0x000000ff00077c82 */ /* 0x000fe20008000000 */
[----:B------:R-:W-:Y:S02]  /*239a0*/  UIADD3 UR33, UPT, UPT, UR11, 0x108, URZ ;  /* 0x000001080b217890 */ /* 0x000fe4000fffe0ff */
[----:B------:R-:W-:Y:S02]  /*239b0*/  USHF.R.U32.HI UR9, URZ, 0x4, UR9 ;  /* 0x00000004ff097899 */ /* 0x000fe40008011609 */
[----:B------:R-:W-:Y:S02]  /*239c0*/  UIADD3 UR55, UPT, UPT, UR11, 0x110, URZ ;  /* 0x000001100b377890 */ /* 0x000fe4000fffe0ff */
[----:B------:R-:W-:Y:S02]  /*239d0*/  USGXT.U32 UR20, UR9, 0xe ;  /* 0x0000000e0914789a */ /* 0x000fe40008000000 */
[----:B------:R-:W-:-:S02]  /*239e0*/  UIADD3 UR56, UPT, UPT, UR11, 0x118, URZ ;  /* 0x000001180b387890 */ /* 0x000fc4000fffe0ff */
[----:B------:R-:W-:Y:S02]  /*239f0*/  UIADD3 UR22, UP1, UPT, UR20, 0x2, URZ ;  /* 0x0000000214167890 */ /* 0x000fe4000ff3e0ff */
[----:B------:R-:W-:Y:S02]  /*23a00*/  UIADD3 UR57, UPT, UPT, UR11, 0x120, URZ ;  /* 0x000001200b397890 */ /* 0x000fe4000fffe0ff */
[----:B------:R-:W-:Y:S02]  /*23a10*/  UIADD3.X UR23, UPT, UPT, UR7, 0x40004040, URZ, UP1, !UPT ;  /* 0x4000404007177890 */ /* 0x000fe40008ffe4ff */
[----:B------:R-:W-:Y:S02]  /*23a20*/  UIADD3 UR46, UP1, UPT, UR22, 0x2, URZ ;  /* 0x00000002162e7890 */ /* 0x000fe4000ff3e0ff */
[----:B------:R-:W-:Y:S02]  /*23a30*/  UIADD3 UR48, UP2, UPT, UR22, 0x4, URZ ;  /* 0x0000000416307890 */ /* 0x000fe4000ff5e0ff */
[----:B------:R-:W-:-:S02]  /*23a40*/  UIADD3 UR50, UP3, UPT, UR22, 0x7fe, URZ ;  /* 0x000007fe16327890 */ /* 0x000fc4000ff7e0ff */
[----:B------:R-:W-:Y:S02]  /*23a50*/  UIADD3 UR52, UP4, UPT, UR22, 0x800, URZ ;  /* 0x0000080016347890 */ /* 0x000fe4000ff9e0ff */
[----:B------:R-:W-:Y:S02]  /*23a60*/  UIADD3 UR24, UP5, UPT, UR22, 0x802, URZ ;  /* 0x0000080216187890 */ /* 0x000fe4000ffbe0ff */
[----:B------:R-:W-:Y:S02]  /*23a70*/  UIADD3.X UR47, UPT, UPT, UR23, URZ, URZ, UP1, !UPT ;  /* 0x000000ff172f7290 */ /* 0x000fe40008ffe4ff */
[----:B------:R-:W-:Y:S02]  /*23a80*/  UIADD3 UR26, UP6, UPT, UR22, 0x804, URZ ;  /* 0x00000804161a7890 */ /* 0x000fe4000ffde0ff */
[----:B------:R-:W-:Y:S02]  /*23a90*/  UIADD3.X UR49, UPT, UPT, UR23, URZ, URZ, UP2, !UPT ;  /* 0x000000ff17317290 */ /* 0x000fe400097fe4ff */
[----:B------:R-:W-:-:S02]  /*23aa0*/  UIADD3.X UR51, UPT, UPT, UR23, URZ, URZ, UP3, !UPT ;  /* 0x000000ff17337290 */ /* 0x000fc40009ffe4ff */
[----:B------:R-:W-:Y:S02]  /*23ab0*/  UIADD3 UR58, UPT, UPT, UR11, 0x128, URZ ;  /* 0x000001280b3a7890 */ /* 0x000fe4000fffe0ff */
[----:B------:R-:W-:Y:S02]  /*23ac0*/  UIADD3.X UR53, UPT, UPT, UR23, URZ, URZ, UP4, !UPT ;  /* 0x000000ff17357290 */ /* 0x000fe4000a7fe4ff */
[----:B------:R-:W-:Y:S02]  /*23ad0*/  UIADD3 UR59, UPT, UPT, UR11, 0x130, URZ ;  /* 0x000001300b3b7890 */ /* 0x000fe4000fffe0ff */
[----:B------:R-:W-:Y:S01]  /*23ae0*/  UIADD3.X UR25, UPT, UPT, UR23, URZ, URZ, UP5, !UPT ;  /* 0x000000ff17197290 */ /* 0x000fe2000affe4ff */
[----:B------:R-:W-:Y:S01]  /*23af0*/  UMOV UR18, 0x0 ;  /* 0x0000000000127882 */ /* 0x000fe20000000000 */
[----:B------:R-:W-:Y:S01]  /*23b00*/  UMOV UR19, 0x8400910 ;  /* 0x0840091000137882 */ /* 0x000fe20000000000 */
[----:B------:R-:W-:Y:S01]  /*23b10*/  UIADD3 UR60, UPT, UPT, UR11, 0x138, URZ ;  /* 0x000001380b3c7890 */ /* 0x000fe2000fffe0ff */
[----:B------:R-:W-:Y:S01]  /*23b20*/  UMOV UR21, 0x40004040 ;  /* 0x4000404000157882 */ /* 0x000fe20000000000 */
[----:B------:R-:W-:Y:S01]  /*23b30*/  UIADD3.X UR27, UPT, UPT, UR23, URZ, URZ, UP6, !UPT ;  /* 0x000000ff171b7290 */ /* 0x000fe2000b7fe4ff */
[----:B------:R2:W-:Y:S01]  /*23b40*/  UTCHMMA tmem[UR14], gdesc[UR20], tmem[UR11], tmem[UR18], idesc[UR19], UPT ;  /* 0x00ff12140e0079ea */ /* 0x0005e2000b80000b */
[----:B------:R-:W-:Y:S01]  /*23b50*/  UMOV UR16, 0x0 ;  /* 0x0000000000107882 */ /* 0x000fe20000000000 */
[----:B------:R-:W-:Y:S01]  /*23b60*/  UMOV UR17, 0x8400910 ;  /* 0x0840091000117882 */ /* 0x000fe20000000000 */
[----:B------:R-:W-:Y:S01]  /*23b70*/  UMOV UR34, 0x0 ;  /* 0x0000000000227882 */ /* 0x000fe20000000000 */
[----:B------:R-:W-:Y:S01]  /*23b80*/  UMOV UR35, 0x8400910 ;  /* 0x0840091000237882 */ /* 0x000fe20000000000 */
        /* <DEDUP_REMOVED lines=11> */
[----:B------:R-:W-:Y:S01]  /*23c40*/  UMOV UR9, URZ ;  /* 0x000000ff00097c82 */ /* 0x000fe20008000000 */
[----:B------:R2:W-:Y:S01]  /*23c50*/  UTCHMMA tmem[UR57], gdesc[UR50], tmem[UR11], tmem[UR38], idesc[UR39], UPT ;  /* 0x00ff2632390079ea */ /* 0x0005e2000b80000b */
[----:B------:R-:W-:Y:S01]  /*23c60*/  UMOV UR44, 0x0 ;  /* 0x00000000002c7882 */ /* 0x000fe20000000000 */
[----:B------:R-:W-:Y:S01]  /*23c70*/  UMOV UR45, 0x8400910 ;  /* 0x08400910002d7882 */ /* 0x000fe20000000000 */
[----:B------:R2:W-:Y:S01]  /*23c80*/  UTCHMMA tmem[UR58], gdesc[UR52], tmem[UR11], tmem[UR40], idesc[UR41], UPT ;  /* 0x00ff28343a0079ea */ /* 0x0005e2000b80000b */
[----:B------:R-:W-:Y:S01]  /*23c90*/  UMOV UR7, UR8 ;  /* 0x0000000800077c82 */ /* 0x000fe20008000000 */
[----:B------:R2:W-:Y:S01]  /*23ca0*/  UTCHMMA tmem[UR59], gdesc[UR24], tmem[UR11], tmem[UR42], idesc[UR43], UPT ;  /* 0x00ff2a183b0079ea */ /* 0x0005e2000b80000b */
[----:B------:R2:W-:Y:S01]  /*23cb0*/  UTCHMMA tmem[UR60], gdesc[UR26], tmem[UR11], tmem[UR44], idesc[UR45], UPT ;  /* 0x00ff2c1a3c0079ea */ /* 0x0005e2000b80000b */
[----:B------:R2:W-:Y:S01]  /*23cc0*/  UTCBAR [UR7], URZ ;  /* 0x000000ff070073e9 */ /* 0x0005e200080000ff */
[----:B------:R-:W-:Y:S01]  /*23cd0*/  NOP ;  /* 0x0000000000007918 */ /* 0x000fe20000000000 */
.L_x_10:
[----:B-1----:R-:W1:Y:S01]  /*23ce0*/  LDC R4, c[0x0][0x3a0] ;  /* 0x0000e800ff047b82 */ /* 0x002e620000000800 */
[----:B------:R-:W3:Y:S01]  /*23cf0*/  S2R R7, SR_TID.X ;  /* 0x0000000000077919 */ /* 0x000ee20000002100 */
[----:B------:R-:W-:Y:S01]  /*23d00*/  IADD3 R68, P5, PT, R68, UR30, RZ ;  /* 0x0000001e44447c10 */ /* 0x000fe2000ffbe0ff */
[----:B------:R-:W4:Y:S03]  /*23d10*/  LDL.LU R9, [R1+0x4] ;  /* 0x0000040001097983 */ /* 0x000f260000300800 */
[----:B------:R-:W-:Y:S02]  /*23d20*/  IADD3.X R69, PT, PT, R69, UR13, RZ, P5, !PT ;  /* 0x0000000d45457c10 */ /* 0x000fe4000affe4ff */
[----:B------:R-:W5:Y:S01]  /*23d30*/  LDC R5, c[0x0][0x3a0] ;  /* 0x0000e800ff057b82 */ /* 0x000f620000000800 */
[----:B-1----:R-:W-:-:S05]  /*23d40*/  VIADD R6, R4, 0x3f ;  /* 0x0000003f04067836 */ /* 0x002fca0000000000 */
[----:B------:R-:W-:Y:S01]  /*23d50*/  SHF.R.S32.HI R4, RZ, 0x1f, R6 ;  /* 0x0000001fff047819 */ /* 0x000fe20000011406 */
[----:B-----5:R-:W-:-:S03]  /*23d60*/  VIADD R5, R5, 0xfffffe40 ;  /* 0xfffffe4005057836 */ /* 0x020fc60000000000 */
[----:B------:R-:W-:Y:S02]  /*23d70*/  LEA.HI R4, R4, R6, RZ, 0x6 ;  /* 0x0000000604047211 */ /* 0x000fe400078f30ff */
[----:B---3--:R-:W-:Y:S01]  /*23d80*/  LOP3.LUT R7, R7, 0x3f, RZ, 0xc0, !PT ;  /* 0x0000003f07077812 */ /* 0x008fe200078ec0ff */
[----:B------:R-:W-:Y:S01]  /*23d90*/  IMAD R6, R187, -0x40, R5 ;  /* 0xffffffc0bb067824 */ /* 0x000fe200078e0205 */
[----:B------:R-:W-:Y:S01]  /*23da0*/  SHF.R.S32.HI R4, RZ, 0x6, R4 ;  /* 0x00000006ff047819 */ /* 0x000fe20000011404 */
[----:B------:R-:W-:Y:S01]  /*23db0*/  IMAD.MOV.U32 R5, RZ, RZ, R69 ;  /* 0x000000ffff057224 */ /* 0x000fe200078e0045 */
[----:B------:R-:W-:Y:S02]  /*23dc0*/  BAR.SYNC.DEFER_BLOCKING 0x0 ;  /* 0x0000000000007b1d */ /* 0x000fe40000010000 */
[----:B------:R-:W-:Y:S01]  /*23dd0*/  ISETP.GT.AND P2, PT, R6, RZ, PT ;  /* 0x000000ff0600720c */ /* 0x000fe20003f44270 */
[----:B------:R-:W-:-:S05]  /*23de0*/  VIADD R4, R4, 0xfffffff9 ;  /* 0xfffffff904047836 */ /* 0x000fca0000000000 */
[----:B------:R-:W-:Y:S02]  /*23df0*/  ISETP.GE.AND P3, PT, R187, R4, PT ;  /* 0x00000004bb00720c */ /* 0x000fe40003f66270 */
[----:B------:R-:W-:-:S04]  /*23e00*/  SEL R4, RZ, 0x4, !P2 ;  /* 0x00000004ff047807 */ /* 0x000fc80005000000 */
[----:B------:R-:W-:-:S04]  /*23e10*/  SEL R4, R4, RZ, !P3 ;  /* 0x000000ff04047207 */ /* 0x000fc80005800000 */
[----:B------:R-:W-:Y:S01]  /*23e20*/  ISETP.NE.U32.AND P2, PT, R4, RZ, PT ;  /* 0x000000ff0400720c */ /* 0x000fe20003f45070 */
[----:B------:R-:W-:-:S12]  /*23e30*/  IMAD.MOV.U32 R4, RZ, RZ, R68 ;  /* 0x000000ffff047224 */ /* 0x000fd800078e0044 */
[----:B------:R-:W-:Y:S01]  /*23e40*/  @!PT LDS RZ, [RZ] ;  /* 0x00000000fffff984 */ /* 0x000fe20000000800 */
[----:B------:R-:W-:Y:S01]  /*23e50*/  @!PT LDS RZ, [RZ] ;  /* 0x00000000fffff984 */ /* 0x000fe20000000800 */
[----:B------:R-:W-:Y:S01]  /*23e60*/  @!PT LDS RZ, [RZ] ;  /* 0x00000000fffff984 */ /* 0x000fe20000000800 */
[----:B------:R1:W-:Y:S01]  /*23e70*/  LDGSTS.E [R186+0x70000], desc[UR28][R4.64], P2 ;  /* 0x7000000004ba7fae */ /* 0x0003e200091a101c */
[----:B------:R-:W-:-:S04]  /*23e80*/  ISETP.GT.AND P2, PT, R6, 0x1, PT ;  /* 0x000000010600780c */ /* 0x000fc80003f44270 */
[----:B-1----:R-:W-:Y:S02]  /*23e90*/  SEL R4, RZ, 0x4, !P2 ;  /* 0x00000004ff047807 */ /* 0x002fe40005000000 */
[----:B------:R-:W-:Y:S02]  /*23ea0*/  ISETP.GE.AND P2, PT, R7, R6, PT ;  /* 0x000000060700720c */ /* 0x000fe40003f46270 */
[----:B------:R-:W-:Y:S01]  /*23eb0*/  SEL R4, R4, RZ, !P3 ;  /* 0x000000ff04047207 */ /* 0x000fe20005800000 */
[----:B------:R-:W3:Y:S03]  /*23ec0*/  LDL.LU R7, [R1+0x8] ;  /* 0x0000080001077983 */ /* 0x000ee60000300800 */
[----:B------:R-:W-:Y:S01]  /*23ed0*/  ISETP.NE.U32.AND P5, PT, R4, RZ, PT ;  /* 0x000000ff0400720c */ /* 0x000fe20003fa5070 */
[----:B------:R-:W5:Y:S01]  /*23ee0*/  LDL.LU R12, [R1+0x24] ;  /* 0x00002400010c7983 */ /* 0x000f620000300800 */
[----:B------:R-:W-:-:S02]  /*23ef0*/  SEL R4, RZ, 0x4, P2 ;  /* 0x00000004ff047807 */ /* 0x000fc40001000000 */
[----:B------:R-:W-:Y:S01]  /*23f00*/  IADD3 R70, P2, PT, R70, UR30, RZ ;  /* 0x0000001e46467c10 */ /* 0x000fe2000ff5e0ff */
[----:B--2---:R-:W2:Y:S01]  /*23f10*/  LDL.LU R11, [R1+0x28] ;  /* 0x00002800010b7983 */ /* 0x004ea20000300800 */
[----:B------:R-:W-:Y:S02]  /*23f20*/  SEL R4, R4, RZ, !P3 ;  /* 0x000000ff04047207 */ /* 0x000fe40005800000 */
[----:B------:R-:W-:Y:S01]  /*23f30*/  IADD3.X R71, PT, PT, R71, UR13, RZ, P2, !PT ;  /* 0x0000000d47477c10 */ /* 0x000fe200097fe4ff */
[----:B------:R-:W2:Y:S01]  /*23f40*/  LDL.LU R17, [R1+0x44] ;  /* 0x0000440001117983 */ /* 0x000ea20000300800 */
[----:B------:R-:W-:Y:S01]  /*23f50*/  ISETP.NE.U32.AND P2, PT, R4, RZ, PT ;  /* 0x000000ff0400720c */ /* 0x000fe20003f45070 */
[----:B------:R-:W-:Y:S02]  /*23f60*/  IMAD.MOV.U32 R4, RZ, RZ, R70 ;  /* 0x000000ffff047224 */ /* 0x000fe400078e0046 */
[----:B------:R-:W-:Y:S01]  /*23f70*/  IMAD.MOV.U32 R5, RZ, RZ, R71 ;  /* 0x000000ffff057224 */ /* 0x000fe200078e0047 */
[----:B------:R-:W-:Y:S01]  /*23f80*/  IADD3 R72, P6, PT, R72, UR30, RZ ;  /* 0x0000001e48487c10 */ /* 0x000fe2000ffde0ff */
[----:B------:R-:W2:Y:S04]  /*23f90*/  LDL.LU R8, [R1+0x48] ;  /* 0x0000480001087983 */ /* 0x000ea80000300800 */
[----:B------:R1:W-:Y:S01]  /*23fa0*/  LDGSTS.E [R186+0x70004], desc[UR28][R4.64], P5 ;  /* 0x7000400004ba7fae */ /* 0x0003e2000a9a101c */
[----:B------:R-:W-:-:S02]  /*23fb0*/  ISETP.GT.AND P5, PT, R6, 0x2, PT ;  /* 0x000000020600780c */ /* 0x000fc40003fa4270 */
[----:B------:R-:W-:Y:S01]  /*23fc0*/  IADD3.X R73, PT, PT, R73, UR13, RZ, P6, !PT ;  /* 0x0000000d49497c10 */ /* 0x000fe2000b7fe4ff */
[----:B------:R-:W2:Y:S01]  /*23fd0*/  LDL.LU R18, [R1+0x64] ;  /* 0x0000640001127983 */ /* 0x000ea20000300800 */
[----:B-1----:R-:W-:-:S03]  /*23fe0*/  SEL R4, RZ, 0x4, !P5 ;  /* 0x00000004ff047807 */ /* 0x002fc60006800000 */
[----:B------:R-:W-:Y:S01]  /*23ff0*/  IMAD.MOV.U32 R5, RZ, RZ, R73 ;  /* 0x000000ffff057224 */ /* 0x000fe200078e0049 */
[----:B------:R-:W-:Y:S01]  /*24000*/  IADD3 R74, P6, PT, R74, UR30, RZ ;  /* 0x0000001e4a4a7c10 */ /* 0x000fe2000ffde0ff */
[----:B------:R-:W2:Y:S01]  /*24010*/  LDL.LU R10, [R1+0x68] ;  /* 0x00006800010a7983 */ /* 0x000ea20000300800 */
[----:B------:R-:W-:Y:S02]  /*24020*/  SEL R4, R4, RZ, !P3 ;  /* 0x000000ff04047207 */ /* 0x000fe40005800000 */
[----:B------:R-:W-:Y:S01]  /*24030*/  IADD3.X R75, PT, PT, R75, UR13, RZ, P6, !PT ;  /* 0x0000000d4b4b7c10 */ /* 0x000fe2000b7fe4ff */
[----:B------:R-:W2:Y:S01]  /*24040*/  LDL.LU R15, [R1+0x84] ;  /* 0x00008400010f7983 */ /* 0x000ea20000300800 */
[----:B------:R-:W-:Y:S01]  /*24050*/  ISETP.NE.U32.AND P5, PT, R4, RZ, PT ;  /* 0x000000ff0400720c */ /* 0x000fe20003fa5070 */
[----:B------:R-:W-:Y:S01]  /*24060*/  IMAD.MOV.U32 R4, RZ, RZ, R72 ;  /* 0x000000ffff047224 */ /* 0x000fe200078e0048 */
[----:B------:R-:W-:Y:S01]  /*24070*/  IADD3 R76, P6, PT, R76, UR30, RZ ;  /* 0x0000001e4c4c7c10 */ /* 0x000fe2000ffde0ff */
[----:B------:R-:W2:Y:S10]  /*24080*/  LDL.LU R13, [R1+0x88] ;  /* 0x00008800010d7983 */ /* 0x000eb40000300800 */
[----:B------:R1:W-:Y:S01]  /*24090*/  LDGSTS.E [R186+0x70008], desc[UR28][R4.64], P5 ;  /* 0x7000800004ba7fae */ /* 0x0003e2000a9a101c */
[----:B------:R-:W-:-:S02]  /*240a0*/  ISETP.GT.AND P5, PT, R6, 0x3, PT ;  /* 0x000000030600780c */ /* 0x000fc40003fa4270 */
[----:B------:R-:W-:Y:S01]  /*240b0*/  IADD3.X R77, PT, PT, R77, UR13, RZ, P6, !PT ;  /* 0x0000000d4d4d7c10 */ /* 0x000fe2000b7fe4ff */
[----:B------:R-:W-:Y:S01]  /*240c0*/  UIADD3 UR31, UPT, UPT, UR31, 0x1, URZ ;  /* 0x000000011f1f7890 */ /* 0x000fe2000fffe0ff */
[----:B------:R-:W2:Y:S01]  /*240d0*/  LDL.LU R14, [R1+0xa8] ;  /* 0x0000a800010e7983 */ /* 0x000ea20000300800 */
[----:B-1----:R-:W-:Y:S01]  /*240e0*/  SEL R4, RZ, 0x4, !P5 ;  /* 0x00000004ff047807 */ /* 0x002fe20006800000 */
[----:B------:R-:W-:Y:S01]  /*240f0*/  IMAD.MOV.U32 R5, RZ, RZ, R75 ;  /* 0x000000ffff057224 */ /* 0x000fe200078e004b */
[----:B------:R-:W-:Y:S01]  /*24100*/  IADD3 R78, P6, PT, R78, UR30, RZ ;  /* 0x0000001e4e4e7c10 */ /* 0x000fe2000ffde0ff */
[----:B------:R-:W-:Y:S01]  /*24110*/  UISETP.GT.AND UP1, UPT, UR31, 0x6, UPT ;  /* 0x000000061f00788c */ /* 0x000fe2000bf24270 */
[----:B------:R-:W-:Y:S01]  /*24120*/  SEL R4, R4, RZ, !P3 ;  /* 0x000000ff04047207 */ /* 0x000fe20005800000 */
[----:B------:R-:W2:Y:S03]  /*24130*/  LDL.LU R19, [R1+0xc8] ;  /* 0x0000c80001137983 */ /* 0x000ea60000300800 */
[----:B------:R-:W-:Y:S01]  /*24140*/  ISETP.NE.U32.AND P5, PT, R4, RZ, PT ;  /* 0x000000ff0400720c */ /* 0x000fe20003fa5070 */
[----:B------:R-:W-:-:S12]  /*24150*/  IMAD.MOV.U32 R4, RZ, RZ, R74 ;  /* 0x000000ffff047224 */ /* 0x000fd800078e004a */
[----:B------:R1:W-:Y:S01]  /*24160*/  LDGSTS.E [R186+0x7000c], desc[UR28][R4.64], P5 ;  /* 0x7000c00004ba7fae */ /* 0x0003e2000a9a101c */
[----:B------:R-:W-:-:S04]  /*24170*/  ISETP.GT.AND P5, PT, R6, 0x4, PT ;  /* 0x000000040600780c */ /* 0x000fc80003fa4270 */
[----:B-1----:R-:W-:-:S04]  /*24180*/  SEL R4, RZ, 0x4, !P5 ;  /* 0x00000004ff047807 */ /* 0x002fc80006800000 */
[----:B------:R-:W-:-:S04]  /*24190*/  SEL R4, R4, RZ, !P3 ;  /* 0x000000ff04047207 */ /* 0x000fc80005800000 */
[----:B------:R-:W-:Y:S01]  /*241a0*/  ISETP.NE.U32.AND P5, PT, R4, RZ, PT ;  /* 0x000000ff0400720c */ /* 0x000fe20003fa5070 */
[----:B------:R-:W-:Y:S02]  /*241b0*/  IMAD.MOV.U32 R4, RZ, RZ, R76 ;  /* 0x000000ffff047224 */ /* 0x000fe400078e004c */
[----:B------:R-:W-:-:S10]  /*241c0*/  IMAD.MOV.U32 R5, RZ, RZ, R77 ;  /* 0x000000ffff057224 */ /* 0x000fd400078e004d */
[----:B------:R1:W-:Y:S01]  /*241d0*/  LDGSTS.E [R186+0x70010], desc[UR28][R4.64], P5 ;  /* 0x7001000004ba7fae */ /* 0x0003e2000a9a101c */
[----:B------:R-:W-:-:S04]  /*241e0*/  ISETP.GT.AND P5, PT, R6, 0x5, PT ;  /* 0x000000050600780c */ /* 0x000fc80003fa4270 */
[----:B-1----:R-:W-:-:S04]  /*241f0*/  SEL R4, RZ, 0x4, !P5 ;  /* 0x00000004ff047807 */ /* 0x002fc80006800000 */
[----:B------:R-:W-:-:S04]  /*24200*/  SEL R4, R4, RZ, !P3 ;  /* 0x000000ff04047207 */ /* 0x000fc80005800000 */
[----:B------:R-:W-:Y:S02]  /*24210*/  ISETP.NE.U32.AND P5, PT, R4, RZ, PT ;  /* 0x000000ff0400720c */ /* 0x000fe40003fa5070 */
[----:B------:R-:W-:Y:S01]  /*24220*/  IADD3.X R79, PT, PT, R79, UR13, RZ, P6, !PT ;  /* 0x0000000d4f4f7c10 */ /* 0x000fe2000b7fe4ff */
[----:B------:R-:W-:-:S04]  /*24230*/  IMAD.MOV.U32 R4, RZ, RZ, R78 ;  /* 0x000000ffff047224 */ /* 0x000fc800078e004e */
[----:B------:R-:W-:-:S06]  /*24240*/  IMAD.MOV.U32 R5, RZ, RZ, R79 ;  /* 0x000000ffff057224 */ /* 0x000fcc00078e004f */
[----:B------:R1:W-:Y:S01]  /*24250*/  LDGSTS.E [R186+0x70014], desc[UR28][R4.64], P5 ;  /* 0x7001400004ba7fae */ /* 0x0003e2000a9a101c */
[----:B------:R-:W-:Y:S02]  /*24260*/  ISETP.GT.AND P5, PT, R6, 0x6, PT ;  /* 0x000000060600780c */ /* 0x000fe40003fa4270 */
[----:B------:R-:W-:Y:S02]  /*24270*/  IADD3 R80, P6, PT, R80, UR30, RZ ;  /* 0x0000001e50507c10 */ /* 0x000fe4000ffde0ff */
        /* <DEDUP_REMOVED lines=193> */
[----:B------:R-:W-:-:S03]  /*24e90*/  IMAD.MOV.U32 R4, RZ, RZ, R122 ;  /* 0x000000ffff047224 */ /* 0x000fc600078e007a */
[----:B------:R-:W-:-:S07]  /*24ea0*/  MOV R5, R123 ;  /* 0x0000007b00057202 */ /* 0x000fce0000000f00 */
        /* <DEDUP_REMOVED lines=307> */
[C---:B------:R-:W-:Y:S02]  /*261e0*/  ISETP.GT.AND P5, PT, R6.reuse, 0x3e, PT ;  /* 0x0000003e0600780c */ /* 0x040fe40003fa4270 */
[----:B------:R-:W-:Y:S02]  /*261f0*/  ISETP.GT.AND P6, PT, R6, 0x3f, PT ;  /* 0x0000003f0600780c */ /* 0x000fe40003fc4270 */
[----:B-1----:R-:W-:Y:S02]  /*26200*/  SEL R5, RZ, 0x4, !P5 ;  /* 0x00000004ff057807 */ /* 0x002fe40006800000 */
[----:B------:R-:W-:Y:S02]  /*26210*/  SEL R4, RZ, 0x4, !P6 ;  /* 0x00000004ff047807 */ /* 0x000fe40007000000 */
[----:B------:R-:W-:Y:S02]  /*26220*/  SEL R5, R5, RZ, !P3 ;  /* 0x000000ff05057207 */ /* 0x000fe40005800000 */
[----:B------:R-:W-:-:S02]  /*26230*/  IADD3 R195, P6, PT, R195, UR30, RZ ;  /* 0x0000001ec3c37c10 */ /* 0x000fc4000ffde0ff */
[----:B------:R-:W-:Y:S02]  /*26240*/  ISETP.NE.U32.AND P5, PT, R5, RZ, PT ;  /* 0x000000ff0500720c */ /* 0x000fe40003fa5070 */
[----:B------:R-:W-:Y:S02]  /*26250*/  SEL R4, R4, RZ, !P3 ;  /* 0x000000ff04047207 */ /* 0x000fe40005800000 */
[----:B------:R-:W-:Y:S02]  /*26260*/  IADD3.X R194, PT, PT, R194, UR13, RZ, P6, !PT ;  /* 0x0000000dc2c27c10 */ /* 0x000fe4000b7fe4ff */
[----:B------:R-:W-:Y:S02]  /*26270*/  IADD3 R197, P6, PT, R197, UR30, RZ ;  /* 0x0000001ec5c57c10 */ /* 0x000fe4000ffde0ff */
[----:B------:R-:W-:Y:S01]  /*26280*/  ISETP.NE.U32.AND P3, PT, R4, RZ, PT ;  /* 0x000000ff0400720c */ /* 0x000fe20003f65070 */
[----:B------:R-:W-:Y:S01]  /*26290*/  IMAD.MOV.U32 R4, RZ, RZ, R195 ;  /* 0x000000ffff047224 */ /* 0x000fe200078e00c3 */
[----:B------:R-:W-:Y:S01]  /*262a0*/  IADD3.X R196, PT, PT, R196, UR13, RZ, P6, !PT ;  /* 0x0000000dc4c47c10 */ /* 0x000fe2000b7fe4ff */
[----:B------:R-:W-:-:S05]  /*262b0*/  IMAD.MOV.U32 R5, RZ, RZ, R194 ;  /* 0x000000ffff057224 */ /* 0x000fca00078e00c2 */
[----:B------:R1:W-:Y:S01]  /*262c0*/  LDGSTS.E [R186+0x700f8], desc[UR28][R4.64], P5 ;  /* 0x700f800004ba7fae */ /* 0x0003e2000a9a101c */
[----:B------:R-:W-:Y:S01]  /*262d0*/  USEL UR31, UR31, URZ, !UP1 ;  /* 0x000000ff1f1f7287 */ /* 0x000fe2000c800000 */
[----:B-1----:R-:W-:Y:S02]  /*262e0*/  IMAD.MOV.U32 R4, RZ, RZ, R197 ;  /* 0x000000ffff047224 */ /* 0x002fe400078e00c5 */
[----:B------:R-:W-:Y:S01]  /*262f0*/  IMAD.MOV.U32 R5, RZ, RZ, R196 ;  /* 0x000000ffff057224 */ /* 0x000fe200078e00c4 */
[----:B------:R-:W-:-:S04]  /*26300*/  ULEA UR7, UR31, UR10, 0x10 ;  /* 0x0000000a1f077291 */ /* 0x000fc8000f8e80ff */
[----:B------:R1:W-:Y:S01]  /*26310*/  LDGSTS.E [R186+0x700fc], desc[UR28][R4.64], P3 ;  /* 0x700fc00004ba7fae */ /* 0x0003e200099a101c */
[----:B------:R-:W-:Y:S02]  /*26320*/  IADD3 R199, P3, PT, R199, UR54, RZ ;  /* 0x00000036c7c77c10 */ /* 0x000fe4000ff7e0ff */
[----:B------:R-:W-:Y:S01]  /*26330*/  IADD3 R207, P5, PT, R207, UR54, RZ ;  /* 0x00000036cfcf7c10 */ /* 0x000fe2000ffbe0ff */
[----:B------:R-:W-:Y:S01]  /*26340*/  VIADD R6, R2, UR7 ;  /* 0x0000000702067c36 */ /* 0x000fe20008000000 */
[----:B------:R-:W-:Y:S01]  /*26350*/  IADD3.X R198, PT, PT, R198, UR32, RZ, P3, !PT ;  /* 0x00000020c6c67c10 */ /* 0x000fe20009ffe4ff */
[----:B------:R-:W0:Y:S01]  /*26360*/  LDGDEPBAR ;  /* 0x00000000000079af */ /* 0x000e220000000000 */
[----:B------:R-:W-:Y:S02]  /*26370*/  IADD3.X R206, PT, PT, R206, UR32, RZ, P5, !PT ;  /* 0x00000020cece7c10 */ /* 0x000fe4000affe4ff */
[----:B------:R-:W-:Y:S02]  /*26380*/  IADD3 R215, P3, PT, R215, UR54, RZ ;  /* 0x00000036d7d77c10 */ /* 0x000fe4000ff7e0ff */
[----:B-1----:R-:W-:Y:S01]  /*26390*/  MOV R4, R199 ;  /* 0x000000c700047202 */ /* 0x002fe20000000f00 */
[----:B------:R-:W-:Y:S01]  /*263a0*/  IMAD.MOV.U32 R5, RZ, RZ, R198 ;  /* 0x000000ffff057224 */ /* 0x000fe200078e00c6 */
[----:B------:R-:W-:-:S04]  /*263b0*/  IADD3.X R214, PT, PT, R214, UR32, RZ, P3, !PT ;  /* 0x00000020d6d67c10 */ /* 0x000fc80009ffe4ff */
[----:B------:R1:W-:Y:S01]  /*263c0*/  LDGSTS.E [R6], desc[UR28][R4.64], P2 ;  /* 0x0000000004067fae */ /* 0x0003e200091a101c */
[----:B------:R-:W-:Y:S02]  /*263d0*/  IADD3 R223, P5, PT, R223, UR54, RZ ;  /* 0x00000036dfdf7c10 */ /* 0x000fe4000ffbe0ff */
[----:B------:R-:W-:Y:S02]  /*263e0*/  IADD3 R231, P3, PT, R231, UR54, RZ ;  /* 0x00000036e7e77c10 */ /* 0x000fe4000ff7e0ff */
[----:B------:R-:W-:Y:S01]  /*263f0*/  IADD3.X R222, PT, PT, R222, UR32, RZ, P5, !PT ;  /* 0x00000020dede7c10 */ /* 0x000fe2000affe4ff */
[----:B-1----:R-:W-:Y:S02]  /*26400*/  IMAD.MOV.U32 R4, RZ, RZ, R207 ;  /* 0x000000ffff047224 */ /* 0x002fe400078e00cf */
[----:B------:R-:W-:-:S05]  /*26410*/  IMAD.MOV.U32 R5, RZ, RZ, R206 ;  /* 0x000000ffff057224 */ /* 0x000fca00078e00ce */
[----:B------:R1:W-:Y:S01]  /*26420*/  LDGSTS.E [R6+0x400], desc[UR28][R4.64], P2 ;  /* 0x0040000004067fae */ /* 0x0003e200091a101c */
[----:B------:R-:W-:Y:S02]  /*26430*/  IADD3.X R230, PT, PT, R230, UR32, RZ, P3, !PT ;  /* 0x00000020e6e67c10 */ /* 0x000fe40009ffe4ff */
[----:B------:R-:W-:Y:S01]  /*26440*/  IADD3 R239, P5, PT, R239, UR54, RZ ;  /* 0x00000036efef7c10 */ /* 0x000fe2000ffbe0ff */
[----:B-1----:R-:W-:Y:S02]  /*26450*/  IMAD.MOV.U32 R4, RZ, RZ, R215 ;  /* 0x000000ffff047224 */ /* 0x002fe400078e00d7 */
[----:B------:R-:W-:-:S05]  /*26460*/  IMAD.MOV.U32 R5, RZ, RZ, R214 ;  /* 0x000000ffff057224 */ /* 0x000fca00078e00d6 */
[----:B------:R1:W-:Y:S01]  /*26470*/  LDGSTS.E [R6+0x800], desc[UR28][R4.64], P2 ;  /* 0x0080000004067fae */ /* 0x0003e200091a101c */
[----:B------:R-:W-:Y:S02]  /*26480*/  IADD3.X R238, PT, PT, R238, UR32, RZ, P5, !PT ;  /* 0x00000020eeee7c10 */ /* 0x000fe4000affe4ff */
[----:B---3--:R-:W-:Y:S01]  /*26490*/  IADD3 R7, P5, PT, R7, UR54, RZ ;  /* 0x0000003607077c10 */ /* 0x008fe2000ffbe0ff */
[----:B-1----:R-:W-:Y:S02]  /*264a0*/  IMAD.MOV.U32 R4, RZ, RZ, R223 ;  /* 0x000000ffff047224 */ /* 0x002fe400078e00df */
[----:B------:R-:W-:Y:S01]  /*264b0*/  IMAD.MOV.U32 R5, RZ, RZ, R222 ;  /* 0x000000ffff057224 */ /* 0x000fe200078e00de */
[----:B------:R-:W-:-:S04]  /*264c0*/  IADD3 R247, P3, PT, R247, UR54, RZ ;  /* 0x00000036f7f77c10 */ /* 0x000fc8000ff7e0ff */
[----:B------:R1:W-:Y:S01]  /*264d0*/  LDGSTS.E [R6+0xc00], desc[UR28][R4.64], P2 ;  /* 0x00c0000004067fae */ /* 0x0003e200091a101c */
[----:B----4-:R-:W-:Y:S02]  /*264e0*/  IADD3.X R9, PT, PT, R9, UR32, RZ, P5, !PT ;  /* 0x0000002009097c10 */ /* 0x010fe4000affe4ff */
[----:B------:R-:W-:Y:S01]  /*264f0*/  IADD3.X R246, PT, PT, R246, UR32, RZ, P3, !PT ;  /* 0x00000020f6f67c10 */ /* 0x000fe20009ffe4ff */
[----:B-1----:R-:W-:Y:S02]  /*26500*/  IMAD.MOV.U32 R4, RZ, RZ, R231 ;  /* 0x000000ffff047224 */ /* 0x002fe400078e00e7 */
[----:B------:R-:W-:-:S05]  /*26510*/  IMAD.MOV.U32 R5, RZ, RZ, R230 ;  /* 0x000000ffff057224 */ /* 0x000fca00078e00e6 */
[----:B------:R1:W-:Y:S04]  /*26520*/  LDGSTS.E [R6+0x1000], desc[UR28][R4.64], P2 ;  /* 0x0100000004067fae */ /* 0x0003e800091a101c */
[----:B------:R3:W-:Y:S01]  /*26530*/  STL [R1+0x8], R7 ;  /* 0x0000080701007387 */ /* 0x0007e20000100800 */
[----:B-1----:R-:W-:Y:S02]  /*26540*/  IMAD.MOV.U32 R4, RZ, RZ, R239 ;  /* 0x000000ffff047224 */ /* 0x002fe400078e00ef */
[----:B------:R-:W-:Y:S01]  /*26550*/  IMAD.MOV.U32 R5, RZ, RZ, R238 ;  /* 0x000000ffff057224 */ /* 0x000fe200078e00ee */
[----:B------:R1:W-:Y:S01]  /*26560*/  STL [R1+0x4], R9 ;  /* 0x0000040901007387 */ /* 0x0003e20000100800 */
[----:B--2---:R-:W-:-:S03]  /*26570*/  IADD3 R11, P3, PT, R11, UR54, RZ ;  /* 0x000000360b0b7c10 */ /* 0x004fc6000ff7e0ff */
[----:B------:R2:W-:Y:S04]  /*26580*/  LDGSTS.E [R6+0x1400], desc[UR28][R4.64], P2 ;  /* 0x0140000004067fae */ /* 0x0005e800091a101c */
[----:B------:R-:W4:Y:S01]  /*26590*/  LDL.LU R16, [R1+0xa4] ;  /* 0x0000a40001107983 */ /* 0x000f220000300800 */
[----:B-----5:R-:W-:-:S03]  /*265a0*/  IADD3.X R12, PT, PT, R12, UR32, RZ, P3, !PT ;  /* 0x000000200c0c7c10 */ /* 0x020fc60009ffe4ff */
[----:B------:R-:W5:Y:S01]  /*265b0*/  LDL.LU R20, [R1+0xc4] ;  /* 0x0000c40001147983 */ /* 0x000f620000300800 */
[----:B--2---:R-:W-:Y:S02]  /*265c0*/  IMAD.MOV.U32 R4, RZ, RZ, R247 ;  /* 0x000000ffff047224 */ /* 0x004fe400078e00f7 */
[----:B------:R-:W-:Y:S01]  /*265d0*/  IMAD.MOV.U32 R5, RZ, RZ, R246 ;  /* 0x000000ffff057224 */ /* 0x000fe200078e00f6 */
[----:B------:R-:W-:-:S04]  /*265e0*/  IADD3 R8, P5, PT, R8, UR54, RZ ;  /* 0x0000003608087c10 */ /* 0x000fc8000ffbe0ff */
[----:B------:R2:W-:Y:S01]  /*265f0*/  LDGSTS.E [R6+0x1800], desc[UR28][R4.64], P2 ;  /* 0x0180000004067fae */ /* 0x0005e200091a101c */
[----:B------:R-:W-:Y:S01]  /*26600*/  IADD3.X R17, PT, PT, R17, UR32, RZ, P5, !PT ;  /* 0x0000002011117c10 */ /* 0x000fe2000affe4ff */
[----:B--2---:R-:W-:Y:S02]  /*26610*/  IMAD.MOV.U32 R4, RZ, RZ, R7 ;  /* 0x000000ffff047224 */ /* 0x004fe400078e0007 */
[----:B------:R-:W-:Y:S01]  /*26620*/  IMAD.MOV.U32 R5, RZ, RZ, R9 ;  /* 0x000000ffff057224 */ /* 0x000fe200078e0009 */
[----:B---3--:R-:W2:Y:S04]  /*26630*/  LDL.LU R7, [R1+0xe8] ;  /* 0x0000e80001077983 */ /* 0x008ea80000300800 */
[----:B-1----:R-:W3:Y:S04]  /*26640*/  LDL.LU R9, [R1+0x108] ;  /* 0x0001080001097983 */ /* 0x002ee80000300800 */
[----:B------:R1:W-:Y:S04]  /*26650*/  STL [R1+0x28], R11 ;  /* 0x0000280b01007387 */ /* 0x0003e80000100800 */
[----:B------:R1:W-:Y:S04]  /*26660*/  LDGSTS.E [R6+0x1c00], desc[UR28][R4.64], P2 ;  /* 0x01c0000004067fae */ /* 0x0003e800091a101c */
[----:B------:R1:W-:Y:S04]  /*26670*/  STL [R1+0x24], R12 ;  /* 0x0000240c01007387 */ /* 0x0003e80000100800 */
[----:B------:R-:W-:Y:S01]  /*26680*/  STL [R1+0x48], R8 ;  /* 0x0000480801007387 */ /* 0x000fe20000100800 */
[----:B-1----:R-:W-:-:S03]  /*26690*/  IMAD.MOV.U32 R4, RZ, RZ, R11 ;  /* 0x000000ffff047224 */ /* 0x002fc600078e000b */
[----:B------:R-:W3:Y:S01]  /*266a0*/  LDL.LU R11, [R1+0xe4] ;  /* 0x0000e400010b7983 */ /* 0x000ee20000300800 */
[----:B------:R-:W-:-:S03]  /*266b0*/  IMAD.MOV.U32 R5, RZ, RZ, R12 ;  /* 0x000000ffff057224 */ /* 0x000fc600078e000c */
[----:B------:R1:W-:Y:S01]  /*266c0*/  STL [R1+0x44], R17 ;  /* 0x0000441101007387 */ /* 0x0003e20000100800 */
[----:B------:R-:W-:-:S03]  /*266d0*/  IADD3 R10, P3, PT, R10, UR54, RZ ;  /* 0x000000360a0a7c10 */ /* 0x000fc6000ff7e0ff */
[----:B------:R-:W3:Y:S01]  /*266e0*/  LDL.LU R12, [R1+0x104] ;  /* 0x00010400010c7983 */ /* 0x000ee20000300800 */
[----:B------:R-:W-:-:S03]  /*266f0*/  IADD3.X R18, PT, PT, R18, UR32, RZ, P3, !PT ;  /* 0x0000002012127c10 */ /* 0x000fc60009ffe4ff */
[----:B------:R1:W-:Y:S01]  /*26700*/  LDGSTS.E [R6+0x2000], desc[UR28][R4.64], P2 ;  /* 0x0200000004067fae */ /* 0x0003e200091a101c */
[----:B------:R-:W-:-:S04]  /*26710*/  IADD3 R13, P5, PT, R13, UR54, RZ ;  /* 0x000000360d0d7c10 */ /* 0x000fc8000ffbe0ff */
[----:B------:R-:W-:Y:S01]  /*26720*/  IADD3.X R15, PT, PT, R15, UR32, RZ, P5, !PT ;  /* 0x000000200f0f7c10 */ /* 0x000fe2000affe4ff */
[----:B-1----:R-:W-:Y:S02]  /*26730*/  IMAD.MOV.U32 R4, RZ, RZ, R8 ;  /* 0x000000ffff047224 */ /* 0x002fe400078e0008 */
[----:B------:R-:W-:Y:S02]  /*26740*/  IMAD.MOV.U32 R5, RZ, RZ, R17 ;  /* 0x000000ffff057224 */ /* 0x000fe400078e0011 */
[----:B------:R-:W3:Y:S04]  /*26750*/  LDL.LU R17, [R1+0x128] ;  /* 0x0001280001117983 */ /* 0x000ee80000300800 */
[----:B------:R-:W3:Y:S04]  /*26760*/  LDL.LU R8, [R1+0x148] ;  /* 0x0001480001087983 */ /* 0x000ee80000300800 */
[----:B------:R-:W-:Y:S04]  /*26770*/  STL [R1+0x68], R10 ;  /* 0x0000680a01007387 */ /* 0x000fe80000100800 */
[----:B------:R1:W-:Y:S04]  /*26780*/  LDGSTS.E [R6+0x2400], desc[UR28][R4.64], P2 ;  /* 0x0240000004067fae */ /* 0x0003e800091a101c */
[----:B------:R1:W-:Y:S04]  /*26790*/  STL [R1+0x64], R18 ;  /* 0x0000641201007387 */ /* 0x0003e80000100800 */
[----:B------:R-:W-:Y:S01]  /*267a0*/  STL [R1+0x88], R13 ;  /* 0x0000880d01007387 */ /* 0x000fe20000100800 */
[----:B-1----:R-:W-:-:S03]  /*267b0*/  IMAD.MOV.U32 R5, RZ, RZ, R18 ;  /* 0x000000ffff057224 */ /* 0x002fc600078e0012 */
[----:B------:R-:W3:Y:S01]  /*267c0*/  LDL.LU R18, [R1+0x124] ;  /* 0x0001240001127983 */ /* 0x000ee20000300800 */
[----:B------:R-:W-:-:S03]  /*267d0*/  IMAD.MOV.U32 R4, RZ, RZ, R10 ;  /* 0x000000ffff047224 */ /* 0x000fc600078e000a */
[----:B------:R1:W-:Y:S04]  /*267e0*/  STL [R1+0x84], R15 ;  /* 0x0000840f01007387 */ /* 0x0003e80000100800 */
[----:B------:R-:W3:Y:S01]  /*267f0*/  LDL.LU R10, [R1+0x144] ;  /* 0x00014400010a7983 */ /* 0x000ee20000300800 */
[----:B------:R-:W-:Y:S02]  /*26800*/  IADD3 R14, P3, PT, R14, UR54, RZ ;  /* 0x000000360e0e7c10 */ /* 0x000fe4000ff7e0ff */
[----:B------:R-:W-:Y:S01]  /*26810*/  IADD3 R19, P5, PT, R19, UR54, RZ ;  /* 0x0000003613137c10 */ /* 0x000fe2000ffbe0ff */
[----:B------:R1:W-:Y:S02]  /*26820*/  LDGSTS.E [R6+0x2800], desc[UR28][R4.64], P2 ;  /* 0x0280000004067fae */ /* 0x0003e400091a101c */
[----:B-1----:R-:W-:-:S02]  /*26830*/  IMAD.MOV.U32 R4, RZ, RZ, R13 ;  /* 0x000000ffff047224 */ /* 0x002fc400078e000d */
[----:B------:R-:W-:Y:S02]  /*26840*/  IMAD.MOV.U32 R5, RZ, RZ, R15 ;  /* 0x000000ffff057224 */ /* 0x000fe400078e000f */
[----:B------:R-:W3:Y:S04]  /*26850*/  LDL.LU R15, [R1+0x168] ;  /* 0x00016800010f7983 */ /* 0x000ee80000300800 */
[----:B------:R-:W3:Y:S04]  /*26860*/  LDL.LU R13, [R1+0x188] ;  /* 0x00018800010d7983 */ /* 0x000ee80000300800 */
[----:B------:R-:W-:Y:S04]  /*26870*/  STL [R1+0xa8], R14 ;  /* 0x0000a80e01007387 */ /* 0x000fe80000100800 */
[----:B------:R1:W-:Y:S02]  /*26880*/  LDGSTS.E [R6+0x2c00], desc[UR28][R4.64], P2 ;  /* 0x02c0000004067fae */ /* 0x0003e400091a101c */
[----:B-1----:R-:W-:Y:S01]  /*26890*/  IMAD.MOV.U32 R4, RZ, RZ, R14 ;  /* 0x000000ffff047224 */ /* 0x002fe200078e000e */
[----:B----4-:R-:W-:-:S02]  /*268a0*/  IADD3.X R16, PT, PT, R16, UR32, RZ, P3, !PT ;  /* 0x0000002010107c10 */ /* 0x010fc40009ffe4ff */
[----:B-----5:R-:W-:-:S03]  /*268b0*/  IADD3.X R20, PT, PT, R20, UR32, RZ, P5, !PT ;  /* 0x0000002014147c10 */ /* 0x020fc6000affe4ff */
[----:B------:R1:W-:Y:S01]  /*268c0*/  STL [R1+0xa4], R16 ;  /* 0x0000a41001007387 */ /* 0x0003e20000100800 */
[----:B------:R-:W-:-:S03]  /*268d0*/  IMAD.MOV.U32 R5, RZ, RZ, R16 ;  /* 0x000000ffff057224 */ /* 0x000fc600078e0010 */
[----:B------:R-:W-:Y:S04]  /*268e0*/  STL [R1+0xc8], R19 ;  /* 0x0000c81301007387 */ /* 0x000fe80000100800 */
[----:B------:R4:W-:Y:S04]  /*268f0*/  LDGSTS.E [R6+0x3000], desc[UR28][R4.64], P2 ;  /* 0x0300000004067fae */ /* 0x0009e800091a101c */
[----:B-1----:R-:W5:Y:S04]  /*26900*/  LDL.LU R16, [R1+0x164] ;  /* 0x0001640001107983 */ /* 0x002f680000300800 */
[----:B------:R-:W-:Y:S04]  /*26910*/  STL [R1+0xc4], R20 ;  /* 0x0000c41401007387 */ /* 0x000fe80000100800 */
[----:B------:R-:W5:Y:S01]  /*26920*/  LDL.LU R14, [R1+0x184] ;  /* 0x00018400010e7983 */ /* 0x000f620000300800 */
[----:B----4-:R-:W-:Y:S01]  /*26930*/  IMAD.MOV.U32 R4, RZ, RZ, R19 ;  /* 0x000000ffff047224 */ /* 0x010fe200078e0013 */
[----:B--2---:R-:W-:Y:S01]  /*26940*/  IADD3 R7, P3, PT, R7, UR54, RZ ;  /* 0x0000003607077c10 */ /* 0x004fe2000ff7e0ff */
[----:B------:R-:W-:Y:S01]  /*26950*/  IMAD.MOV.U32 R5, RZ, RZ, R20 ;  /* 0x000000ffff057224 */ /* 0x000fe200078e0014 */
[----:B---3--:R-:W-:-:S03]  /*26960*/  IADD3 R9, P5, PT, R9, UR54, RZ ;  /* 0x0000003609097c10 */ /* 0x008fc6000ffbe0ff */
[----:B------:R-:W-:Y:S04]  /*26970*/  STL [R1+0xe8], R7 ;  /* 0x0000e80701007387 */ /* 0x000fe80000100800 */
[----:B------:R1:W-:Y:S02]  /*26980*/  LDGSTS.E [R6+0x3400], desc[UR28][R4.64], P2 ;  /* 0x0340000004067fae */ /* 0x0003e400091a101c */
[----:B-1----:R-:W-:Y:S01]  /*26990*/  IMAD.MOV.U32 R4, RZ, RZ, R7 ;  /* 0x000000ffff047224 */ /* 0x002fe200078e0007 */
[----:B------:R-:W-:-:S05]  /*269a0*/  IADD3.X R11, PT, PT, R11, UR32, RZ, P3, !PT ;  /* 0x000000200b0b7c10 */ /* 0x000fca0009ffe4ff */
[----:B------:R-:W-:Y:S01]  /*269b0*/  IMAD.MOV.U32 R5, RZ, RZ, R11 ;  /* 0x000000ffff057224 */ /* 0x000fe200078e000b */
[----:B------:R1:W-:Y:S01]  /*269c0*/  STL [R1+0xe4], R11 ;  /* 0x0000e40b01007387 */ /* 0x0003e20000100800 */
[----:B------:R-:W-:-:S03]  /*269d0*/  IADD3.X R12, PT, PT, R12, UR32, RZ, P5, !PT ;  /* 0x000000200c0c7c10 */ /* 0x000fc6000affe4ff */
[----:B------:R-:W-:Y:S04]  /*269e0*/  STL [R1+0x108], R9 ;  /* 0x0001080901007387 */ /* 0x000fe80000100800 */
[----:B------:R2:W-:Y:S04]  /*269f0*/  LDGSTS.E [R6+0x3800], desc[UR28][R4.64], P2 ;  /* 0x0380000004067fae */ /* 0x0005e800091a101c */
[----:B-1----:R-:W3:Y:S04]  /*26a00*/  LDL.LU R11, [R1+0x1a8] ;  /* 0x0001a800010b7983 */ /* 0x002ee80000300800 */
[----:B------:R1:W-:Y:S04]  /*26a10*/  STL [R1+0x104], R12 ;  /* 0x0001040c01007387 */ /* 0x0003e80000100800 */
[----:B------:R-:W4:Y:S01]  /*26a20*/  LDL.LU R7, [R1+0x1c8] ;  /* 0x0001c80001077983 */ /* 0x000f220000300800 */
[----:B--2---:R-:W-:Y:S01]  /*26a30*/  IMAD.MOV.U32 R5, RZ, RZ, R12 ;  /* 0x000000ffff057224 */ /* 0x004fe200078e000c */
[----:B------:R-:W-:-:S02]  /*26a40*/  IADD3 R17, P3, PT, R17, UR54, RZ ;  /* 0x0000003611117c10 */ /* 0x000fc4000ff7e0ff */
[----:B-1----:R-:W2:Y:S01]  /*26a50*/  LDL.LU R12, [R1+0x1a4] ;  /* 0x0001a400010c7983 */ /* 0x002ea20000300800 */
[----:B------:R-:W-:Y:S01]  /*26a60*/  IMAD.MOV.U32 R4, RZ, RZ, R9 ;  /* 0x000000ffff047224 */ /* 0x000fe200078e0009 */
[----:B------:R-:W-:Y:S02]  /*26a70*/  IADD3 R8, P5, PT, R8, UR54, RZ ;  /* 0x0000003608087c10 */ /* 0x000fe4000ffbe0ff */
[----:B------:R-:W2:Y:S04]  /*26a80*/  LDL.LU R9, [R1+0x1c4] ;  /* 0x0001c40001097983 */ /* 0x000ea80000300800 */
[----:B------:R1:W-:Y:S04]  /*26a90*/  LDGSTS.E [R6+0x3c00], desc[UR28][R4.64], P2 ;  /* 0x03c0000004067fae */ /* 0x0003e800091a101c */
[----:B------:R-:W-:Y:S01]  /*26aa0*/  STL [R1+0x128], R17 ;  /* 0x0001281101007387 */ /* 0x000fe20000100800 */
[----:B------:R-:W-:Y:S01]  /*26ab0*/  IADD3.X R18, PT, PT, R18, UR32, RZ, P3, !PT ;  /* 0x0000002012127c10 */ /* 0x000fe20009ffe4ff */
[----:B-1----:R-:W-:-:S04]  /*26ac0*/  IMAD.MOV.U32 R4, RZ, RZ, R17 ;  /* 0x000000ffff047224 */ /* 0x002fc800078e0011 */
[----:B------:R-:W-:Y:S01]  /*26ad0*/  IMAD.MOV.U32 R5, RZ, RZ, R18 ;  /* 0x000000ffff057224 */ /* 0x000fe200078e0012 */
[----:B------:R-:W-:Y:S01]  /*26ae0*/  IADD3.X R10, PT, PT, R10, UR32, RZ, P5, !PT ;  /* 0x000000200a0a7c10 */ /* 0x000fe2000affe4ff */
[----:B------:R-:W-:Y:S04]  /*26af0*/  STL [R1+0x124], R18 ;  /* 0x0001241201007387 */ /* 0x000fe80000100800 */
[----:B------:R-:W-:Y:S04]  /*26b00*/  STL [R1+0x148], R8 ;  /* 0x0001480801007387 */ /* 0x000fe80000100800 */
[----:B------:R1:W-:Y:S04]  /*26b10*/  LDGSTS.E [R6+0x4000], desc[UR28][R4.64], P2 ;  /* 0x0400000004067fae */ /* 0x0003e800091a101c */
[----:B------:R1:W-:Y:S02]  /*26b20*/  STL [R1+0x144], R10 ;  /* 0x0001440a01007387 */ /* 0x0003e40000100800 */
[----:B-1----:R-:W-:-:S02]  /*26b30*/  IMAD.MOV.U32 R5, RZ, RZ, R10 ;  /* 0x000000ffff057224 */ /* 0x002fc400078e000a */
[----:B------:R-:W-:Y:S01]  /*26b40*/  IMAD.MOV.U32 R4, RZ, RZ, R8 ;  /* 0x000000ffff047224 */ /* 0x000fe200078e0008 */
[----:B------:R-:W2:Y:S04]  /*26b50*/  LDL.LU R10, [R1+0x1e4] ;  /* 0x0001e400010a7983 */ /* 0x000ea80000300800 */
[----:B------:R-:W2:Y:S04]  /*26b60*/  LDL.LU R8, [R1+0x1e8] ;  /* 0x0001e80001087983 */ /* 0x000ea80000300800 */
[----:B------:R-:W2:Y:S04]  /*26b70*/  LDL.LU R24, [R1+0x204] ;  /* 0x0002040001187983 */ /* 0x000ea80000300800 */
[----:B------:R-:W2:Y:S01]  /*26b80*/  LDL.LU R23, [R1+0x208] ;  /* 0x0002080001177983 */ /* 0x000ea20000300800 */
[----:B------:R-:W-:-:S02]  /*26b90*/  IADD3 R15, P3, PT, R15, UR54, RZ ;  /* 0x000000360f0f7c10 */ /* 0x000fc4000ff7e0ff */
[----:B------:R-:W-:Y:S01]  /*26ba0*/  IADD3 R13, P5, PT, R13, UR54, RZ ;  /* 0x000000360d0d7c10 */ /* 0x000fe2000ffbe0ff */
[----:B------:R1:W-:Y:S04]  /*26bb0*/  LDGSTS.E [R6+0x4400], desc[UR28][R4.64], P2 ;  /* 0x0440000004067fae */ /* 0x0003e800091a101c */
[----:B------:R5:W-:Y:S01]  /*26bc0*/  STL [R1+0x168], R15 ;  /* 0x0001680f01007387 */ /* 0x000be20000100800 */
[----:B-1----:R-:W-:Y:S01]  /*26bd0*/  IMAD.MOV.U32 R4, RZ, RZ, R15 ;  /* 0x000000ffff047224 */ /* 0x002fe200078e000f */
[----:B-----5:R-:W-:-:S05]  /*26be0*/  IADD3.X R16, PT, PT, R16, UR32, RZ, P3, !PT ;  /* 0x0000002010107c10 */ /* 0x020fca0009ffe4ff */
[----:B------:R1:W-:Y:S01]  /*26bf0*/  STL [R1+0x164], R16 ;  /* 0x0001641001007387 */ /* 0x0003e20000100800 */
[----:B------:R-:W-:-:S03]  /*26c00*/  IADD3.X R14, PT, PT, R14, UR32, RZ, P5, !PT ;  /* 0x000000200e0e7c10 */ /* 0x000fc6000affe4ff */
[----:B------:R-:W-:Y:S04]  /*26c10*/  STL [R1+0x188], R13 ;  /* 0x0001880d01007387 */ /* 0x000fe80000100800 */
[----:B------:R5:W-:Y:S04]  /*26c20*/  STL [R1+0x184], R14 ;  /* 0x0001840e01007387 */ /* 0x000be80000100800 */
[----:B------:R-:W2:Y:S04]  /*26c30*/  LDL.LU R22, [R1+0x224] ;  /* 0x0002240001167983 */ /* 0x000ea80000300800 */
[----:B------:R-:W2:Y:S04]  /*26c40*/  LDL.LU R21, [R1+0x228] ;  /* 0x0002280001157983 */ /* 0x000ea80000300800 */
[----:B------:R-:W2:Y:S04]  /*26c50*/  LDL.LU R20, [R1+0x244] ;  /* 0x0002440001147983 */ /* 0x000ea80000300800 */
[----:B------:R-:W2:Y:S04]  /*26c60*/  LDL.LU R19, [R1+0x248] ;  /* 0x0002480001137983 */ /* 0x000ea80000300800 */
[----:B------:R-:W2:Y:S01]  /*26c70*/  LDL.LU R17, [R1+0x268] ;  /* 0x0002680001117983 */ /* 0x000ea20000300800 */
[----:B------:R-:W-:-:S03]  /*26c80*/  IMAD.MOV.U32 R5, RZ, RZ, R16 ;  /* 0x000000ffff057224 */ /* 0x000fc600078e0010 */
[----:B------:R-:W2:Y:S04]  /*26c90*/  LDL.LU R15, [R1+0x288] ;  /* 0x00028800010f7983 */ /* 0x000ea80000300800 */
[----:B------:R1:W-:Y:S01]  /*26ca0*/  LDGSTS.E [R6+0x4800], desc[UR28][R4.64], P2 ;  /* 0x0480000004067fae */ /* 0x0003e200091a101c */
[----:B---3--:R-:W-:-:S05]  /*26cb0*/  IADD3 R11, P3, PT, R11, UR54, RZ ;  /* 0x000000360b0b7c10 */ /* 0x008fca000ff7e0ff */
[----:B------:R-:W-:Y:S01]  /*26cc0*/  STL [R1+0x1a8], R11 ;  /* 0x0001a80b01007387 */ /* 0x000fe20000100800 */
[----:B----4-:R-:W-:Y:S02]  /*26cd0*/  IADD3 R7, P5, PT, R7, UR54, RZ ;  /* 0x0000003607077c10 */ /* 0x010fe4000ffbe0ff */
[----:B--2---:R-:W-:-:S05]  /*26ce0*/  IADD3.X R12, PT, PT, R12, UR32, RZ, P3, !PT ;  /* 0x000000200c0c7c10 */ /* 0x004fca0009ffe4ff */
[----:B------:R2:W-:Y:S01]  /*26cf0*/  STL [R1+0x1a4], R12 ;  /* 0x0001a40c01007387 */ /* 0x0005e20000100800 */
[----:B------:R-:W-:-:S03]  /*26d00*/  IADD3.X R9, PT, PT, R9, UR32, RZ, P5, !PT ;  /* 0x0000002009097c10 */ /* 0x000fc6000affe4ff */
[----:B------:R-:W-:Y:S04]  /*26d10*/  STL [R1+0x1c8], R7 ;  /* 0x0001c80701007387 */ /* 0x000fe80000100800 */
[----:B------:R-:W3:Y:S01]  /*26d20*/  LDL.LU R18, [R1+0x264] ;  /* 0x0002640001127983 */ /* 0x000ee20000300800 */
[----:B-1----:R-:W-:Y:S02]  /*26d30*/  IMAD.MOV.U32 R4, RZ, RZ, R13 ;  /* 0x000000ffff047224 */ /* 0x002fe400078e000d */
[----:B------:R-:W-:Y:S01]  /*26d40*/  IMAD.MOV.U32 R5, RZ, RZ, R14 ;  /* 0x000000ffff057224 */ /* 0x000fe200078e000e */
[----:B------:R1:W-:Y:S04]  /*26d50*/  STL [R1+0x1c4], R9 ;  /* 0x0001c40901007387 */ /* 0x0003e80000100800 */
[----:B------:R-:W4:Y:S04]  /*26d60*/  LDL.LU R16, [R1+0x284] ;  /* 0x0002840001107983 */ /* 0x000f280000300800 */
[----:B-----5:R-:W5:Y:S04]  /*26d70*/  LDL.LU R14, [R1+0x2a4] ;  /* 0x0002a400010e7983 */ /* 0x020f680000300800 */
[----:B------:R-:W5:Y:S04]  /*26d80*/  LDL.LU R13, [R1+0x2a8] ;  /* 0x0002a800010d7983 */ /* 0x000f680000300800 */
[----:B------:R1:W-:Y:S02]  /*26d90*/  LDGSTS.E [R6+0x4c00], desc[UR28][R4.64], P2 ;  /* 0x04c0000004067fae */ /* 0x0003e400091a101c */
[----:B-1----:R-:W-:-:S02]  /*26da0*/  IMAD.MOV.U32 R4, RZ, RZ, R11 ;  /* 0x000000ffff047224 */ /* 0x002fc400078e000b */
[----:B------:R-:W-:Y:S02]  /*26db0*/  IMAD.MOV.U32 R5, RZ, RZ, R12 ;  /* 0x000000ffff057224 */ /* 0x000fe400078e000c */
[----:B--2---:R-:W2:Y:S04]  /*26dc0*/  LDL.LU R12, [R1+0x2c4] ;  /* 0x0002c400010c7983 */ /* 0x004ea80000300800 */
[----:B------:R-:W2:Y:S04]  /*26dd0*/  LDL.LU R11, [R1+0x2c8] ;  /* 0x0002c800010b7983 */ /* 0x000ea80000300800 */
[----:B------:R1:W-:Y:S01]  /*26de0*/  LDGSTS.E [R6+0x5000], desc[UR28][R4.64], P2 ;  /* 0x0500000004067fae */ /* 0x0003e200091a101c */
[----:B------:R-:W-:-:S04]  /*26df0*/  IADD3 R8, P3, PT, R8, UR54, RZ ;  /* 0x0000003608087c10 */ /* 0x000fc8000ff7e0ff */
[----:B------:R-:W-:Y:S02]  /*26e00*/  IADD3.X R10, PT, PT, R10, UR32, RZ, P3, !PT ;  /* 0x000000200a0a7c10 */ /* 0x000fe40009ffe4ff */
[----:B------:R-:W-:Y:S01]  /*26e10*/  IADD3 R23, P5, PT, R23, UR54, RZ ;  /* 0x0000003617177c10 */ /* 0x000fe2000ffbe0ff */
[----:B-1----:R-:W-:Y:S02]  /*26e20*/  IMAD.MOV.U32 R4, RZ, RZ, R7 ;  /* 0x000000ffff047224 */ /* 0x002fe400078e0007 */
[----:B------:R-:W-:Y:S02]  /*26e30*/  IMAD.MOV.U32 R5, RZ, RZ, R9 ;  /* 0x000000ffff057224 */ /* 0x000fe400078e0009 */
[----:B------:R-:W2:Y:S04]  /*26e40*/  LDL.LU R9, [R1+0x2e8] ;  /* 0x0002e80001097983 */ /* 0x000ea80000300800 */
[----:B------:R-:W2:Y:S01]  /*26e50*/  LDL.LU R7, [R1+0x308] ;  /* 0x0003080001077983 */ /* 0x000ea20000300800 */
[----:B------:R-:W-:-:S03]  /*26e60*/  IADD3.X R24, PT, PT, R24, UR32, RZ, P5, !PT ;  /* 0x0000002018187c10 */ /* 0x000fc6000affe4ff */
[----:B------:R-:W-:Y:S04]  /*26e70*/  STL [R1+0x1e8], R8 ;  /* 0x0001e80801007387 */ /* 0x000fe80000100800 */
[----:B------:R1:W-:Y:S04]  /*26e80*/  LDGSTS.E [R6+0x5400], desc[UR28][R4.64], P2 ;  /* 0x0540000004067fae */ /* 0x0003e800091a101c */
[----:B------:R1:W-:Y:S04]  /*26e90*/  STL [R1+0x1e4], R10 ;  /* 0x0001e40a01007387 */ /* 0x0003e80000100800 */
[----:B------:R-:W-:Y:S01]  /*26ea0*/  STL [R1+0x208], R23 ;  /* 0x0002081701007387 */ /* 0x000fe20000100800 */
[----:B-1----:R-:W-:-:S03]  /*26eb0*/  IMAD.MOV.U32 R5, RZ, RZ, R10 ;  /* 0x000000ffff057224 */ /* 0x002fc600078e000a */
[----:B------:R-:W2:Y:S01]  /*26ec0*/  LDL.LU R10, [R1+0x2e4] ;  /* 0x0002e400010a7983 */ /* 0x000ea20000300800 */
[----:B------:R-:W-:-:S03]  /*26ed0*/  IMAD.MOV.U32 R4, RZ, RZ, R8 ;  /* 0x000000ffff047224 */ /* 0x000fc600078e0008 */
[----:B------:R-:W-:Y:S04]  /*26ee0*/  STL [R1+0x204], R24 ;  /* 0x0002041801007387 */ /* 0x000fe80000100800 */
[----:B------:R-:W2:Y:S04]  /*26ef0*/  LDL.LU R8, [R1+0x304] ;  /* 0x0003040001087983 */ /* 0x000ea80000300800 */
[----:B------:R1:W-:Y:S02]  /*26f00*/  LDGSTS.E [R6+0x5800], desc[UR28][R4.64], P2 ;  /* 0x0580000004067fae */ /* 0x0003e400091a101c */
[----:B-1----:R-:W-:-:S02]  /*26f10*/  IMAD.MOV.U32 R4, RZ, RZ, R23 ;  /* 0x000000ffff047224 */ /* 0x002fc400078e0017 */
[----:B------:R-:W-:-:S05]  /*26f20*/  IMAD.MOV.U32 R5, RZ, RZ, R24 ;  /* 0x000000ffff057224 */ /* 0x000fca00078e0018 */
[----:B------:R1:W-:Y:S01]  /*26f30*/  LDGSTS.E [R6+0x5c00], desc[UR28][R4.64], P2 ;  /* 0x05c0000004067fae */ /* 0x0003e200091a101c */
[----:B------:R-:W-:-:S04]  /*26f40*/  IADD3 R21, P3, PT, R21, UR54, RZ ;  /* 0x0000003615157c10 */ /* 0x000fc8000ff7e0ff */
[----:B------:R-:W-:Y:S01]  /*26f50*/  IADD3.X R22, PT, PT, R22, UR32, RZ, P3, !PT ;  /* 0x0000002016167c10 */ /* 0x000fe20009ffe4ff */
[----:B-1----:R-:W-:Y:S01]  /*26f60*/  IMAD.MOV.U32 R4, RZ, RZ, R21 ;  /* 0x000000ffff047224 */ /* 0x002fe200078e0015 */
[----:B------:R-:W-:-:S03]  /*26f70*/  IADD3 R19, P5, PT, R19, UR54, RZ ;  /* 0x0000003613137c10 */ /* 0x000fc6000ffbe0ff */
[----:B------:R-:W-:Y:S01]  /*26f80*/  IMAD.MOV.U32 R5, RZ, RZ, R22 ;  /* 0x000000ffff057224 */ /* 0x000fe200078e0016 */
[----:B------:R-:W-:Y:S02]  /*26f90*/  IADD3.X R20, PT, PT, R20, UR32, RZ, P5, !PT ;  /* 0x0000002014147c10 */ /* 0x000fe4000affe4ff */
[----:B------:R-:W-:Y:S02]  /*26fa0*/  IADD3 R17, P3, PT, R17, UR54, RZ ;  /* 0x0000003611117c10 */ /* 0x000fe4000ff7e0ff */
[----:B------:R1:W-:Y:S01]  /*26fb0*/  LDGSTS.E [R6+0x6000], desc[UR28][R4.64], P2 ;  /* 0x0600000004067fae */ /* 0x0003e200091a101c */
[----:B------:R-:W-:Y:S01]  /*26fc0*/  IADD3 R15, P5, PT, R15, UR54, RZ ;  /* 0x000000360f0f7c10 */ /* 0x000fe2000ffbe0ff */
[----:B-1----:R-:W-:Y:S02]  /*26fd0*/  IMAD.MOV.U32 R4, RZ, RZ, R19 ;  /* 0x000000ffff047224 */ /* 0x002fe400078e0013 */
[----:B------:R-:W-:-:S05]  /*26fe0*/  IMAD.MOV.U32 R5, RZ, RZ, R20 ;  /* 0x000000ffff057224 */ /* 0x000fca00078e0014 */
[----:B------:R1:W-:Y:S02]  /*26ff0*/  LDGSTS.E [R6+0x6400], desc[UR28][R4.64], P2 ;  /* 0x0640000004067fae */ /* 0x0003e400091a101c */
[----:B-1----:R-:W-:Y:S01]  /*27000*/  IMAD.MOV.U32 R4, RZ, RZ, R17 ;  /* 0x000000ffff047224 */ /* 0x002fe200078e0011 */
[----:B---3--:R-:W-:-:S05]  /*27010*/  IADD3.X R18, PT, PT, R18, UR32, RZ, P3, !PT ;  /* 0x0000002012127c10 */ /* 0x008fca0009ffe4ff */
[----:B------:R-:W-:Y:S01]  /*27020*/  IMAD.MOV.U32 R5, RZ, RZ, R18 ;  /* 0x000000ffff057224 */ /* 0x000fe200078e0012 */
[----:B----4-:R-:W-:-:S04]  /*27030*/  IADD3.X R16, PT, PT, R16, UR32, RZ, P5, !PT ;  /* 0x0000002010107c10 */ /* 0x010fc8000affe4ff */
[----:B------:R1:W-:Y:S01]  /*27040*/  LDGSTS.E [R6+0x6800], desc[UR28][R4.64], P2 ;  /* 0x0680000004067fae */ /* 0x0003e200091a101c */
[----:B-----5:R-:W-:-:S04]  /*27050*/  IADD3 R13, P3, PT, R13, UR54, RZ ;  /* 0x000000360d0d7c10 */ /* 0x020fc8000ff7e0ff */
[----:B------:R-:W-:Y:S01]  /*27060*/  IADD3.X R14, PT, PT, R14, UR32, RZ, P3, !PT ;  /* 0x000000200e0e7c10 */ /* 0x000fe20009ffe4ff */
[----:B-1----:R-:W-:Y:S02]  /*27070*/  IMAD.MOV.U32 R4, RZ, RZ, R15 ;  /* 0x000000ffff047224 */ /* 0x002fe400078e000f */
[----:B------:R-:W-:-:S05]  /*27080*/  IMAD.MOV.U32 R5, RZ, RZ, R16 ;  /* 0x000000ffff057224 */ /* 0x000fca00078e0010 */
[----:B------:R1:W-:Y:S04]  /*27090*/  LDGSTS.E [R6+0x6c00], desc[UR28][R4.64], P2 ;  /* 0x06c0000004067fae */ /* 0x0003e800091a101c */
[----:B------:R-:W-:Y:S01]  /*270a0*/  STL [R1+0x228], R21 ;  /* 0x0002281501007387 */ /* 0x000fe20000100800 */
[----:B--2---:R-:W-:Y:S01]  /*270b0*/  IADD3 R11, P5, PT, R11, UR54, RZ ;  /* 0x000000360b0b7c10 */ /* 0x004fe2000ffbe0ff */
[----:B-1----:R-:W-:Y:S02]  /*270c0*/  IMAD.MOV.U32 R4, RZ, RZ, R13 ;  /* 0x000000ffff047224 */ /* 0x002fe400078e000d */
[----:B------:R-:W-:Y:S01]  /*270d0*/  IMAD.MOV.U32 R5, RZ, RZ, R14 ;  /* 0x000000ffff057224 */ /* 0x000fe200078e000e */
[----:B------:R-:W-:Y:S01]  /*270e0*/  IADD3.X R12, PT, PT, R12, UR32, RZ, P5, !PT ;  /* 0x000000200c0c7c10 */ /* 0x000fe2000affe4ff */
[----:B------:R-:W-:Y:S04]  /*270f0*/  STL [R1+0x224], R22 ;  /* 0x0002241601007387 */ /* 0x000fe80000100800 */
[----:B------:R1:W-:Y:S04]  /*27100*/  LDGSTS.E [R6+0x7000], desc[UR28][R4.64], P2 ;  /* 0x0700000004067fae */ /* 0x0003e800091a101c */
[----:B------:R-:W-:Y:S01]  /*27110*/  STL [R1+0x248], R19 ;  /* 0x0002481301007387 */ /* 0x000fe20000100800 */
[----:B------:R-:W-:Y:S01]  /*27120*/  IADD3 R9, P3, PT, R9, UR54, RZ ;  /* 0x0000003609097c10 */ /* 0x000fe2000ff7e0ff */
[----:B-1----:R-:W-:-:S02]  /*27130*/  IMAD.MOV.U32 R4, RZ, RZ, R11 ;  /* 0x000000ffff047224 */ /* 0x002fc400078e000b */
[----:B------:R-:W-:Y:S01]  /*27140*/  STL [R1+0x244], R20 ;  /* 0x0002441401007387 */ /* 0x000fe20000100800 */
[----:B------:R-:W-:Y:S01]  /*27150*/  IMAD.MOV.U32 R5, RZ, RZ, R12 ;  /* 0x000000ffff057224 */ /* 0x000fe200078e000c */
[----:B------:R-:W-:Y:S02]  /*27160*/  IADD3 R7, P5, PT, R7, UR54, RZ ;  /* 0x0000003607077c10 */ /* 0x000fe4000ffbe0ff */
[----:B------:R-:W-:Y:S04]  /*27170*/  STL [R1+0x268], R17 ;  /* 0x0002681101007387 */ /* 0x000fe80000100800 */
[----:B------:R-:W-:Y:S04]  /*27180*/  STL [R1+0x264], R18 ;  /* 0x0002641201007387 */ /* 0x000fe80000100800 */
[----:B------:R-:W-:Y:S04]  /*27190*/  STL [R1+0x288], R15 ;  /* 0x0002880f01007387 */ /* 0x000fe80000100800 */
[----:B------:R-:W-:Y:S04]  /*271a0*/  STL [R1+0x284], R16 ;  /* 0x0002841001007387 */ /* 0x000fe80000100800 */
[----:B------:R1:W-:Y:S01]  /*271b0*/  LDGSTS.E [R6+0x7400], desc[UR28][R4.64], P2 ;  /* 0x0740000004067fae */ /* 0x0003e200091a101c */
[----:B------:R-:W-:-:S03]  /*271c0*/  IADD3.X R10, PT, PT, R10, UR32, RZ, P3, !PT ;  /* 0x000000200a0a7c10 */ /* 0x000fc60009ffe4ff */
[----:B------:R-:W-:Y:S04]  /*271d0*/  STL [R1+0x2a8], R13 ;  /* 0x0002a80d01007387 */ /* 0x000fe80000100800 */
[----:B------:R-:W-:Y:S01]  /*271e0*/  STL [R1+0x2a4], R14 ;  /* 0x0002a40e01007387 */ /* 0x000fe20000100800 */
[----:B-1----:R-:W-:Y:S01]  /*271f0*/  IMAD.MOV.U32 R4, RZ, RZ, R9 ;  /* 0x000000ffff047224 */ /* 0x002fe200078e0009 */
[----:B------:R-:W-:Y:S01]  /*27200*/  IADD3.X R8, PT, PT, R8, UR32, RZ, P5, !PT ;  /* 0x0000002008087c10 */ /* 0x000fe2000affe4ff */
[----:B------:R-:W-:Y:S01]  /*27210*/  IMAD.MOV.U32 R5, RZ, RZ, R10 ;  /* 0x000000ffff057224 */ /* 0x000fe200078e000a */
[----:B------:R-:W-:Y:S04]  /*27220*/  STL [R1+0x2c8], R11 ;  /* 0x0002c80b01007387 */ /* 0x000fe80000100800 */
[----:B------:R-:W-:Y:S04]  /*27230*/  STL [R1+0x2c4], R12 ;  /* 0x0002c40c01007387 */ /* 0x000fe80000100800 */
[----:B------:R-:W-:Y:S04]  /*27240*/  STL [R1+0x2e8], R9 ;  /* 0x0002e80901007387 */ /* 0x000fe80000100800 */
[----:B------:R-:W-:Y:S04]  /*27250*/  STL [R1+0x2e4], R10 ;  /* 0x0002e40a01007387 */ /* 0x000fe80000100800 */
[----:B------:R1:W-:Y:S04]  /*27260*/  LDGSTS.E [R6+0x7800], desc[UR28][R4.64], P2 ;  /* 0x0780000004067fae */ /* 0x0003e800091a101c */
[----:B------:R2:W-:Y:S01]  /*27270*/  STL [R1+0x308], R7 ;  /* 0x0003080701007387 */ /* 0x0005e20000100800 */
[----:B-1----:R-:W-:-:S02]  /*27280*/  IMAD.MOV.U32 R4, RZ, RZ, R7 ;  /* 0x000000ffff047224 */ /* 0x002fc400078e0007 */
[----:B------:R-:W-:Y:S01]  /*27290*/  IMAD.MOV.U32 R5, RZ, RZ, R8 ;  /* 0x000000ffff057224 */ /* 0x000fe200078e0008 */
[----:B--2---:R-:W-:Y:S01]  /*272a0*/  LOP3.LUT R7, R2, 0x20, RZ, 0x3c, !PT ;  /* 0x0000002002077812 */ /* 0x004fe200078e3cff */
[----:B------:R1:W-:Y:S04]  /*272b0*/  STL [R1+0x304], R8 ;  /* 0x0003040801007387 */ /* 0x0003e80000100800 */
[----:B------:R2:W-:Y:S04]  /*272c0*/  LDGSTS.E [R6+0x7c00], desc[UR28][R4.64], P2 ;  /* 0x07c0000004067fae */ /* 0x0005e800091a101c */
[----:B------:R-:W3:Y:S01]  /*272d0*/  LDL.LU R9, [R1+0xc] ;  /* 0x00000c0001097983 */ /* 0x000ee20000300800 */
[----:B--2---:R-:W-:-:S03]  /*272e0*/  VIADD R6, R7, UR7 ;  /* 0x0000000707067c36 */ /* 0x004fc60008000000 */
[----:B------:R-:W2:Y:S04]  /*272f0*/  LDL.LU R7, [R1+0x10] ;  /* 0x0000100001077983 */ /* 0x000ea80000300800 */
[----:B------:R-:W4:Y:S04]  /*27300*/  LDL.LU R12, [R1+0x2c] ;  /* 0x00002c00010c7983 */ /* 0x000f280000300800 */
[----:B------:R-:W5:Y:S04]  /*27310*/  LDL.LU R11, [R1+0x30] ;  /* 0x00003000010b7983 */ /* 0x000f680000300800 */
[----:B------:R-:W4:Y:S04]  /*27320*/  LDL.LU R17, [R1+0x4c] ;  /* 0x00004c0001117983 */ /* 0x000f280000300800 */
[----:B-1----:R-:W4:Y:S04]  /*27330*/  LDL.LU R8, [R1+0x50] ;  /* 0x0000500001087983 */ /* 0x002f280000300800 */
[----:B------:R-:W4:Y:S04]  /*27340*/  LDL.LU R18, [R1+0x6c] ;  /* 0x00006c0001127983 */ /* 0x000f280000300800 */
[----:B------:R-:W4:Y:S04]  /*27350*/  LDL.LU R10, [R1+0x70] ;  /* 0x00007000010a7983 */ /* 0x000f280000300800 */
[----:B------:R-:W4:Y:S04]  /*27360*/  LDL.LU R15, [R1+0x8c] ;  /* 0x00008c00010f7983 */ /* 0x000f280000300800 */
[----:B------:R-:W4:Y:S01]  /*27370*/  LDL.LU R13, [R1+0x90] ;  /* 0x00009000010d7983 */ /* 0x000f220000300800 */
[----:B------:R-:W-:-:S02]  /*27380*/  IADD3 R201, P3, PT, R201, UR54, RZ ;  /* 0x00000036c9c97c10 */ /* 0x000fc4000ff7e0ff */
[----:B------:R-:W-:Y:S01]  /*27390*/  IADD3 R209, P5, PT, R209, UR54, RZ ;  /* 0x00000036d1d17c10 */ /* 0x000fe2000ffbe0ff */
[----:B------:R-:W4:Y:S01]  /*273a0*/  LDL.LU R14, [R1+0xb0] ;  /* 0x0000b000010e7983 */ /* 0x000f220000300800 */
[----:B------:R-:W-:Y:S01]  /*273b0*/  IADD3.X R200, PT, PT, R200, UR32, RZ, P3, !PT ;  /* 0x00000020c8c87c10 */ /* 0x000fe20009ffe4ff */
[----:B------:R-:W-:Y:S01]  /*273c0*/  IMAD.MOV.U32 R4, RZ, RZ, R201 ;  /* 0x000000ffff047224 */ /* 0x000fe200078e00c9 */
[----:B------:R-:W-:Y:S01]  /*273d0*/  IADD3.X R208, PT, PT, R208, UR32, RZ, P5, !PT ;  /* 0x00000020d0d07c10 */ /* 0x000fe2000affe4ff */
[----:B------:R-:W4:Y:S02]  /*273e0*/  LDL.LU R19, [R1+0xd0] ;  /* 0x0000d00001137983 */ /* 0x000f240000300800 */
[----:B------:R-:W-:Y:S01]  /*273f0*/  IMAD.MOV.U32 R5, RZ, RZ, R200 ;  /* 0x000000ffff057224 */ /* 0x000fe200078e00c8 */
[----:B------:R-:W-:-:S04]  /*27400*/  IADD3 R217, P3, PT, R217, UR54, RZ ;  /* 0x00000036d9d97c10 */ /* 0x000fc8000ff7e0ff */
[----:B------:R1:W-:Y:S01]  /*27410*/  LDGSTS.E [R6+0x100], desc[UR28][R4.64], P2 ;  /* 0x0010000004067fae */ /* 0x0003e200091a101c */
[----:B------:R-:W-:Y:S02]  /*27420*/  IADD3.X R216, PT, PT, R216, UR32, RZ, P3, !PT ;  /* 0x00000020d8d87c10 */ /* 0x000fe40009ffe4ff */
[----:B------:R-:W-:Y:S01]  /*27430*/  IADD3 R225, P5, PT, R225, UR54, RZ ;  /* 0x00000036e1e17c10 */ /* 0x000fe2000ffbe0ff */
[----:B-1----:R-:W-:Y:S02]  /*27440*/  IMAD.MOV.U32 R4, RZ, RZ, R209 ;  /* 0x000000ffff047224 */ /* 0x002fe400078e00d1 */
[----:B------:R-:W-:Y:S01]  /*27450*/  IMAD.MOV.U32 R5, RZ, RZ, R208 ;  /* 0x000000ffff057224 */ /* 0x000fe200078e00d0 */
[----:B------:R-:W-:-:S04]  /*27460*/  IADD3.X R224, PT, PT, R224, UR32, RZ, P5, !PT ;  /* 0x00000020e0e07c10 */ /* 0x000fc8000affe4ff */
[----:B------:R1:W-:Y:S01]  /*27470*/  LDGSTS.E [R6+0x500], desc[UR28][R4.64], P2 ;  /* 0x0050000004067fae */ /* 0x0003e200091a101c */
[----:B------:R-:W-:Y:S02]  /*27480*/  IADD3 R233, P3, PT, R233, UR54, RZ ;  /* 0x00000036e9e97c10 */ /* 0x000fe4000ff7e0ff */
[----:B------:R-:W-:Y:S01]  /*27490*/  IADD3 R241, P5, PT, R241, UR54, RZ ;  /* 0x00000036f1f17c10 */ /* 0x000fe2000ffbe0ff */
[----:B-1----:R-:W-:Y:S02]  /*274a0*/  IMAD.MOV.U32 R4, RZ, RZ, R217 ;  /* 0x000000ffff047224 */ /* 0x002fe400078e00d9 */
[----:B------:R-:W-:Y:S01]  /*274b0*/  IMAD.MOV.U32 R5, RZ, RZ, R216 ;  /* 0x000000ffff057224 */ /* 0x000fe200078e00d8 */
[----:B------:R-:W-:-:S04]  /*274c0*/  IADD3.X R232, PT, PT, R232, UR32, RZ, P3, !PT ;  /* 0x00000020e8e87c10 */ /* 0x000fc80009ffe4ff */
[----:B------:R1:W-:Y:S01]  /*274d0*/  LDGSTS.E [R6+0x900], desc[UR28][R4.64], P2 ;  /* 0x0090000004067fae */ /* 0x0003e200091a101c */
[----:B------:R-:W-:Y:S02]  /*274e0*/  IADD3.X R240, PT, PT, R240, UR32, RZ, P5, !PT ;  /* 0x00000020f0f07c10 */ /* 0x000fe4000affe4ff */
[----:B------:R-:W-:Y:S01]  /*274f0*/  IADD3 R249, P3, PT, R249, UR54, RZ ;  /* 0x00000036f9f97c10 */ /* 0x000fe2000ff7e0ff */
[----:B-1----:R-:W-:Y:S02]  /*27500*/  IMAD.MOV.U32 R4, RZ, RZ, R225 ;  /* 0x000000ffff047224 */ /* 0x002fe400078e00e1 */
[----:B------:R-:W-:-:S05]  /*27510*/  IMAD.MOV.U32 R5, RZ, RZ, R224 ;  /* 0x000000ffff057224 */ /* 0x000fca00078e00e0 */
[----:B------:R1:W-:Y:S01]  /*27520*/  LDGSTS.E [R6+0xd00], desc[UR28][R4.64], P2 ;  /* 0x00d0000004067fae */ /* 0x0003e200091a101c */
[----:B------:R-:W-:Y:S01]  /*27530*/  IADD3.X R248, PT, PT, R248, UR32, RZ, P3, !PT ;  /* 0x00000020f8f87c10 */ /* 0x000fe20009ffe4ff */
[----:B-1----:R-:W-:Y:S01]  /*27540*/  IMAD.MOV.U32 R4, RZ, RZ, R233 ;  /* 0x000000ffff047224 */ /* 0x002fe200078e00e9 */
[----:B------:R-:W-:-:S05]  /*27550*/  MOV R5, R232 ;  /* 0x000000e800057202 */ /* 0x000fca0000000f00 */
[----:B------:R1:W-:Y:S02]  /*27560*/  LDGSTS.E [R6+0x1100], desc[UR28][R4.64], P2 ;  /* 0x0110000004067fae */ /* 0x0003e400091a101c */
[----:B-1----:R-:W-:Y:S02]  /*27570*/  IMAD.MOV.U32 R4, RZ, RZ, R241 ;  /* 0x000000ffff047224 */ /* 0x002fe400078e00f1 */
[----:B------:R-:W-:-:S05]  /*27580*/  IMAD.MOV.U32 R5, RZ, RZ, R240 ;  /* 0x000000ffff057224 */ /* 0x000fca00078e00f0 */
[----:B------:R1:W-:Y:S02]  /*27590*/  LDGSTS.E [R6+0x1500], desc[UR28][R4.64], P2 ;  /* 0x0150000004067fae */ /* 0x0003e400091a101c */
[----:B-1----:R-:W-:Y:S02]  /*275a0*/  IMAD.MOV.U32 R4, RZ, RZ, R249 ;  /* 0x000000ffff047224 */ /* 0x002fe400078e00f9 */
[----:B------:R-:W-:-:S05]  /*275b0*/  IMAD.MOV.U32 R5, RZ, RZ, R248 ;  /* 0x000000ffff057224 */ /* 0x000fca00078e00f8 */
[----:B------:R1:W-:Y:S01]  /*275c0*/  LDGSTS.E [R6+0x1900], desc[UR28][R4.64], P2 ;  /* 0x0190000004067fae */ /* 0x0003e200091a101c */
[----:B--2---:R-:W-:-:S04]  /*275d0*/  IADD3 R7, P5, PT, R7, UR54, RZ ;  /* 0x0000003607077c10 */ /* 0x004fc8000ffbe0ff */
[----:B---3--:R-:W-:Y:S01]  /*275e0*/  IADD3.X R9, PT, PT, R9, UR32, RZ, P5, !PT ;  /* 0x0000002009097c10 */ /* 0x008fe2000affe4ff */
[----:B------:R2:W-:Y:S04]  /*275f0*/  STL [R1+0x10], R7 ;  /* 0x0000100701007387 */ /* 0x0005e80000100800 */
[----:B------:R3:W-:Y:S01]  /*27600*/  STL [R1+0xc], R9 ;  /* 0x00000c0901007387 */ /* 0x0007e20000100800 */
[----:B-----5:R-:W-:-:S03]  /*27610*/  IADD3 R11, P3, PT, R11, UR54, RZ ;  /* 0x000000360b0b7c10 */ /* 0x020fc6000ff7e0ff */
[----:B------:R-:W5:Y:S01]  /*27620*/  LDL.LU R16, [R1+0xac] ;  /* 0x0000ac0001107983 */ /* 0x000f620000300800 */
[----:B-1----:R-:W-:-:S03]  /*27630*/  IMAD.MOV.U32 R4, RZ, RZ, R7 ;  /* 0x000000ffff047224 */ /* 0x002fc600078e0007 */
[----:B------:R-:W5:Y:S01]  /*27640*/  LDL.LU R20, [R1+0xcc] ;  /* 0x0000cc0001147983 */ /* 0x000f620000300800 */
[----:B------:R-:W-:Y:S01]  /*27650*/  IMAD.MOV.U32 R5, RZ, RZ, R9 ;  /* 0x000000ffff057224 */ /* 0x000fe200078e0009 */
[----:B----4-:R-:W-:Y:S02]  /*27660*/  IADD3.X R12, PT, PT, R12, UR32, RZ, P3, !PT ;  /* 0x000000200c0c7c10 */ /* 0x010fe40009ffe4ff */
[----:B------:R-:W-:Y:S01]  /*27670*/  IADD3 R8, P5, PT, R8, UR54, RZ ;  /* 0x0000003608087c10 */ /* 0x000fe2000ffbe0ff */
[----:B--2---:R-:W2:Y:S04]  /*27680*/  LDL.LU R7, [R1+0xf0] ;  /* 0x0000f00001077983 */ /* 0x004ea80000300800 */
[----:B---3--:R-:W3:Y:S01]  /*27690*/  LDL.LU R9, [R1+0x110] ;  /* 0x0001100001097983 */ /* 0x008ee20000300800 */
[----:B------:R-:W-:-:S03]  /*276a0*/  IADD3.X R17, PT, PT, R17, UR32, RZ, P5, !PT ;  /* 0x0000002011117c10 */ /* 0x000fc6000affe4ff */
[----:B------:R1:W-:Y:S04]  /*276b0*/  STL [R1+0x30], R11 ;  /* 0x0000300b01007387 */ /* 0x0003e80000100800 */
[----:B------:R4:W-:Y:S04]  /*276c0*/  LDGSTS.E [R6+0x1d00], desc[UR28][R4.64], P2 ;  /* 0x01d0000004067fae */ /* 0x0009e800091a101c */
[----:B------:R1:W-:Y:S04]  /*276d0*/  STL [R1+0x2c], R12 ;  /* 0x00002c0c01007387 */ /* 0x0003e80000100800 */
[----:B------:R-:W-:Y:S01]  /*276e0*/  STL [R1+0x50], R8 ;  /* 0x0000500801007387 */ /* 0x000fe20000100800 */
[----:B----4-:R-:W-:-:S03]  /*276f0*/  IMAD.MOV.U32 R4, RZ, RZ, R11 ;  /* 0x000000ffff047224 */ /* 0x010fc600078e000b */
[----:B-1----:R-:W4:Y:S01]  /*27700*/  LDL.LU R11, [R1+0xec] ;  /* 0x0000ec00010b7983 */ /* 0x002f220000300800 */
[----:B------:R-:W-:-:S03]  /*27710*/  IMAD.MOV.U32 R5, RZ, RZ, R12 ;  /* 0x000000ffff057224 */ /* 0x000fc600078e000c */
[----:B------:R1:W-:Y:S01]  /*27720*/  STL [R1+0x4c], R17 ;  /* 0x00004c1101007387 */ /* 0x0003e20000100800 */
[----:B------:R-:W-:-:S03]  /*27730*/  IADD3 R10, P3, PT, R10, UR54, RZ ;  /* 0x000000360a0a7c10 */ /* 0x000fc6000ff7e0ff */
[----:B------:R-:W4:Y:S01]  /*27740*/  LDL.LU R12, [R1+0x10c] ;  /* 0x00010c00010c7983 */ /* 0x000f220000300800 */
[----:B------:R-:W-:-:S03]  /*27750*/  IADD3.X R18, PT, PT, R18, UR32, RZ, P3, !PT ;  /* 0x0000002012127c10 */ /* 0x000fc60009ffe4ff */
[----:B------:R1:W-:Y:S01]  /*27760*/  LDGSTS.E [R6+0x2100], desc[UR28][R4.64], P2 ;  /* 0x0210000004067fae */ /* 0x0003e200091a101c */
[----:B------:R-:W-:-:S04]  /*27770*/  IADD3 R13, P5, PT, R13, UR54, RZ ;  /* 0x000000360d0d7c10 */ /* 0x000fc8000ffbe0ff */
[----:B------:R-:W-:Y:S01]  /*27780*/  IADD3.X R15, PT, PT, R15, UR32, RZ, P5, !PT ;  /* 0x000000200f0f7c10 */ /* 0x000fe2000affe4ff */
[----:B-1----:R-:W-:Y:S02]  /*27790*/  IMAD.MOV.U32 R4, RZ, RZ, R8 ;  /* 0x000000ffff047224 */ /* 0x002fe400078e0008 */
[----:B------:R-:W-:Y:S02]  /*277a0*/  IMAD.MOV.U32 R5, RZ, RZ, R17 ;  /* 0x000000ffff057224 */ /* 0x000fe400078e0011 */
[----:B------:R-:W4:Y:S04]  /*277b0*/  LDL.LU R17, [R1+0x130] ;  /* 0x0001300001117983 */ /* 0x000f280000300800 */
[----:B------:R-:W4:Y:S04]  /*277c0*/  LDL.LU R8, [R1+0x150] ;  /* 0x0001500001087983 */ /* 0x000f280000300800 */
[----:B------:R-:W-:Y:S04]  /*277d0*/  STL [R1+0x70], R10 ;  /* 0x0000700a01007387 */ /* 0x000fe80000100800 */
[----:B------:R1:W-:Y:S04]  /*277e0*/  LDGSTS.E [R6+0x2500], desc[UR28][R4.64], P2 ;  /* 0x0250000004067fae */ /* 0x0003e800091a101c */
[----:B------:R1:W-:Y:S04]  /*277f0*/  STL [R1+0x6c], R18 ;  /* 0x00006c1201007387 */ /* 0x0003e80000100800 */
[----:B------:R-:W-:Y:S01]  /*27800*/  STL [R1+0x90], R13 ;  /* 0x0000900d01007387 */ /* 0x000fe20000100800 */
[----:B-1----:R-:W-:-:S03]  /*27810*/  IMAD.MOV.U32 R5, RZ, RZ, R18 ;  /* 0x000000ffff057224 */ /* 0x002fc600078e0012 */
[----:B------:R-:W4:Y:S01]  /*27820*/  LDL.LU R18, [R1+0x12c] ;  /* 0x00012c0001127983 */ /* 0x000f220000300800 */
[----:B------:R-:W-:-:S03]  /*27830*/  IMAD.MOV.U32 R4, RZ, RZ, R10 ;  /* 0x000000ffff047224 */ /* 0x000fc600078e000a */
[----:B------:R1:W-:Y:S04]  /*27840*/  STL [R1+0x8c], R15 ;  /* 0x00008c0f01007387 */ /* 0x0003e80000100800 */
[----:B------:R-:W4:Y:S01]  /*27850*/  LDL.LU R10, [R1+0x14c] ;  /* 0x00014c00010a7983 */ /* 0x000f220000300800 */
[----:B------:R-:W-:Y:S02]  /*27860*/  IADD3 R14, P3, PT, R14, UR54, RZ ;  /* 0x000000360e0e7c10 */ /* 0x000fe4000ff7e0ff */
[----:B------:R-:W-:Y:S01]  /*27870*/  IADD3 R19, P5, PT, R19, UR54, RZ ;  /* 0x0000003613137c10 */ /* 0x000fe2000ffbe0ff */
[----:B------:R1:W-:Y:S02]  /*27880*/  LDGSTS.E [R6+0x2900], desc[UR28][R4.64], P2 ;  /* 0x0290000004067fae */ /* 0x0003e400091a101c */
[----:B-1----:R-:W-:-:S02]  /*27890*/  IMAD.MOV.U32 R4, RZ, RZ, R13 ;  /* 0x000000ffff047224 */ /* 0x002fc400078e000d */
[----:B------:R-:W-:Y:S02]  /*278a0*/  IMAD.MOV.U32 R5, RZ, RZ, R15 ;  /* 0x000000ffff057224 */ /* 0x000fe400078e000f */
[----:B------:R-:W4:Y:S04]  /*278b0*/  LDL.LU R15, [R1+0x170] ;  /* 0x00017000010f7983 */ /* 0x000f280000300800 */
[----:B------:R-:W4:Y:S04]  /*278c0*/  LDL.LU R13, [R1+0x190] ;  /* 0x00019000010d7983 */ /* 0x000f280000300800 */
[----:B------:R-:W-:Y:S04]  /*278d0*/  STL [R1+0xb0], R14 ;  /* 0x0000b00e01007387 */ /* 0x000fe80000100800 */
[----:B------:R1:W-:Y:S02]  /*278e0*/  LDGSTS.E [R6+0x2d00], desc[UR28][R4.64], P2 ;  /* 0x02d0000004067fae */ /* 0x0003e400091a101c */
[----:B-1----:R-:W-:Y:S01]  /*278f0*/  IMAD.MOV.U32 R4, RZ, RZ, R14 ;  /* 0x000000ffff047224 */ /* 0x002fe200078e000e */
[----:B-----5:R-:W-:-:S02]  /*27900*/  IADD3.X R16, PT, PT, R16, UR32, RZ, P3, !PT ;  /* 0x0000002010107c10 */ /* 0x020fc40009ffe4ff */
[----:B------:R-:W-:-:S03]  /*27910*/  IADD3.X R20, PT, PT, R20, UR32, RZ, P5, !PT ;  /* 0x0000002014147c10 */ /* 0x000fc6000affe4ff */
[----:B------:R1:W-:Y:S01]  /*27920*/  STL [R1+0xac], R16 ;  /* 0x0000ac1001007387 */ /* 0x0003e20000100800 */
[----:B------:R-:W-:-:S03]  /*27930*/  IMAD.MOV.U32 R5, RZ, RZ, R16 ;  /* 0x000000ffff057224 */ /* 0x000fc600078e0010 */
[----:B------:R-:W-:Y:S01]  /*27940*/  STL [R1+0xd0], R19 ;  /* 0x0000d01301007387 */ /* 0x000fe20000100800 */
[----:B--2---:R-:W-:-:S03]  /*27950*/  IADD3 R7, P3, PT, R7, UR54, RZ ;  /* 0x0000003607077c10 */ /* 0x004fc6000ff7e0ff */
[----:B------:R2:W-:Y:S04]  /*27960*/  LDGSTS.E [R6+0x3100], desc[UR28][R4.64], P2 ;  /* 0x0310000004067fae */ /* 0x0005e800091a101c */
[----:B-1----:R-:W5:Y:S04]  /*27970*/  LDL.LU R16, [R1+0x16c] ;  /* 0x00016c0001107983 */ /* 0x002f680000300800 */
[----:B------:R-:W-:Y:S04]  /*27980*/  STL [R1+0xcc], R20 ;  /* 0x0000cc1401007387 */ /* 0x000fe80000100800 */
[----:B------:R-:W5:Y:S01]  /*27990*/  LDL.LU R14, [R1+0x18c] ;  /* 0x00018c00010e7983 */ /* 0x000f620000300800 */
[----:B--2---:R-:W-:-:S02]  /*279a0*/  IMAD.MOV.U32 R4, RZ, RZ, R19 ;  /* 0x000000ffff047224 */ /* 0x004fc400078e0013 */
[----:B------:R-:W-:Y:S01]  /*279b0*/  IMAD.MOV.U32 R5, RZ, RZ, R20 ;  /* 0x000000ffff057224 */ /* 0x000fe200078e0014 */
[----:B---3--:R-:W-:Y:S01]  /*279c0*/  IADD3 R9, P5, PT, R9, UR54, RZ ;  /* 0x0000003609097c10 */ /* 0x008fe2000ffbe0ff */
[----:B------:R-:W-:Y:S04]  /*279d0*/  STL [R1+0xf0], R7 ;  /* 0x0000f00701007387 */ /* 0x000fe80000100800 */
[----:B------:R1:W-:Y:S01]  /*279e0*/  LDGSTS.E [R6+0x3500], desc[UR28][R4.64], P2 ;  /* 0x0350000004067fae */ /* 0x0003e200091a101c */
[----:B----4-:R-:W-:-:S05]  /*279f0*/  IADD3.X R11, PT, PT, R11, UR32, RZ, P3, !PT ;  /* 0x000000200b0b7c10 */ /* 0x010fca0009ffe4ff */
[----:B------:R2:W-:Y:S01]  /*27a00*/  STL [R1+0xec], R11 ;  /* 0x0000ec0b01007387 */ /* 0x0005e20000100800 */
[----:B------:R-:W-:-:S03]  /*27a10*/  IADD3.X R12, PT, PT, R12, UR32, RZ, P5, !PT ;  /* 0x000000200c0c7c10 */ /* 0x000fc6000affe4ff */
[----:B------:R-:W-:Y:S01]  /*27a20*/  STL [R1+0x110], R9 ;  /* 0x0001100901007387 */ /* 0x000fe20000100800 */
[----:B-1----:R-:W-:Y:S02]  /*27a30*/  IMAD.MOV.U32 R4, RZ, RZ, R7 ;  /* 0x000000ffff047224 */ /* 0x002fe400078e0007 */
[----:B------:R-:W-:Y:S02]  /*27a40*/  IMAD.MOV.U32 R5, RZ, RZ, R11 ;  /* 0x000000ffff057224 */ /* 0x000fe400078e000b */
[----:B--2---:R-:W2:Y:S04]  /*27a50*/  LDL.LU R11, [R1+0x1b0] ;  /* 0x0001b000010b7983 */ /* 0x004ea80000300800 */
[----:B------:R1:W-:Y:S04]  /*27a60*/  STL [R1+0x10c], R12 ;  /* 0x00010c0c01007387 */ /* 0x0003e80000100800 */
[----:B------:R3:W-:Y:S04]  /*27a70*/  LDGSTS.E [R6+0x3900], desc[UR28][R4.64], P2 ;  /* 0x0390000004067fae */ /* 0x0007e800091a101c */
[----:B------:R-:W4:Y:S01]  /*27a80*/  LDL.LU R7, [R1+0x1d0] ;  /* 0x0001d00001077983 */ /* 0x000f220000300800 */
[----:B------:R-:W-:Y:S01]  /*27a90*/  IADD3 R17, P3, PT, R17, UR54, RZ ;  /* 0x0000003611117c10 */ /* 0x000fe2000ff7e0ff */
[----:B---3--:R-:W-:-:S02]  /*27aa0*/  IMAD.MOV.U32 R5, RZ, RZ, R12 ;  /* 0x000000ffff057224 */ /* 0x008fc400078e000c */
[----:B-1----:R-:W3:Y:S01]  /*27ab0*/  LDL.LU R12, [R1+0x1ac] ;  /* 0x0001ac00010c7983 */ /* 0x002ee20000300800 */
[----:B------:R-:W-:Y:S01]  /*27ac0*/  IMAD.MOV.U32 R4, RZ, RZ, R9 ;  /* 0x000000ffff047224 */ /* 0x000fe200078e0009 */
[----:B------:R-:W-:Y:S02]  /*27ad0*/  IADD3 R8, P5, PT, R8, UR54, RZ ;  /* 0x0000003608087c10 */ /* 0x000fe4000ffbe0ff */
[----:B------:R-:W3:Y:S04]  /*27ae0*/  LDL.LU R9, [R1+0x1cc] ;  /* 0x0001cc0001097983 */ /* 0x000ee80000300800 */
[----:B------:R1:W-:Y:S01]  /*27af0*/  LDGSTS.E [R6+0x3d00], desc[UR28][R4.64], P2 ;  /* 0x03d0000004067fae */ /* 0x0003e200091a101c */
[----:B------:R-:W-:Y:S01]  /*27b00*/  IADD3.X R18, PT, PT, R18, UR32, RZ, P3, !PT ;  /* 0x0000002012127c10 */ /* 0x000fe20009ffe4ff */
[----:B-1----:R-:W-:-:S04]  /*27b10*/  IMAD.MOV.U32 R4, RZ, RZ, R17 ;  /* 0x000000ffff047224 */ /* 0x002fc800078e0011 */
[----:B------:R-:W-:Y:S01]  /*27b20*/  IMAD.MOV.U32 R5, RZ, RZ, R18 ;  /* 0x000000ffff057224 */ /* 0x000fe200078e0012 */
[----:B------:R-:W-:Y:S01]  /*27b30*/  STL [R1+0x130], R17 ;  /* 0x0001301101007387 */ /* 0x000fe20000100800 */
[----:B------:R-:W-:-:S03]  /*27b40*/  IADD3.X R10, PT, PT, R10, UR32, RZ, P5, !PT ;  /* 0x000000200a0a7c10 */ /* 0x000fc6000affe4ff */
[----:B------:R-:W-:Y:S04]  /*27b50*/  STL [R1+0x12c], R18 ;  /* 0x00012c1201007387 */ /* 0x000fe80000100800 */
[----:B------:R-:W-:Y:S04]  /*27b60*/  STL [R1+0x150], R8 ;  /* 0x0001500801007387 */ /* 0x000fe80000100800 */
[----:B------:R1:W-:Y:S04]  /*27b70*/  LDGSTS.E [R6+0x4100], desc[UR28][R4.64], P2 ;  /* 0x0410000004067fae */ /* 0x0003e800091a101c */
[----:B------:R1:W-:Y:S02]  /*27b80*/  STL [R1+0x14c], R10 ;  /* 0x00014c0a01007387 */ /* 0x0003e40000100800 */
[----:B-1----:R-:W-:-:S02]  /*27b90*/  IMAD.MOV.U32 R5, RZ, RZ, R10 ;  /* 0x000000ffff057224 */ /* 0x002fc400078e000a */
[----:B------:R-:W-:Y:S01]  /*27ba0*/  IMAD.MOV.U32 R4, RZ, RZ, R8 ;  /* 0x000000ffff047224 */ /* 0x000fe200078e0008 */
[----:B------:R-:W3:Y:S04]  /*27bb0*/  LDL.LU R10, [R1+0x1ec] ;  /* 0x0001ec00010a7983 */ /* 0x000ee80000300800 */
[----:B------:R-:W3:Y:S04]  /*27bc0*/  LDL.LU R8, [R1+0x1f0] ;  /* 0x0001f00001087983 */ /* 0x000ee80000300800 */
[----:B------:R-:W3:Y:S04]  /*27bd0*/  LDL.LU R24, [R1+0x20c] ;  /* 0x00020c0001187983 */ /* 0x000ee80000300800 */
[----:B------:R-:W3:Y:S01]  /*27be0*/  LDL.LU R23, [R1+0x210] ;  /* 0x0002100001177983 */ /* 0x000ee20000300800 */
        /* <DEDUP_REMOVED lines=10> */
[----:B------:R-:W3:Y:S04]  /*27c90*/  LDL.LU R22, [R1+0x22c] ;  /* 0x00022c0001167983 */ /* 0x000ee80000300800 */
[----:B------:R-:W3:Y:S04]  /*27ca0*/  LDL.LU R21, [R1+0x230] ;  /* 0x0002300001157983 */ /* 0x000ee80000300800 */
[----:B------:R-:W3:Y:S04]  /*27cb0*/  LDL.LU R20, [R1+0x24c] ;  /* 0x00024c0001147983 */ /* 0x000ee80000300800 */
[----:B------:R-:W3:Y:S01]  /*27cc0*/  LDL.LU R19, [R1+0x250] ;  /* 0x0002500001137983 */ /* 0x000ee20000300800 */
[----:B--2---:R-:W-:-:S03]  /*27cd0*/  IADD3 R11, P3, PT, R11, UR54, RZ ;  /* 0x000000360b0b7c10 */ /* 0x004fc6000ff7e0ff */
[----:B------:R-:W2:Y:S01]  /*27ce0*/  LDL.LU R17, [R1+0x270] ;  /* 0x0002700001117983 */ /* 0x000ea20000300800 */
[----:B------:R-:W-:-:S03]  /*27cf0*/  IMAD.MOV.U32 R5, RZ, RZ, R16 ;  /* 0x000000ffff057224 */ /* 0x000fc600078e0010 */
[----:B------:R-:W2:Y:S04]  /*27d00*/  LDL.LU R15, [R1+0x290] ;  /* 0x00029000010f7983 */ /* 0x000ea80000300800 */
[----:B------:R-:W-:Y:S01]  /*27d10*/  STL [R1+0x1b0], R11 ;  /* 0x0001b00b01007387 */ /* 0x000fe20000100800 */
[----:B----4-:R-:W-:-:S03]  /*27d20*/  IADD3 R7, P5, PT, R7, UR54, RZ ;  /* 0x0000003607077c10 */ /* 0x010fc6000ffbe0ff */
[----:B------:R4:W-:Y:S01]  /*27d30*/  LDGSTS.E [R6+0x4900], desc[UR28][R4.64], P2 ;  /* 0x0490000004067fae */ /* 0x0009e200091a101c */
[----:B---3--:R-:W-:-:S05]  /*27d40*/  IADD3.X R12, PT, PT, R12, UR32, RZ, P3, !PT ;  /* 0x000000200c0c7c10 */ /* 0x008fca0009ffe4ff */
[----:B------:R3:W-:Y:S01]  /*27d50*/  STL [R1+0x1ac], R12 ;  /* 0x0001ac0c01007387 */ /* 0x0007e20000100800 */
[----:B------:R-:W-:-:S03]  /*27d60*/  IADD3.X R9, PT, PT, R9, UR32, RZ, P5, !PT ;  /* 0x0000002009097c10 */ /* 0x000fc6000affe4ff */
[----:B------:R-:W-:Y:S04]  /*27d70*/  STL [R1+0x1d0], R7 ;  /* 0x0001d00701007387 */ /* 0x000fe80000100800 */
[----:B------:R-:W2:Y:S01]  /*27d80*/  LDL.LU R18, [R1+0x26c] ;  /* 0x00026c0001127983 */ /* 0x000ea20000300800 */
[----:B----4-:R-:W-:Y:S02]  /*27d90*/  IMAD.MOV.U32 R4, RZ, RZ, R13 ;  /* 0x000000ffff047224 */ /* 0x010fe400078e000d */
[----:B------:R-:W-:Y:S01]  /*27da0*/  IMAD.MOV.U32 R5, RZ, RZ, R14 ;  /* 0x000000ffff057224 */ /* 0x000fe200078e000e */
[----:B------:R4:W-:Y:S04]  /*27db0*/  STL [R1+0x1cc], R9 ;  /* 0x0001cc0901007387 */ /* 0x0009e80000100800 */
[----:B-1----:R-:W2:Y:S04]  /*27dc0*/  LDL.LU R16, [R1+0x28c] ;  /* 0x00028c0001107983 */ /* 0x002ea80000300800 */
[----:B-----5:R-:W5:Y:S04]  /*27dd0*/  LDL.LU R14, [R1+0x2ac] ;  /* 0x0002ac00010e7983 */ /* 0x020f680000300800 */
[----:B------:R-:W5:Y:S04]  /*27de0*/  LDL.LU R13, [R1+0x2b0] ;  /* 0x0002b000010d7983 */ /* 0x000f680000300800 */
[----:B------:R1:W-:Y:S02]  /*27df0*/  LDGSTS.E [R6+0x4d00], desc[UR28][R4.64], P2 ;  /* 0x04d0000004067fae */ /* 0x0003e400091a101c */
[----:B-1----:R-:W-:-:S02]  /*27e00*/  IMAD.MOV.U32 R4, RZ, RZ, R11 ;  /* 0x000000ffff047224 */ /* 0x002fc400078e000b */
[----:B------:R-:W-:Y:S02]  /*27e10*/  IMAD.MOV.U32 R5, RZ, RZ, R12 ;  /* 0x000000ffff057224 */ /* 0x000fe400078e000c */
[----:B---3--:R-:W3:Y:S04]  /*27e20*/  LDL.LU R12, [R1+0x2cc] ;  /* 0x0002cc00010c7983 */ /* 0x008ee80000300800 */
[----:B------:R-:W3:Y:S01]  /*27e30*/  LDL.LU R11, [R1+0x2d0] ;  /* 0x0002d000010b7983 */ /* 0x000ee20000300800 */
[----:B------:R-:W-:-:S03]  /*27e40*/  IADD3 R8, P3, PT, R8, UR54, RZ ;  /* 0x0000003608087c10 */ /* 0x000fc6000ff7e0ff */
[----:B------:R1:W-:Y:S01]  /*27e50*/  LDGSTS.E [R6+0x5100], desc[UR28][R4.64], P2 ;  /* 0x0510000004067fae */ /* 0x0003e200091a101c */
[----:B------:R-:W-:Y:S02]  /*27e60*/  IADD3.X R10, PT, PT, R10, UR32, RZ, P3, !PT ;  /* 0x000000200a0a7c10 */ /* 0x000fe40009ffe4ff */
[----:B------:R-:W-:Y:S01]  /*27e70*/  IADD3 R23, P5, PT, R23, UR54, RZ ;  /* 0x0000003617177c10 */ /* 0x000fe2000ffbe0ff */
[----:B-1----:R-:W-:Y:S02]  /*27e80*/  IMAD.MOV.U32 R4, RZ, RZ, R7 ;  /* 0x000000ffff047224 */ /* 0x002fe400078e0007 */
[----:B------:R-:W-:Y:S02]  /*27e90*/  IMAD.MOV.U32 R5, RZ, RZ, R9 ;  /* 0x000000ffff057224 */ /* 0x000fe400078e0009 */
[----:B----4-:R-:W4:Y:S04]  /*27ea0*/  LDL.LU R9, [R1+0x2f0] ;  /* 0x0002f00001097983 */ /* 0x010f280000300800 */
[----:B------:R-:W4:Y:S01]  /*27eb0*/  LDL.LU R7, [R1+0x310] ;  /* 0x0003100001077983 */ /* 0x000f220000300800 */
[----:B------:R-:W-:-:S03]  /*27ec0*/  IADD3.X R24, PT, PT, R24, UR32, RZ, P5, !PT ;  /* 0x0000002018187c10 */ /* 0x000fc6000affe4ff */
[----:B------:R-:W-:Y:S04]  /*27ed0*/  STL [R1+0x1f0], R8 ;  /* 0x0001f00801007387 */ /* 0x000fe80000100800 */
[----:B------:R1:W-:Y:S04]  /*27ee0*/  LDGSTS.E [R6+0x5500], desc[UR28][R4.64], P2 ;  /* 0x0550000004067fae */ /* 0x0003e800091a101c */
[----:B------:R1:W-:Y:S04]  /*27ef0*/  STL [R1+0x1ec], R10 ;  /* 0x0001ec0a01007387 */ /* 0x0003e80000100800 */
[----:B------:R-:W-:Y:S01]  /*27f00*/  STL [R1+0x210], R23 ;  /* 0x0002101701007387 */ /* 0x000fe20000100800 */
[----:B-1----:R-:W-:-:S03]  /*27f10*/  IMAD.MOV.U32 R5, RZ, RZ, R10 ;  /* 0x000000ffff057224 */ /* 0x002fc600078e000a */
[----:B------:R-:W4:Y:S01]  /*27f20*/  LDL.LU R10, [R1+0x2ec] ;  /* 0x0002ec00010a7983 */ /* 0x000f220000300800 */
[----:B------:R-:W-:-:S03]  /*27f30*/  IMAD.MOV.U32 R4, RZ, RZ, R8 ;  /* 0x000000ffff047224 */ /* 0x000fc600078e0008 */
[----:B------:R-:W-:Y:S04]  /*27f40*/  STL [R1+0x20c], R24 ;  /* 0x00020c1801007387 */ /* 0x000fe80000100800 */
[----:B------:R-:W4:Y:S04]  /*27f50*/  LDL.LU R8, [R1+0x30c] ;  /* 0x00030c0001087983 */ /* 0x000f280000300800 */
        /* <DEDUP_REMOVED lines=10> */
[----:B--2---:R-:W-:Y:S02]  /*28000*/  IADD3 R17, P3, PT, R17, UR54, RZ ;  /* 0x0000003611117c10 */ /* 0x004fe4000ff7e0ff */
[----:B------:R1:W-:Y:S01]  /*28010*/  LDGSTS.E [R6+0x6100], desc[UR28][R4.64], P2 ;  /* 0x0610000004067fae */ /* 0x0003e200091a101c */
[----:B------:R-:W-:Y:S01]  /*28020*/  IADD3 R15, P5, PT, R15, UR54, RZ ;  /* 0x000000360f0f7c10 */ /* 0x000fe2000ffbe0ff */
[----:B-1----:R-:W-:Y:S02]  /*28030*/  IMAD.MOV.U32 R4, RZ, RZ, R19 ;  /* 0x000000ffff047224 */ /* 0x002fe400078e0013 */
[----:B------:R-:W-:-:S05]  /*28040*/  IMAD.MOV.U32 R5, RZ, RZ, R20 ;  /* 0x000000ffff057224 */ /* 0x000fca00078e0014 */
[----:B------:R1:W-:Y:S01]  /*28050*/  LDGSTS.E [R6+0x6500], desc[UR28][R4.64], P2 ;  /* 0x0650000004067fae */ /* 0x0003e200091a101c */
[----:B------:R-:W-:Y:S01]  /*28060*/  IADD3.X R18, PT, PT, R18, UR32, RZ, P3, !PT ;  /* 0x0000002012127c10 */ /* 0x000fe20009ffe4ff */
[----:B-1----:R-:W-:-:S04]  /*28070*/  IMAD.MOV.U32 R4, RZ, RZ, R17 ;  /* 0x000000ffff047224 */ /* 0x002fc800078e0011 */
[----:B------:R-:W-:Y:S01]  /*28080*/  IMAD.MOV.U32 R5, RZ, RZ, R18 ;  /* 0x000000ffff057224 */ /* 0x000fe200078e0012 */
[----:B------:R-:W-:-:S04]  /*28090*/  IADD3.X R16, PT, PT, R16, UR32, RZ, P5, !PT ;  /* 0x0000002010107c10 */ /* 0x000fc8000affe4ff */
[----:B------:R1:W-:Y:S01]  /*280a0*/  LDGSTS.E [R6+0x6900], desc[UR28][R4.64], P2 ;  /* 0x0690000004067fae */ /* 0x0003e200091a101c */
[----:B-----5:R-:W-:-:S04]  /*280b0*/  IADD3 R13, P3, PT, R13, UR54, RZ ;  /* 0x000000360d0d7c10 */ /* 0x020fc8000ff7e0ff */
[----:B------:R-:W-:Y:S01]  /*280c0*/  IADD3.X R14, PT, PT, R14, UR32, RZ, P3, !PT ;  /* 0x000000200e0e7c10 */ /* 0x000fe20009ffe4ff */
[----:B-1----:R-:W-:Y:S02]  /*280d0*/  IMAD.MOV.U32 R4, RZ, RZ, R15 ;  /* 0x000000ffff047224 */ /* 0x002fe400078e000f */
[----:B------:R-:W-:-:S05]  /*280e0*/  IMAD.MOV.U32 R5, RZ, RZ, R16 ;  /* 0x000000ffff057224 */ /* 0x000fca00078e0010 */
[----:B------:R1:W-:Y:S04]  /*280f0*/  LDGSTS.E [R6+0x6d00], desc[UR28][R4.64], P2 ;  /* 0x06d0000004067fae */ /* 0x0003e800091a101c */
[----:B------:R-:W-:Y:S01]  /*28100*/  STL [R1+0x230], R21 ;  /* 0x0002301501007387 */ /* 0x000fe20000100800 */
[----:B---3--:R-:W-:Y:S01]  /*28110*/  IADD3 R11, P5, PT, R11, UR54, RZ ;  /* 0x000000360b0b7c10 */ /* 0x008fe2000ffbe0ff */
[----:B-1----:R-:W-:Y:S02]  /*28120*/  IMAD.MOV.U32 R4, RZ, RZ, R13 ;  /* 0x000000ffff047224 */ /* 0x002fe400078e000d */
[----:B------:R-:W-:Y:S01]  /*28130*/  IMAD.MOV.U32 R5, RZ, RZ, R14 ;  /* 0x000000ffff057224 */ /* 0x000fe200078e000e */
[----:B------:R-:W-:Y:S01]  /*28140*/  IADD3.X R12, PT, PT, R12, UR32, RZ, P5, !PT ;  /* 0x000000200c0c7c10 */ /* 0x000fe2000affe4ff */
[----:B------:R-:W-:Y:S04]  /*28150*/  STL [R1+0x22c], R22 ;  /* 0x00022c1601007387 */ /* 0x000fe80000100800 */
[----:B------:R1:W-:Y:S04]  /*28160*/  LDGSTS.E [R6+0x7100], desc[UR28][R4.64], P2 ;  /* 0x0710000004067fae */ /* 0x0003e800091a101c */
[----:B------:R-:W-:Y:S01]  /*28170*/  STL [R1+0x250], R19 ;  /* 0x0002501301007387 */ /* 0x000fe20000100800 */
[----:B----4-:R-:W-:Y:S01]  /*28180*/  IADD3 R9, P3, PT, R9, UR54, RZ ;  /* 0x0000003609097c10 */ /* 0x010fe2000ff7e0ff */
        /* <DEDUP_REMOVED lines=64> */
[----:B------:R-:W-:Y:S01]  /*28590*/  IADD3.X R250, PT, PT, R250, UR32, RZ, P3, !PT ;  /* 0x00000020fafa7c10 */ /* 0x000fe20009ffe4ff */
[----:B-1----:R-:W-:Y:S02]  /*285a0*/  IMAD.MOV.U32 R4, RZ, RZ, R235 ;  /* 0x000000ffff047224 */ /* 0x002fe400078e00eb */
[----:B------:R-:W-:-:S05]  /*285b0*/  IMAD.MOV.U32 R5, RZ, RZ, R234 ;  /* 0x000000ffff057224 */ /* 0x000fca00078e00ea */
        /* <DEDUP_REMOVED lines=13> */
[----:B-1----:R-:W-:Y:S01]  /*28690*/  IMAD.MOV.U32 R4, RZ, RZ, R7 ;  /* 0x000000ffff047224 */ /* 0x002fe200078e0007 */
[----:B----4-:R-:W-:Y:S02]  /*286a0*/  IADD3.X R12, PT, PT, R12, UR32, RZ, P3, !PT ;  /* 0x000000200c0c7c10 */ /* 0x010fe40009ffe4ff */
[----:B------:R-:W4:Y:S01]  /*286b0*/  LDL.LU R20, [R1+0xd4] ;  /* 0x0000d40001147983 */ /* 0x000f220000300800 */
[----:B------:R-:W-:Y:S01]  /*286c0*/  IMAD.MOV.U32 R5, RZ, RZ, R9 ;  /* 0x000000ffff057224 */ /* 0x000fe200078e0009 */
[----:B------:R-:W-:Y:S02]  /*286d0*/  IADD3 R8, P5, PT, R8, UR54, RZ ;  /* 0x0000003608087c10 */ /* 0x000fe4000ffbe0ff */
[----:B--2---:R-:W2:Y:S04]  /*286e0*/  LDL.LU R7, [R1+0xf8] ;  /* 0x0000f80001077983 */ /* 0x004ea80000300800 */
[----:B---3--:R-:W3:Y:S01]  /*286f0*/  LDL.LU R9, [R1+0x118] ;  /* 0x0001180001097983 */ /* 0x008ee20000300800 */
[----:B------:R-:W-:-:S03]  /*28700*/  IADD3.X R17, PT, PT, R17, UR32, RZ, P5, !PT ;  /* 0x0000002011117c10 */ /* 0x000fc6000affe4ff */
[----:B------:R1:W-:Y:S01]  /*28710*/  STL [R1+0x38], R11 ;  /* 0x0000380b01007387 */ /* 0x0003e20000100800 */
[----:B------:R-:W-:-:S03]  /*28720*/  IADD3 R10, P3, PT, R10, UR54, RZ ;  /* 0x000000360a0a7c10 */ /* 0x000fc6000ff7e0ff */
[----:B------:R1:W-:Y:S04]  /*28730*/  LDGSTS.E [R6+0x1e00], desc[UR28][R4.64], P2 ;  /* 0x01e0000004067fae */ /* 0x0003e800091a101c */
[----:B------:R1:W-:Y:S04]  /*28740*/  STL [R1+0x34], R12 ;  /* 0x0000340c01007387 */ /* 0x0003e80000100800 */
[----:B------:R-:W-:Y:S01]  /*28750*/  STL [R1+0x58], R8 ;  /* 0x0000580801007387 */ /* 0x000fe20000100800 */
[----:B-1----:R-:W-:Y:S02]  /*28760*/  IMAD.MOV.U32 R4, RZ, RZ, R11 ;  /* 0x000000ffff047224 */ /* 0x002fe400078e000b */
[----:B------:R-:W-:Y:S01]  /*28770*/  IMAD.MOV.U32 R5, RZ, RZ, R12 ;  /* 0x000000ffff057224 */ /* 0x000fe200078e000c */
[----:B------:R-:W3:Y:S01]  /*28780*/  LDL.LU R11, [R1+0xf4] ;  /* 0x0000f400010b7983 */ /* 0x000ee20000300800 */
[----:B------:R-:W-:-:S03]  /*28790*/  IADD3.X R18, PT, PT, R18, UR32, RZ, P3, !PT ;  /* 0x0000002012127c10 */ /* 0x000fc60009ffe4ff */
[----:B------:R1:W-:Y:S01]  /*287a0*/  LDGSTS.E [R6+0x2200], desc[UR28][R4.64], P2 ;  /* 0x0220000004067fae */ /* 0x0003e200091a101c */
[----:B------:R-:W-:-:S03]  /*287b0*/  IADD3 R13, P5, PT, R13, UR54, RZ ;  /* 0x000000360d0d7c10 */ /* 0x000fc6000ffbe0ff */
[----:B------:R1:W-:Y:S04]  /*287c0*/  STL [R1+0x54], R17 ;  /* 0x0000541101007387 */ /* 0x0003e80000100800 */
[----:B------:R-:W3:Y:S01]  /*287d0*/  LDL.LU R12, [R1+0x114] ;  /* 0x00011400010c7983 */ /* 0x000ee20000300800 */
[----:B-1----:R-:W-:Y:S01]  /*287e0*/  MOV R4, R8 ;  /* 0x0000000800047202 */ /* 0x002fe20000000f00 */
[----:B------:R-:W-:Y:S02]  /*287f0*/  IMAD.MOV.U32 R5, RZ, RZ, R17 ;  /* 0x000000ffff057224 */ /* 0x000fe400078e0011 */
[----:B------:R-:W3:Y:S04]  /*28800*/  LDL.LU R17, [R1+0x138] ;  /* 0x0001380001117983 */ /* 0x000ee80000300800 */
[----:B------:R-:W3:Y:S01]  /*28810*/  LDL.LU R8, [R1+0x158] ;  /* 0x0001580001087983 */ /* 0x000ee20000300800 */
[----:B------:R-:W-:-:S03]  /*28820*/  IADD3.X R15, PT, PT, R15, UR32, RZ, P5, !PT ;  /* 0x000000200f0f7c10 */ /* 0x000fc6000affe4ff */
        /* <DEDUP_REMOVED lines=16> */
[----:B------:R1:W-:Y:S04]  /*28930*/  LDGSTS.E [R6+0x2e00], desc[UR28][R4.64], P2 ;  /* 0x02e0000004067fae */ /* 0x0003e800091a101c */
[----:B------:R-:W-:Y:S01]  /*28940*/  STL [R1+0xb8], R14 ;  /* 0x0000b80e01007387 */ /* 0x000fe20000100800 */
[----:B-1----:R-:W-:Y:S01]  /*28950*/  IMAD.MOV.U32 R4, RZ, RZ, R14 ;  /* 0x000000ffff047224 */ /* 0x002fe200078e000e */
[----:B-----5:R-:W-:-:S02]  /*28960*/  IADD3.X R16, PT, PT, R16, UR32, RZ, P3, !PT ;  /* 0x0000002010107c10 */ /* 0x020fc40009ffe4ff */
[----:B----4-:R-:W-:-:S03]  /*28970*/  IADD3.X R20, PT, PT, R20, UR32, RZ, P5, !PT ;  /* 0x0000002014147c10 */ /* 0x010fc6000affe4ff */
[----:B------:R1:W-:Y:S01]  /*28980*/  STL [R1+0xb4], R16 ;  /* 0x0000b41001007387 */ /* 0x0003e20000100800 */
[----:B------:R-:W-:-:S03]  /*28990*/  IMAD.MOV.U32 R5, RZ, RZ, R16 ;  /* 0x000000ffff057224 */ /* 0x000fc600078e0010 */
[----:B------:R-:W-:Y:S01]  /*289a0*/  STL [R1+0xd8], R19 ;  /* 0x0000d81301007387 */ /* 0x000fe20000100800 */
[----:B--2---:R-:W-:-:S03]  /*289b0*/  IADD3 R7, P3, PT, R7, UR54, RZ ;  /* 0x0000003607077c10 */ /* 0x004fc6000ff7e0ff */
[----:B------:R2:W-:Y:S04]  /*289c0*/  LDGSTS.E [R6+0x3200], desc[UR28][R4.64], P2 ;  /* 0x0320000004067fae */ /* 0x0005e800091a101c */
[----:B-1----:R-:W4:Y:S04]  /*289d0*/  LDL.LU R16, [R1+0x174] ;  /* 0x0001740001107983 */ /* 0x002f280000300800 */
[----:B------:R-:W-:Y:S04]  /*289e0*/  STL [R1+0xd4], R20 ;  /* 0x0000d41401007387 */ /* 0x000fe80000100800 */
[----:B------:R-:W5:Y:S01]  /*289f0*/  LDL.LU R14, [R1+0x194] ;  /* 0x00019400010e7983 */ /* 0x000f620000300800 */
[----:B--2---:R-:W-:-:S02]  /*28a00*/  IMAD.MOV.U32 R4, RZ, RZ, R19 ;  /* 0x000000ffff047224 */ /* 0x004fc400078e0013 */
[----:B------:R-:W-:Y:S01]  /*28a10*/  IMAD.MOV.U32 R5, RZ, RZ, R20 ;  /* 0x000000ffff057224 */ /* 0x000fe200078e0014 */
[----:B---3--:R-:W-:Y:S02]  /*28a20*/  IADD3 R9, P5, PT, R9, UR54, RZ ;  /* 0x0000003609097c10 */ /* 0x008fe4000ffbe0ff */
[----:B------:R-:W-:Y:S02]  /*28a30*/  IADD3.X R11, PT, PT, R11, UR32, RZ, P3, !PT ;  /* 0x000000200b0b7c10 */ /* 0x000fe40009ffe4ff */
[----:B------:R1:W-:Y:S04]  /*28a40*/  LDGSTS.E [R6+0x3600], desc[UR28][R4.64], P2 ;  /* 0x0360000004067fae */ /* 0x0003e800091a101c */
[----:B------:R-:W-:Y:S04]  /*28a50*/  STL [R1+0xf8], R7 ;  /* 0x0000f80701007387 */ /* 0x000fe80000100800 */
[----:B------:R2:W-:Y:S01]  /*28a60*/  STL [R1+0xf4], R11 ;  /* 0x0000f40b01007387 */ /* 0x0005e20000100800 */
[----:B------:R-:W-:Y:S01]  /*28a70*/  IADD3.X R12, PT, PT, R12, UR32, RZ, P5, !PT ;  /* 0x000000200c0c7c10 */ /* 0x000fe2000affe4ff */
[----:B-1----:R-:W-:-:S02]  /*28a80*/  IMAD.MOV.U32 R4, RZ, RZ, R7 ;  /* 0x000000ffff047224 */ /* 0x002fc400078e0007 */
[----:B------:R-:W-:Y:S01]  /*28a90*/  IMAD.MOV.U32 R5, RZ, RZ, R11 ;  /* 0x000000ffff057224 */ /* 0x000fe200078e000b */
[----:B------:R-:W-:Y:S01]  /*28aa0*/  STL [R1+0x118], R9 ;  /* 0x0001180901007387 */ /* 0x000fe20000100800 */
[----:B------:R-:W-:-:S03]  /*28ab0*/  IADD3 R17, P3, PT, R17, UR54, RZ ;  /* 0x0000003611117c10 */ /* 0x000fc6000ff7e0ff */
[----:B--2---:R-:W2:Y:S04]  /*28ac0*/  LDL.LU R11, [R1+0x1b8] ;  /* 0x0001b800010b7983 */ /* 0x004ea80000300800 */
[----:B------:R1:W-:Y:S01]  /*28ad0*/  LDGSTS.E [R6+0x3a00], desc[UR28][R4.64], P2 ;  /* 0x03a0000004067fae */ /* 0x0003e200091a101c */
[----:B------:R-:W-:-:S03]  /*28ae0*/  IADD3 R8, P5, PT, R8, UR54, RZ ;  /* 0x0000003608087c10 */ /* 0x000fc6000ffbe0ff */
[----:B------:R3:W-:Y:S04]  /*28af0*/  STL [R1+0x114], R12 ;  /* 0x0001140c01007387 */ /* 0x0007e80000100800 */
[----:B------:R-:W2:Y:S01]  /*28b00*/  LDL.LU R7, [R1+0x1d8] ;  /* 0x0001d80001077983 */ /* 0x000ea20000300800 */
[----:B-1----:R-:W-:Y:S02]  /*28b10*/  IMAD.MOV.U32 R4, RZ, RZ, R9 ;  /* 0x000000ffff047224 */ /* 0x002fe400078e0009 */
[----:B------:R-:W-:Y:S02]  /*28b20*/  IMAD.MOV.U32 R5, RZ, RZ, R12 ;  /* 0x000000ffff057224 */ /* 0x000fe400078e000c */
[----:B---3--:R-:W3:Y:S04]  /*28b30*/  LDL.LU R12, [R1+0x1b4] ;  /* 0x0001b400010c7983 */ /* 0x008ee80000300800 */
[----:B------:R1:W-:Y:S01]  /*28b40*/  LDGSTS.E [R6+0x3e00], desc[UR28][R4.64], P2 ;  /* 0x03e0000004067fae */ /* 0x0003e200091a101c */
[----:B------:R-:W-:-:S03]  /*28b50*/  IADD3.X R18, PT, PT, R18, UR32, RZ, P3, !PT ;  /* 0x0000002012127c10 */ /* 0x000fc60009ffe4ff */
[----:B------:R-:W3:Y:S01]  /*28b60*/  LDL.LU R9, [R1+0x1d4] ;  /* 0x0001d40001097983 */ /* 0x000ee20000300800 */
[----:B------:R-:W-:Y:S01]  /*28b70*/  IADD3.X R10, PT, PT, R10, UR32, RZ, P5, !PT ;  /* 0x000000200a0a7c10 */ /* 0x000fe2000affe4ff */
[----:B-1----:R-:W-:Y:S02]  /*28b80*/  IMAD.MOV.U32 R4, RZ, RZ, R17 ;  /* 0x000000ffff047224 */ /* 0x002fe400078e0011 */
[----:B------:R-:W-:Y:S01]  /*28b90*/  IMAD.MOV.U32 R5, RZ, RZ, R18 ;  /* 0x000000ffff057224 */ /* 0x000fe200078e0012 */
[----:B------:R-:W-:Y:S04]  /*28ba0*/  STL [R1+0x138], R17 ;  /* 0x0001381101007387 */ /* 0x000fe80000100800 */
        /* <DEDUP_REMOVED lines=15> */
[----:B----4-:R-:W-:-:S05]  /*28ca0*/  IADD3.X R16, PT, PT, R16, UR32, RZ, P3, !PT ;  /* 0x0000002010107c10 */ /* 0x010fca0009ffe4ff */
[----:B------:R1:W-:Y:S01]  /*28cb0*/  STL [R1+0x174], R16 ;  /* 0x0001741001007387 */ /* 0x0003e20000100800 */
[----:B-----5:R-:W-:-:S03]  /*28cc0*/  IADD3.X R14, PT, PT, R14, UR32, RZ, P5, !PT ;  /* 0x000000200e0e7c10 */ /* 0x020fc6000affe4ff */
[----:B------:R-:W-:Y:S04]  /*28cd0*/  STL [R1+0x198], R13 ;  /* 0x0001980d01007387 */ /* 0x000fe80000100800 */
[----:B------:R4:W-:Y:S04]  /*28ce0*/  STL [R1+0x194], R14 ;  /* 0x0001940e01007387 */ /* 0x0009e80000100800 */
[----:B------:R-:W5:Y:S04]  /*28cf0*/  LDL.LU R22, [R1+0x234] ;  /* 0x0002340001167983 */ /* 0x000f680000300800 */
[----:B------:R-:W5:Y:S01]  /*28d00*/  LDL.LU R21, [R1+0x238] ;  /* 0x0002380001157983 */ /* 0x000f620000300800 */
[----:B------:R-:W-:-:S03]  /*28d10*/  IMAD.MOV.U32 R5, RZ, RZ, R16 ;  /* 0x000000ffff057224 */ /* 0x000fc600078e0010 */
[----:B------:R-:W5:Y:S04]  /*28d20*/  LDL.LU R20, [R1+0x254] ;  /* 0x0002540001147983 */ /* 0x000f680000300800 */
[----:B------:R-:W5:Y:S04]  /*28d30*/  LDL.LU R19, [R1+0x258] ;  /* 0x0002580001137983 */ /* 0x000f680000300800 */
[----:B------:R-:W5:Y:S04]  /*28d40*/  LDL.LU R17, [R1+0x278] ;  /* 0x0002780001117983 */ /* 0x000f680000300800 */
[----:B------:R1:W-:Y:S01]  /*28d50*/  LDGSTS.E [R6+0x4a00], desc[UR28][R4.64], P2 ;  /* 0x04a0000004067fae */ /* 0x0003e200091a101c */
[----:B--2---:R-:W-:-:S03]  /*28d60*/  IADD3 R11, P3, PT, R11, UR54, RZ ;  /* 0x000000360b0b7c10 */ /* 0x004fc6000ff7e0ff */
[----:B------:R-:W2:Y:S04]  /*28d70*/  LDL.LU R15, [R1+0x298] ;  /* 0x00029800010f7983 */ /* 0x000ea80000300800 */
[----:B------:R-:W-:Y:S01]  /*28d80*/  STL [R1+0x1b8], R11 ;  /* 0x0001b80b01007387 */ /* 0x000fe20000100800 */
[----:B------:R-:W-:Y:S01]  /*28d90*/  IADD3 R7, P5, PT, R7, UR54, RZ ;  /* 0x0000003607077c10 */ /* 0x000fe2000ffbe0ff */
[----:B-1----:R-:W-:Y:S02]  /*28da0*/  IMAD.MOV.U32 R4, RZ, RZ, R13 ;  /* 0x000000ffff047224 */ /* 0x002fe400078e000d */
[----:B------:R-:W-:Y:S01]  /*28db0*/  IMAD.MOV.U32 R5, RZ, RZ, R14 ;  /* 0x000000ffff057224 */ /* 0x000fe200078e000e */
[----:B---3--:R-:W-:-:S04]  /*28dc0*/  IADD3.X R12, PT, PT, R12, UR32, RZ, P3, !PT ;  /* 0x000000200c0c7c10 */ /* 0x008fc80009ffe4ff */
[----:B------:R1:W-:Y:S04]  /*28dd0*/  LDGSTS.E [R6+0x4e00], desc[UR28][R4.64], P2 ;  /* 0x04e0000004067fae */ /* 0x0003e800091a101c */
[----:B------:R3:W-:Y:S01]  /*28de0*/  STL [R1+0x1b4], R12 ;  /* 0x0001b40c01007387 */ /* 0x0007e20000100800 */
[----:B------:R-:W-:-:S03]  /*28df0*/  IADD3.X R9, PT, PT, R9, UR32, RZ, P5, !PT ;  /* 0x0000002009097c10 */ /* 0x000fc6000affe4ff */
[----:B------:R-:W-:Y:S04]  /*28e00*/  STL [R1+0x1d8], R7 ;  /* 0x0001d80701007387 */ /* 0x000fe80000100800 */
[----:B------:R-:W2:Y:S01]  /*28e10*/  LDL.LU R18, [R1+0x274] ;  /* 0x0002740001127983 */ /* 0x000ea20000300800 */
[----:B-1----:R-:W-:Y:S02]  /*28e20*/  IMAD.MOV.U32 R4, RZ, RZ, R11 ;  /* 0x000000ffff047224 */ /* 0x002fe400078e000b */
[----:B------:R-:W-:Y:S01]  /*28e30*/  IMAD.MOV.U32 R5, RZ, RZ, R12 ;  /* 0x000000ffff057224 */ /* 0x000fe200078e000c */
[----:B------:R1:W-:Y:S04]  /*28e40*/  STL [R1+0x1d4], R9 ;  /* 0x0001d40901007387 */ /* 0x0003e80000100800 */
[----:B------:R-:W2:Y:S04]  /*28e50*/  LDL.LU R16, [R1+0x294] ;  /* 0x0002940001107983 */ /* 0x000ea80000300800 */
[----:B----4-:R-:W4:Y:S04]  /*28e60*/  LDL.LU R14, [R1+0x2b4] ;  /* 0x0002b400010e7983 */ /* 0x010f280000300800 */
[----:B------:R-:W4:Y:S04]  /*28e70*/  LDL.LU R13, [R1+0x2b8] ;  /* 0x0002b800010d7983 */ /* 0x000f280000300800 */
[----:B------:R1:W-:Y:S04]  /*28e80*/  LDGSTS.E [R6+0x5200], desc[UR28][R4.64], P2 ;  /* 0x0520000004067fae */ /* 0x0003e800091a101c */
[----:B---3--:R-:W3:Y:S04]  /*28e90*/  LDL.LU R12, [R1+0x2d4] ;  /* 0x0002d400010c7983 */ /* 0x008ee80000300800 */
[----:B------:R-:W3:Y:S01]  /*28ea0*/  LDL.LU R11, [R1+0x2d8] ;  /* 0x0002d800010b7983 */ /* 0x000ee20000300800 */
[----:B-1----:R-:W-:Y:S01]  /*28eb0*/  IMAD.MOV.U32 R4, RZ, RZ, R7 ;  /* 0x000000ffff047224 */ /* 0x002fe200078e0007 */
[----:B------:R-:W-:Y:S01]  /*28ec0*/  IADD3 R8, P3, PT, R8, UR54, RZ ;  /* 0x0000003608087c10 */ /* 0x000fe2000ff7e0ff */
[----:B------:R-:W-:-:S02]  /*28ed0*/  IMAD.MOV.U32 R5, RZ, RZ, R9 ;  /* 0x000000ffff057224 */ /* 0x000fc400078e0009 */
[----:B------:R-:W3:Y:S01]  /*28ee0*/  LDL.LU R9, [R1+0x2f8] ;  /* 0x0002f80001097983 */ /* 0x000ee20000300800 */
[----:B------:R-:W-:-:S03]  /*28ef0*/  IADD3.X R10, PT, PT, R10, UR32, RZ, P3, !PT ;  /* 0x000000200a0a7c10 */ /* 0x000fc60009ffe4ff */
[----:B------:R-:W3:Y:S01]  /*28f00*/  LDL.LU R7, [R1+0x318] ;  /* 0x0003180001077983 */ /* 0x000ee20000300800 */
[----:B------:R-:W-:-:S03]  /*28f10*/  IADD3 R23, P5, PT, R23, UR54, RZ ;  /* 0x0000003617177c10 */ /* 0x000fc6000ffbe0ff */
[----:B------:R-:W-:Y:S01]  /*28f20*/  STL [R1+0x1f8], R8 ;  /* 0x0001f80801007387 */ /* 0x000fe20000100800 */
[----:B------:R-:W-:-:S03]  /*28f30*/  IADD3.X R24, PT, PT, R24, UR32, RZ, P5, !PT ;  /* 0x0000002018187c10 */ /* 0x000fc6000affe4ff */
[----:B------:R1:W-:Y:S04]  /*28f40*/  LDGSTS.E [R6+0x5600], desc[UR28][R4.64], P2 ;  /* 0x0560000004067fae */ /* 0x0003e800091a101c */
[----:B------:R1:W-:Y:S04]  /*28f50*/  STL [R1+0x1f4], R10 ;  /* 0x0001f40a01007387 */ /* 0x0003e80000100800 */
[----:B------:R-:W-:Y:S01]  /*28f60*/  STL [R1+0x218], R23 ;  /* 0x0002181701007387 */ /* 0x000fe20000100800 */
[----:B-1----:R-:W-:-:S03]  /*28f70*/  IMAD.MOV.U32 R5, RZ, RZ, R10 ;  /* 0x000000ffff057224 */ /* 0x002fc600078e000a */
[----:B------:R-:W3:Y:S01]  /*28f80*/  LDL.LU R10, [R1+0x2f4] ;  /* 0x0002f400010a7983 */ /* 0x000ee20000300800 */
[----:B------:R-:W-:-:S03]  /*28f90*/  IMAD.MOV.U32 R4, RZ, RZ, R8 ;  /* 0x000000ffff047224 */ /* 0x000fc600078e0008 */
[----:B------:R-:W-:Y:S04]  /*28fa0*/  STL [R1+0x214], R24 ;  /* 0x0002141801007387 */ /* 0x000fe80000100800 */
[----:B------:R-:W3:Y:S04]  /*28fb0*/  LDL.LU R8, [R1+0x314] ;  /* 0x0003140001087983 */ /* 0x000ee80000300800 */
[----:B------:R1:W-:Y:S02]  /*28fc0*/  LDGSTS.E [R6+0x5a00], desc[UR28][R4.64], P2 ;  /* 0x05a0000004067fae */ /* 0x0003e400091a101c */
[----:B-1----:R-:W-:-:S02]  /*28fd0*/  IMAD.MOV.U32 R4, RZ, RZ, R23 ;  /* 0x000000ffff047224 */ /* 0x002fc400078e0017 */
[----:B------:R-:W-:-:S05]  /*28fe0*/  IMAD.MOV.U32 R5, RZ, RZ, R24 ;  /* 0x000000ffff057224 */ /* 0x000fca00078e0018 */
[----:B------:R1:W-:Y:S01]  /*28ff0*/  LDGSTS.E [R6+0x5e00], desc[UR28][R4.64], P2 ;  /* 0x05e0000004067fae */ /* 0x0003e200091a101c */
[----:B-----5:R-:W-:-:S04]  /*29000*/  IADD3 R21, P3, PT, R21, UR54, RZ ;  /* 0x0000003615157c10 */ /* 0x020fc8000ff7e0ff */
[----:B------:R-:W-:Y:S01]  /*29010*/  IADD3.X R22, PT, PT, R22, UR32, RZ, P3, !PT ;  /* 0x0000002016167c10 */ /* 0x000fe20009ffe4ff */
[----:B-1----:R-:W-:Y:S01]  /*29020*/  IMAD.MOV.U32 R4, RZ, RZ, R21 ;  /* 0x000000ffff047224 */ /* 0x002fe200078e0015 */
[----:B------:R-:W-:-:S03]  /*29030*/  IADD3 R19, P5, PT, R19, UR54, RZ ;  /* 0x0000003613137c10 */ /* 0x000fc6000ffbe0ff */
[----:B------:R-:W-:Y:S01]  /*29040*/  IMAD.MOV.U32 R5, RZ, RZ, R22 ;  /* 0x000000ffff057224 */ /* 0x000fe200078e0016 */
[----:B------:R-:W-:Y:S02]  /*29050*/  IADD3.X R20, PT, PT, R20, UR32, RZ, P5, !PT ;  /* 0x0000002014147c10 */ /* 0x000fe4000affe4ff */
[----:B------:R-:W-:Y:S02]  /*29060*/  IADD3 R17, P3, PT, R17, UR54, RZ ;  /* 0x0000003611117c10 */ /* 0x000fe4000ff7e0ff */
[----:B------:R1:W-:Y:S01]  /*29070*/  LDGSTS.E [R6+0x6200], desc[UR28][R4.64], P2 ;  /* 0x0620000004067fae */ /* 0x0003e200091a101c */
[----:B--2---:R-:W-:Y:S01]  /*29080*/  IADD3 R15, P5, PT, R15, UR54, RZ ;  /* 0x000000360f0f7c10 */ /* 0x004fe2000ffbe0ff */
[----:B-1----:R-:W-:Y:S02]  /*29090*/  IMAD.MOV.U32 R4, RZ, RZ, R19 ;  /* 0x000000ffff047224 */ /* 0x002fe400078e0013 */
[----:B------:R-:W-:Y:S01]  /*290a0*/  IMAD.MOV.U32 R5, RZ, RZ, R20 ;  /* 0x000000ffff057224 */ /* 0x000fe200078e0014 */
[----:B------:R-:W-:Y:S04]  /*290b0*/  STL [R1+0x238], R21 ;  /* 0x0002381501007387 */ /* 0x000fe80000100800 */
[----:B------:R1:W-:Y:S04]  /*290c0*/  LDGSTS.E [R6+0x6600], desc[UR28][R4.64], P2 ;  /* 0x0660000004067fae */ /* 0x0003e800091a101c */
[----:B------:R-:W-:Y:S01]  /*290d0*/  STL [R1+0x234], R22 ;  /* 0x0002341601007387 */ /* 0x000fe20000100800 */
[----:B------:R-:W-:Y:S01]  /*290e0*/  IADD3.X R18, PT, PT, R18, UR32, RZ, P3, !PT ;  /* 0x0000002012127c10 */ /* 0x000fe20009ffe4ff */
[----:B-1----:R-:W-:-:S04]  /*290f0*/  IMAD.MOV.U32 R4, RZ, RZ, R17 ;  /* 0x000000ffff047224 */ /* 0x002fc800078e0011 */
[----:B------:R-:W-:Y:S01]  /*29100*/  IMAD.MOV.U32 R5, RZ, RZ, R18 ;  /* 0x000000ffff057224 */ /* 0x000fe200078e0012 */
[----:B------:R-:W-:Y:S01]  /*29110*/  IADD3.X R16, PT, PT, R16, UR32, RZ, P5, !PT ;  /* 0x0000002010107c10 */ /* 0x000fe2000affe4ff */
[----:B------:R-:W-:Y:S04]  /*29120*/  STL [R1+0x258], R19 ;  /* 0x0002581301007387 */ /* 0x000fe80000100800 */
[----:B------:R1:W-:Y:S01]  /*29130*/  LDGSTS.E [R6+0x6a00], desc[UR28][R4.64], P2 ;  /* 0x06a0000004067fae */ /* 0x0003e200091a101c */
[----:B----4-:R-:W-:-:S03]  /*29140*/  IADD3 R13, P3, PT, R13, UR54, RZ ;  /* 0x000000360d0d7c10 */ /* 0x010fc6000ff7e0ff */
[----:B------:R-:W-:Y:S01]  /*29150*/  STL [R1+0x254], R20 ;  /* 0x0002541401007387 */ /* 0x000fe20000100800 */
[----:B------:R-:W-:-:S03]  /*29160*/  IADD3.X R14, PT, PT, R14, UR32, RZ, P3, !PT ;  /* 0x000000200e0e7c10 */ /* 0x000fc60009ffe4ff */
[----:B------:R-:W-:Y:S01]  /*29170*/  STL [R1+0x278], R17 ;  /* 0x0002781101007387 */ /* 0x000fe20000100800 */
[----:B-1----:R-:W-:Y:S01]  /*29180*/  IMAD.MOV.U32 R4, RZ, RZ, R15 ;  /* 0x000000ffff047224 */ /* 0x002fe200078e000f */
[----:B---3--:R-:W-:Y:S01]  /*29190*/  IADD3 R11, P5, PT, R11, UR54, RZ ;  /* 0x000000360b0b7c10 */ /* 0x008fe2000ffbe0ff */
[----:B------:R-:W-:Y:S01]  /*291a0*/  IMAD.MOV.U32 R5, RZ, RZ, R16 ;  /* 0x000000ffff057224 */ /* 0x000fe200078e0010 */
[----:B------:R-:W-:Y:S02]  /*291b0*/  STL [R1+0x274], R18 ;  /* 0x0002741201007387 */ /* 0x000fe40000100800 */
[----:B------:R-:W-:Y:S02]  /*291c0*/  IADD3.X R12, PT, PT, R12, UR32, RZ, P5, !PT ;  /* 0x000000200c0c7c10 */ /* 0x000fe4000affe4ff */
[----:B------:R-:W-:Y:S01]  /*291d0*/  STL [R1+0x298], R15 ;  /* 0x0002980f01007387 */ /* 0x000fe20000100800 */
[----:B------:R-:W-:-:S03]  /*291e0*/  IADD3 R9, P3, PT, R9, UR54, RZ ;  /* 0x0000003609097c10 */ /* 0x000fc6000ff7e0ff */
[----:B------:R-:W-:Y:S01]  /*291f0*/  STL [R1+0x294], R16 ;  /* 0x0002941001007387 */ /* 0x000fe20000100800 */
[----:B------:R-:W-:-:S03]  /*29200*/  IADD3 R7, P5, PT, R7, UR54, RZ ;  /* 0x0000003607077c10 */ /* 0x000fc6000ffbe0ff */
[----:B------:R1:W-:Y:S04]  /*29210*/  LDGSTS.E [R6+0x6e00], desc[UR28][R4.64], P2 ;  /* 0x06e0000004067fae */ /* 0x0003e800091a101c */
[----:B------:R-:W-:Y:S04]  /*29220*/  STL [R1+0x2b8], R13 ;  /* 0x0002b80d01007387 */ /* 0x000fe80000100800 */
[----:B------:R-:W-:Y:S01]  /*29230*/  STL [R1+0x2b4], R14 ;  /* 0x0002b40e01007387 */ /* 0x000fe20000100800 */
[----:B-1----:R-:W-:-:S03]  /*29240*/  IMAD.MOV.U32 R4, RZ, RZ, R13 ;  /* 0x000000ffff047224 */ /* 0x002fc600078e000d */
[----:B------:R-:W-:Y:S01]  /*29250*/  STL [R1+0x2d8], R11 ;  /* 0x0002d80b01007387 */ /* 0x000fe20000100800 */
[----:B------:R-:W-:-:S03]  /*29260*/  IMAD.MOV.U32 R5, RZ, RZ, R14 ;  /* 0x000000ffff057224 */ /* 0x000fc600078e000e */
[----:B------:R1:W-:Y:S01]  /*29270*/  STL [R1+0x2d4], R12 ;  /* 0x0002d40c01007387 */ /* 0x0003e20000100800 */
[----:B------:R-:W-:-:S03]  /*29280*/  IADD3.X R10, PT, PT, R10, UR32, RZ, P3, !PT ;  /* 0x000000200a0a7c10 */ /* 0x000fc60009ffe4ff */
[----:B------:R-:W-:Y:S04]  /*29290*/  STL [R1+0x2f8], R9 ;  /* 0x0002f80901007387 */ /* 0x000fe80000100800 */
[----:B------:R2:W-:Y:S01]  /*292a0*/  STL [R1+0x2f4], R10 ;  /* 0x0002f40a01007387 */ /* 0x0005e20000100800 */
[----:B------:R-:W-:-:S03]  /*292b0*/  IADD3.X R8, PT, PT, R8, UR32, RZ, P5, !PT ;  /* 0x0000002008087c10 */ /* 0x000fc6000affe4ff */
[----:B------:R3:W-:Y:S04]  /*292c0*/  LDGSTS.E [R6+0x7200], desc[UR28][R4.64], P2 ;  /* 0x0720000004067fae */ /* 0x0007e800091a101c */
[----:B------:R4:W-:Y:S04]  /*292d0*/  STL [R1+0x318], R7 ;  /* 0x0003180701007387 */ /* 0x0009e80000100800 */
[----:B------:R5:W-:Y:S01]  /*292e0*/  STL [R1+0x314], R8 ;  /* 0x0003140801007387 */ /* 0x000be20000100800 */
[----:B---3--:R-:W-:-:S03]  /*292f0*/  IMAD.MOV.U32 R5, RZ, RZ, R12 ;  /* 0x000000ffff057224 */ /* 0x008fc600078e000c */
[----:B-1----:R-:W3:Y:S04]  /*29300*/  LDL.LU R12, [R1] ;  /* 0x00000000010c7983 */ /* 0x002ee80000300800 */
[----:B------:R-:W3:Y:S04]  /*29310*/  LDL.LU R18, [R1+0x1c] ;  /* 0x00001c0001127983 */ /* 0x000ee80000300800 */
[----:B------:R-:W3:Y:S01]  /*29320*/  LDL.LU R14, [R1+0x20] ;  /* 0x00002000010e7983 */ /* 0x000ee20000300800 */
[----:B------:R-:W-:Y:S01]  /*29330*/  IMAD.MOV.U32 R4, RZ, RZ, R11 ;  /* 0x000000ffff047224 */ /* 0x000fe200078e000b */
[----:B------:R-:W-:-:S02]  /*29340*/  IADD3 R205, P3, PT, R205, UR54, RZ ;  /* 0x00000036cdcd7c10 */ /* 0x000fc4000ff7e0ff */
[----:B------:R-:W-:Y:S01]  /*29350*/  IADD3 R213, P5, PT, R213, UR54, RZ ;  /* 0x00000036d5d57c10 */ /* 0x000fe2000ffbe0ff */
[----:B------:R-:W3:Y:S04]  /*29360*/  LDL.LU R15, [R1+0x3c] ;  /* 0x00003c00010f7983 */ /* 0x000ee80000300800 */
[----:B------:R1:W-:Y:S01]  /*29370*/  LDGSTS.E [R6+0x7600], desc[UR28][R4.64], P2 ;  /* 0x0760000004067fae */ /* 0x0003e200091a101c */
[----:B------:R-:W-:-:S03]  /*29380*/  IADD3.X R204, PT, PT, R204, UR32, RZ, P3, !PT ;  /* 0x00000020cccc7c10 */ /* 0x000fc60009ffe4ff */
[----:B------:R-:W3:Y:S01]  /*29390*/  LDL.LU R13, [R1+0x40] ;  /* 0x00004000010d7983 */ /* 0x000ee20000300800 */
[----:B-1----:R-:W-:Y:S02]  /*293a0*/  IMAD.MOV.U32 R4, RZ, RZ, R9 ;  /* 0x000000ffff047224 */ /* 0x002fe400078e0009 */
[----:B------:R-:W-:Y:S01]  /*293b0*/  IMAD.MOV.U32 R5, RZ, RZ, R10 ;  /* 0x000000ffff057224 */ /* 0x000fe200078e000a */
[----:B------:R-:W-:Y:S01]  /*293c0*/  IADD3.X R212, PT, PT, R212, UR32, RZ, P5, !PT ;  /* 0x00000020d4d47c10 */ /* 0x000fe2000affe4ff */
[----:B--2---:R-:W2:Y:S04]  /*293d0*/  LDL.LU R10, [R1+0x5c] ;  /* 0x00005c00010a7983 */ /* 0x004ea80000300800 */
[----:B------:R1:W-:Y:S01]  /*293e0*/  LDGSTS.E [R6+0x7a00], desc[UR28][R4.64], P2 ;  /* 0x07a0000004067fae */ /* 0x0003e200091a101c */
[----:B------:R-:W-:Y:S01]  /*293f0*/  IADD3 R221, P3, PT, R221, UR54, RZ ;  /* 0x00000036dddd7c10 */ /* 0x000fe2000ff7e0ff */
[----:B-1----:R-:W-:Y:S01]  /*29400*/  IMAD.MOV.U32 R4, RZ, RZ, R7 ;  /* 0x000000ffff047224 */ /* 0x002fe200078e0007 */
[----:B----4-:R-:W-:Y:S01]  /*29410*/  LOP3.LUT R7, R2, 0x60, RZ, 0x3c, !PT ;  /* 0x0000006002077812 */ /* 0x010fe200078e3cff */
[----:B------:R-:W-:-:S02]  /*29420*/  IMAD.MOV.U32 R5, RZ, RZ, R8 ;  /* 0x000000ffff057224 */ /* 0x000fc400078e0008 */
[----:B-----5:R-:W4:Y:S04]  /*29430*/  LDL.LU R8, [R1+0x60] ;  /* 0x0000600001087983 */ /* 0x020f280000300800 */
[----:B------:R1:W-:Y:S01]  /*29440*/  LDGSTS.E [R6+0x7e00], desc[UR28][R4.64], P2 ;  /* 0x07e0000004067fae */ /* 0x0003e200091a101c */
[----:B------:R-:W-:Y:S02]  /*29450*/  IADD3.X R220, PT, PT, R220, UR32, RZ, P3, !PT ;  /* 0x00000020dcdc7c10 */ /* 0x000fe40009ffe4ff */
[----:B------:R-:W-:Y:S01]  /*29460*/  IADD3 R229, P5, PT, R229, UR54, RZ ;  /* 0x00000036e5e57c10 */ /* 0x000fe2000ffbe0ff */
[----:B------:R-:W5:Y:S01]  /*29470*/  LDL.LU R11, [R1+0x7c] ;  /* 0x00007c00010b7983 */ /* 0x000f620000300800 */
[----:B-1----:R-:W-:Y:S02]  /*29480*/  VIADD R6, R7, UR7 ;  /* 0x0000000707067c36 */ /* 0x002fe40008000000 */
[----:B------:R-:W-:-:S02]  /*29490*/  IMAD.MOV.U32 R4, RZ, RZ, R205 ;  /* 0x000000ffff047224 */ /* 0x000fc400078e00cd */
[----:B------:R-:W-:Y:S01]  /*294a0*/  IMAD.MOV.U32 R5, RZ, RZ, R204 ;  /* 0x000000ffff057224 */ /* 0x000fe200078e00cc */
[----:B------:R-:W-:Y:S01]  /*294b0*/  IADD3.X R228, PT, PT, R228, UR32, RZ, P5, !PT ;  /* 0x00000020e4e47c10 */ /* 0x000fe2000affe4ff */
[----:B------:R-:W5:Y:S04]  /*294c0*/  LDL.LU R9, [R1+0x80] ;  /* 0x0000800001097983 */ /* 0x000f680000300800 */
[----:B------:R1:W-:Y:S01]  /*294d0*/  LDGSTS.E [R6+0x300], desc[UR28][R4.64], P2 ;  /* 0x0030000004067fae */ /* 0x0003e200091a101c */
[----:B------:R-:W-:Y:S02]  /*294e0*/  IADD3 R237, P3, PT, R237, UR54, RZ ;  /* 0x00000036eded7c10 */ /* 0x000fe4000ff7e0ff */
[----:B------:R-:W-:Y:S01]  /*294f0*/  IADD3 R245, P5, PT, R245, UR54, RZ ;  /* 0x00000036f5f57c10 */ /* 0x000fe2000ffbe0ff */
[----:B------:R-:W5:Y:S01]  /*29500*/  LDL.LU R17, [R1+0x9c] ;  /* 0x00009c0001117983 */ /* 0x000f620000300800 */
[----:B-1----:R-:W-:-:S02]  /*29510*/  IMAD.MOV.U32 R4, RZ, RZ, R213 ;  /* 0x000000ffff047224 */ /* 0x002fc400078e00d5 */
[----:B------:R-:W-:Y:S01]  /*29520*/  IMAD.MOV.U32 R5, RZ, RZ, R212 ;  /* 0x000000ffff057224 */ /* 0x000fe200078e00d4 */
[----:B------:R-:W-:Y:S01]  /*29530*/  IADD3.X R236, PT, PT, R236, UR32, RZ, P3, !PT ;  /* 0x00000020ecec7c10 */ /* 0x000fe20009ffe4ff */
[----:B------:R-:W5:Y:S04]  /*29540*/  LDL.LU R7, [R1+0xa0] ;  /* 0x0000a00001077983 */ /* 0x000f680000300800 */
[----:B------:R1:W-:Y:S02]  /*29550*/  LDGSTS.E [R6+0x700], desc[UR28][R4.64], P2 ;  /* 0x0070000004067fae */ /* 0x0003e400091a101c */
        /* <DEDUP_REMOVED lines=13> */
[----:B---3--:R-:W-:-:S04]  /*29630*/  IADD3 R12, P3, PT, R12, UR54, RZ ;  /* 0x000000360c0c7c10 */ /* 0x008fc8000ff7e0ff */
[----:B------:R-:W-:Y:S02]  /*29640*/  IADD3.X R252, PT, PT, R252, UR32, RZ, P3, !PT ;  /* 0x00000020fcfc7c10 */ /* 0x000fe40009ffe4ff */
[----:B------:R-:W-:Y:S01]  /*29650*/  IADD3 R14, P5, PT, R14, UR54, RZ ;  /* 0x000000360e0e7c10 */ /* 0x000fe2000ffbe0ff */
[----:B-1----:R-:W-:Y:S01]  /*29660*/  IMAD.MOV.U32 R4, RZ, RZ, R12 ;  /* 0x000000ffff047224 */ /* 0x002fe200078e000c */
[----:B------:R1:W-:Y:S01]  /*29670*/  STL [R1], R12 ;  /* 0x0000000c01007387 */ /* 0x0003e20000100800 */
[----:B------:R-:W-:Y:S01]  /*29680*/  IMAD.MOV.U32 R5, RZ, RZ, R252 ;  /* 0x000000ffff057224 */ /* 0x000fe200078e00fc */
[----:B------:R-:W-:Y:S02]  /*29690*/  IADD3.X R18, PT, PT, R18, UR32, RZ, P5, !PT ;  /* 0x0000002012127c10 */ /* 0x000fe4000affe4ff */
[----:B------:R-:W-:Y:S04]  /*296a0*/  STL [R1+0x20], R14 ;  /* 0x0000200e01007387 */ /* 0x000fe80000100800 */
[----:B------:R-:W3:Y:S04]  /*296b0*/  LDL.LU R16, [R1+0xc0] ;  /* 0x0000c00001107983 */ /* 0x000ee80000300800 */
[----:B------:R2:W-:Y:S04]  /*296c0*/  STL [R1+0x1c], R18 ;  /* 0x00001c1201007387 */ /* 0x0005e80000100800 */
[----:B------:R2:W-:Y:S04]  /*296d0*/  LDGSTS.E [R6+0x1b00], desc[UR28][R4.64], P2 ;  /* 0x01b0000004067fae */ /* 0x0005e800091a101c */
[----:B-1----:R-:W3:Y:S01]  /*296e0*/  LDL.LU R12, [R1+0xe0] ;  /* 0x0000e000010c7983 */ /* 0x002ee20000300800 */
[----:B--2---:R-:W-:-:S03]  /*296f0*/  IMAD.MOV.U32 R5, RZ, RZ, R18 ;  /* 0x000000ffff057224 */ /* 0x004fc600078e0012 */
[----:B------:R-:W2:Y:S01]  /*29700*/  LDL.LU R18, [R1+0xbc] ;  /* 0x0000bc0001127983 */ /* 0x000ea20000300800 */
[----:B------:R-:W-:-:S03]  /*29710*/  IMAD.MOV.U32 R4, RZ, RZ, R14 ;  /* 0x000000ffff047224 */ /* 0x000fc600078e000e */
[----:B------:R-:W2:Y:S01]  /*29720*/  LDL.LU R14, [R1+0xdc] ;  /* 0x0000dc00010e7983 */ /* 0x000ea20000300800 */
[----:B------:R-:W-:-:S03]  /*29730*/  IADD3 R13, P3, PT, R13, UR54, RZ ;  /* 0x000000360d0d7c10 */ /* 0x000fc6000ff7e0ff */
[----:B------:R1:W-:Y:S01]  /*29740*/  LDGSTS.E [R6+0x1f00], desc[UR28][R4.64], P2 ;  /* 0x01f0000004067fae */ /* 0x0003e200091a101c */
[----:B------:R-:W-:Y:S02]  /*29750*/  IADD3.X R15, PT, PT, R15, UR32, RZ, P3, !PT ;  /* 0x000000200f0f7c10 */ /* 0x000fe40009ffe4ff */
[----:B----4-:R-:W-:Y:S01]  /*29760*/  IADD3 R8, P5, PT, R8, UR54, RZ ;  /* 0x0000003608087c10 */ /* 0x010fe2000ffbe0ff */
[----:B------:R4:W-:Y:S03]  /*29770*/  STL [R1+0x40], R13 ;  /* 0x0000400d01007387 */ /* 0x0009e60000100800 */
[----:B------:R-:W-:Y:S01]  /*29780*/  IADD3.X R10, PT, PT, R10, UR32, RZ, P5, !PT ;  /* 0x000000200a0a7c10 */ /* 0x000fe2000affe4ff */
[----:B------:R4:W-:Y:S01]  /*29790*/  STL [R1+0x3c], R15 ;  /* 0x00003c0f01007387 */ /* 0x0009e20000100800 */
[----:B-1----:R-:W-:-:S03]  /*297a0*/  IMAD.MOV.U32 R4, RZ, RZ, R13 ;  /* 0x000000ffff047224 */ /* 0x002fc600078e000d */
[----:B------:R-:W-:Y:S01]  /*297b0*/  STL [R1+0x60], R8 ;  /* 0x0000600801007387 */ /* 0x000fe20000100800 */
[----:B------:R-:W-:-:S03]  /*297c0*/  IMAD.MOV.U32 R5, RZ, RZ, R15 ;  /* 0x000000ffff057224 */ /* 0x000fc600078e000f */
[----:B----4-:R-:W4:Y:S04]  /*297d0*/  LDL.LU R13, [R1+0x100] ;  /* 0x00010000010d7983 */ /* 0x010f280000300800 */
[----:B------:R1:W-:Y:S04]  /*297e0*/  STL [R1+0x5c], R10 ;  /* 0x00005c0a01007387 */ /* 0x0003e80000100800 */
[----:B------:R-:W4:Y:S01]  /*297f0*/  LDL.LU R19, [R1+0x120] ;  /* 0x0001200001137983 */ /* 0x000f220000300800 */
[----:B-----5:R-:W-:-:S03]  /*29800*/  IADD3 R9, P3, PT, R9, UR54, RZ ;  /* 0x0000003609097c10 */ /* 0x020fc6000ff7e0ff */
[----:B------:R-:W5:Y:S01]  /*29810*/  LDL.LU R15, [R1+0xfc] ;  /* 0x0000fc00010f7983 */ /* 0x000f620000300800 */
[----:B------:R-:W-:-:S03]  /*29820*/  IADD3.X R11, PT, PT, R11, UR32, RZ, P3, !PT ;  /* 0x000000200b0b7c10 */ /* 0x000fc60009ffe4ff */
[----:B------:R-:W5:Y:S04]  /*29830*/  LDL.LU R20, [R1+0x11c] ;  /* 0x00011c0001147983 */ /* 0x000f680000300800 */
[----:B------:R1:W-:Y:S01]  /*29840*/  LDGSTS.E [R6+0x2300], desc[UR28][R4.64], P2 ;  /* 0x0230000004067fae */ /* 0x0003e200091a101c */
[----:B------:R-:W-:Y:S01]  /*29850*/  IADD3 R7, P5, PT, R7, UR54, RZ ;  /* 0x0000003607077c10 */ /* 0x000fe2000ffbe0ff */
[----:B-1----:R-:W-:Y:S02]  /*29860*/  IMAD.MOV.U32 R4, RZ, RZ, R8 ;  /* 0x000000ffff047224 */ /* 0x002fe400078e0008 */
[----:B------:R-:W-:Y:S02]  /*29870*/  IMAD.MOV.U32 R5, RZ, RZ, R10 ;  /* 0x000000ffff057224 */ /* 0x000fe400078e000a */
[----:B------:R-:W5:Y:S01]  /*29880*/  LDL.LU R10, [R1+0x140] ;  /* 0x00014000010a7983 */ /* 0x000f620000300800 */
[----:B------:R-:W-:-:S03]  /*29890*/  IADD3.X R17, PT, PT, R17, UR32, RZ, P5, !PT ;  /* 0x0000002011117c10 */ /* 0x000fc6000affe4ff */
[----:B------:R-:W5:Y:S04]  /*298a0*/  LDL.LU R8, [R1+0x160] ;  /* 0x0001600001087983 */ /* 0x000f680000300800 */
[----:B------:R-:W-:Y:S04]  /*298b0*/  STL [R1+0x80], R9 ;  /* 0x0000800901007387 */ /* 0x000fe80000100800 */
[----:B------:R1:W-:Y:S04]  /*298c0*/  LDGSTS.E [R6+0x2700], desc[UR28][R4.64], P2 ;  /* 0x0270000004067fae */ /* 0x0003e800091a101c */
[----:B------:R1:W-:Y:S04]  /*298d0*/  STL [R1+0x7c], R11 ;  /* 0x00007c0b01007387 */ /* 0x0003e80000100800 */
[----:B------:R-:W-:Y:S01]  /*298e0*/  STL [R1+0xa0], R7 ;  /* 0x0000a00701007387 */ /* 0x000fe20000100800 */
[----:B-1----:R-:W-:-:S03]  /*298f0*/  IMAD.MOV.U32 R5, RZ, RZ, R11 ;  /* 0x000000ffff057224 */ /* 0x002fc600078e000b */
[----:B------:R-:W5:Y:S01]  /*29900*/  LDL.LU R11, [R1+0x13c] ;  /* 0x00013c00010b7983 */ /* 0x000f620000300800 */
[----:B------:R-:W-:-:S03]  /*29910*/  IMAD.MOV.U32 R4, RZ, RZ, R9 ;  /* 0x000000ffff047224 */ /* 0x000fc600078e0009 */
[----:B------:R1:W-:Y:S04]  /*29920*/  STL [R1+0x9c], R17 ;  /* 0x00009c1101007387 */ /* 0x0003e80000100800 */
[----:B------:R-:W5:Y:S04]  /*29930*/  LDL.LU R9, [R1+0x15c] ;  /* 0x00015c0001097983 */ /* 0x000f680000300800 */
[----:B------:R1:W-:Y:S02]  /*29940*/  LDGSTS.E [R6+0x2b00], desc[UR28][R4.64], P2 ;  /* 0x02b0000004067fae */ /* 0x0003e400091a101c */
[----:B-1----:R-:W-:-:S02]  /*29950*/  IMAD.MOV.U32 R4, RZ, RZ, R7 ;  /* 0x000000ffff047224 */ /* 0x002fc400078e0007 */
[----:B------:R-:W-:Y:S02]  /*29960*/  IMAD.MOV.U32 R5, RZ, RZ, R17 ;  /* 0x000000ffff057224 */ /* 0x000fe400078e0011 */
[----:B------:R-:W5:Y:S04]  /*29970*/  LDL.LU R17, [R1+0x180] ;  /* 0x0001800001117983 */ /* 0x000f680000300800 */
[----:B------:R-:W5:Y:S04]  /*29980*/  LDL.LU R7, [R1+0x1a0] ;  /* 0x0001a00001077983 */ /* 0x000f680000300800 */
[----:B------:R1:W-:Y:S01]  /*29990*/  LDGSTS.E [R6+0x2f00], desc[UR28][R4.64], P2 ;  /* 0x02f0000004067fae */ /* 0x0003e200091a101c */
[----:B---3--:R-:W-:-:S05]  /*299a0*/  IADD3 R16, P3, PT, R16, UR54, RZ ;  /* 0x0000003610107c10 */ /* 0x008fca000ff7e0ff */
[----:B------:R-:W-:Y:S01]  /*299b0*/  STL [R1+0xc0], R16 ;  /* 0x0000c01001007387 */ /* 0x000fe20000100800 */
[----:B------:R-:W-:Y:S02]  /*299c0*/  IADD3 R12, P5, PT, R12, UR54, RZ ;  /* 0x000000360c0c7c10 */ /* 0x000fe4000ffbe0ff */
[----:B--2---:R-:W-:Y:S02]  /*299d0*/  IADD3.X R18, PT, PT, R18, UR32, RZ, P3, !PT ;  /* 0x0000002012127c10 */ /* 0x004fe40009ffe4ff */
[----:B------:R-:W-:-:S03]  /*299e0*/  IADD3.X R14, PT, PT, R14, UR32, RZ, P5, !PT ;  /* 0x000000200e0e7c10 */ /* 0x000fc6000affe4ff */
[----:B------:R2:W-:Y:S01]  /*299f0*/  STL [R1+0xbc], R18 ;  /* 0x0000bc1201007387 */ /* 0x0005e20000100800 */
[----:B-1----:R-:W-:-:S03]  /*29a00*/  IMAD.MOV.U32 R5, RZ, RZ, R18 ;  /* 0x000000ffff057224 */ /* 0x002fc600078e0012 */
[----:B------:R-:W-:Y:S01]  /*29a10*/  STL [R1+0xe0], R12 ;  /* 0x0000e00c01007387 */ /* 0x000fe20000100800 */
[----:B------:R-:W-:-:S03]  /*29a20*/  IMAD.MOV.U32 R4, RZ, RZ, R16 ;  /* 0x000000ffff047224 */ /* 0x000fc600078e0010 */
[----:B--2---:R-:W2:Y:S04]  /*29a30*/  LDL.LU R18, [R1+0x17c] ;  /* 0x00017c0001127983 */ /* 0x004ea80000300800 */
[----:B------:R1:W-:Y:S04]  /*29a40*/  STL [R1+0xdc], R14 ;  /* 0x0000dc0e01007387 */ /* 0x0003e80000100800 */
[----:B------:R-:W3:Y:S01]  /*29a50*/  LDL.LU R16, [R1+0x19c] ;  /* 0x00019c0001107983 */ /* 0x000ee20000300800 */
[----:B----4-:R-:W-:-:S03]  /*29a60*/  IADD3 R13, P3, PT, R13, UR54, RZ ;  /* 0x000000360d0d7c10 */ /* 0x010fc6000ff7e0ff */
[----:B------:R4:W-:Y:S01]  /*29a70*/  LDGSTS.E [R6+0x3300], desc[UR28][R4.64], P2 ;  /* 0x0330000004067fae */ /* 0x0009e200091a101c */
[----:B------:R-:W-:Y:S02]  /*29a80*/  IADD3 R19, P5, PT, R19, UR54, RZ ;  /* 0x0000003613137c10 */ /* 0x000fe4000ffbe0ff */
[----:B-----5:R-:W-:Y:S01]  /*29a90*/  IADD3.X R15, PT, PT, R15, UR32, RZ, P3, !PT ;  /* 0x000000200f0f7c10 */ /* 0x020fe20009ffe4ff */
[----:B----4-:R-:W-:Y:S01]  /*29aa0*/  IMAD.MOV.U32 R4, RZ, RZ, R12 ;  /* 0x000000ffff047224 */ /* 0x010fe200078e000c */
[----:B------:R-:W-:Y:S02]  /*29ab0*/  MOV R5, R14 ;  /* 0x0000000e00057202 */ /* 0x000fe40000000f00 */
[----:B-1----:R-:W4:Y:S01]  /*29ac0*/  LDL.LU R14, [R1+0x1c0] ;  /* 0x0001c000010e7983 */ /* 0x002f220000300800 */
[----:B------:R-:W-:-:S03]  /*29ad0*/  IADD3.X R20, PT, PT, R20, UR32, RZ, P5, !PT ;  /* 0x0000002014147c10 */ /* 0x000fc6000affe4ff */
[----:B------:R-:W5:Y:S04]  /*29ae0*/  LDL.LU R12, [R1+0x1e0] ;  /* 0x0001e000010c7983 */ /* 0x000f680000300800 */
[----:B------:R-:W-:Y:S04]  /*29af0*/  STL [R1+0x100], R13 ;  /* 0x0001000d01007387 */ /* 0x000fe80000100800 */
[----:B------:R1:W-:Y:S04]  /*29b00*/  LDGSTS.E [R6+0x3700], desc[UR28][R4.64], P2 ;  /* 0x0370000004067fae */ /* 0x0003e800091a101c */
[----:B------:R1:W-:Y:S04]  /*29b10*/  STL [R1+0xfc], R15 ;  /* 0x0000fc0f01007387 */ /* 0x0003e80000100800 */
[----:B------:R-:W-:Y:S01]  /*29b20*/  STL [R1+0x120], R19 ;  /* 0x0001201301007387 */ /* 0x000fe20000100800 */
[----:B-1----:R-:W-:-:S02]  /*29b30*/  IMAD.MOV.U32 R5, RZ, RZ, R15 ;  /* 0x000000ffff057224 */ /* 0x002fc400078e000f */
[----:B------:R-:W-:Y:S01]  /*29b40*/  IMAD.MOV.U32 R4, RZ, RZ, R13 ;  /* 0x000000ffff047224 */ /* 0x000fe200078e000d */
[----:B------:R-:W5:Y:S01]  /*29b50*/  LDL.LU R15, [R1+0x1bc] ;  /* 0x0001bc00010f7983 */ /* 0x000f620000300800 */
[----:B------:R-:W-:-:S03]  /*29b60*/  IADD3 R10, P3, PT, R10, UR54, RZ ;  /* 0x000000360a0a7c10 */ /* 0x000fc6000ff7e0ff */
[----:B------:R-:W-:Y:S04]  /*29b70*/  STL [R1+0x11c], R20 ;  /* 0x00011c1401007387 */ /* 0x000fe80000100800 */
[----:B------:R-:W5:Y:S01]  /*29b80*/  LDL.LU R13, [R1+0x1dc] ;  /* 0x0001dc00010d7983 */ /* 0x000f620000300800 */
[----:B------:R-:W-:-:S03]  /*29b90*/  IADD3 R8, P5, PT, R8, UR54, RZ ;  /* 0x0000003608087c10 */ /* 0x000fc6000ffbe0ff */
[----:B------:R1:W-:Y:S01]  /*29ba0*/  LDGSTS.E [R6+0x3b00], desc[UR28][R4.64], P2 ;  /* 0x03b0000004067fae */ /* 0x0003e200091a101c */
[----:B------:R-:W-:Y:S01]  /*29bb0*/  IADD3.X R11, PT, PT, R11, UR32, RZ, P3, !PT ;  /* 0x000000200b0b7c10 */ /* 0x000fe20009ffe4ff */
[----:B-1----:R-:W-:Y:S02]  /*29bc0*/  IMAD.MOV.U32 R4, RZ, RZ, R19 ;  /* 0x000000ffff047224 */ /* 0x002fe400078e0013 */
[----:B------:R-:W-:Y:S01]  /*29bd0*/  IMAD.MOV.U32 R5, RZ, RZ, R20 ;  /* 0x000000ffff057224 */ /* 0x000fe200078e0014 */
[----:B------:R-:W-:Y:S01]  /*29be0*/  IADD3.X R9, PT, PT, R9, UR32, RZ, P5, !PT ;  /* 0x0000002009097c10 */ /* 0x000fe2000affe4ff */
[----:B------:R1:W-:Y:S04]  /*29bf0*/  STL [R1+0x140], R10 ;  /* 0x0001400a01007387 */ /* 0x0003e80000100800 */
[----:B------:R1:W-:Y:S04]  /*29c00*/  LDGSTS.E [R6+0x3f00], desc[UR28][R4.64], P2 ;  /* 0x03f0000004067fae */ /* 0x0003e800091a101c */
[----:B------:R-:W-:Y:S04]  /*29c10*/  STL [R1+0x13c], R11 ;  /* 0x00013c0b01007387 */ /* 0x000fe80000100800 */
[----:B------:R1:W-:Y:S02]  /*29c20*/  STL [R1+0x160], R8 ;  /* 0x0001600801007387 */ /* 0x0003e40000100800 */
[----:B-1----:R-:W-:-:S02]  /*29c30*/  IMAD.MOV.U32 R4, RZ, RZ, R10 ;  /* 0x000000ffff047224 */ /* 0x002fc400078e000a */
[----:B------:R-:W-:Y:S01]  /*29c40*/  IMAD.MOV.U32 R5, RZ, RZ, R11 ;  /* 0x000000ffff057224 */ /* 0x000fe200078e000b */
[----:B------:R1:W-:Y:S04]  /*29c50*/  STL [R1+0x15c], R9 ;  /* 0x00015c0901007387 */ /* 0x0003e80000100800 */
[----:B------:R1:W-:Y:S04]  /*29c60*/  LDGSTS.E [R6+0x4300], desc[UR28][R4.64], P2 ;  /* 0x0430000004067fae */ /* 0x0003e800091a101c */
[----:B------:R-:W5:Y:S01]  /*29c70*/  LDL.LU R10, [R1+0x1fc] ;  /* 0x0001fc00010a7983 */ /* 0x000f620000300800 */
[----:B------:R-:W-:Y:S01]  /*29c80*/  IADD3 R17, P3, PT, R17, UR54, RZ ;  /* 0x0000003611117c10 */ /* 0x000fe2000ff7e0ff */
[----:B-1----:R-:W-:-:S02]  /*29c90*/  IMAD.MOV.U32 R4, RZ, RZ, R8 ;  /* 0x000000ffff047224 */ /* 0x002fc400078e0008 */
[----:B------:R-:W5:Y:S01]  /*29ca0*/  LDL.LU R8, [R1+0x200] ;  /* 0x0002000001087983 */ /* 0x000f620000300800 */
[----:B------:R-:W-:-:S03]  /*29cb0*/  IMAD.MOV.U32 R5, RZ, RZ, R9 ;  /* 0x000000ffff057224 */ /* 0x000fc600078e0009 */
[----:B------:R-:W5:Y:S04]  /*29cc0*/  LDL.LU R11, [R1+0x21c] ;  /* 0x00021c00010b7983 */ /* 0x000f680000300800 */
[----:B------:R-:W5:Y:S01]  /*29cd0*/  LDL.LU R9, [R1+0x220] ;  /* 0x0002200001097983 */ /* 0x000f620000300800 */
[----:B------:R-:W-:-:S03]  /*29ce0*/  IADD3 R7, P5, PT, R7, UR54, RZ ;  /* 0x0000003607077c10 */ /* 0x000fc6000ffbe0ff */
[----:B------:R1:W-:Y:S04]  /*29cf0*/  LDGSTS.E [R6+0x4700], desc[UR28][R4.64], P2 ;  /* 0x0470000004067fae */ /* 0x0003e800091a101c */
[----:B------:R-:W-:Y:S01]  /*29d00*/  STL [R1+0x180], R17 ;  /* 0x0001801101007387 */ /* 0x000fe20000100800 */
[----:B-1----:R-:W-:Y:S01]  /*29d10*/  IMAD.MOV.U32 R4, RZ, RZ, R17 ;  /* 0x000000ffff047224 */ /* 0x002fe200078e0011 */
[----:B--2---:R-:W-:-:S05]  /*29d20*/  IADD3.X R18, PT, PT, R18, UR32, RZ, P3, !PT ;  /* 0x0000002012127c10 */ /* 0x004fca0009ffe4ff */
[----:B------:R-:W-:Y:S01]  /*29d30*/  IMAD.MOV.U32 R5, RZ, RZ, R18 ;  /* 0x000000ffff057224 */ /* 0x000fe200078e0012 */
[----:B---3--:R-:W-:Y:S01]  /*29d40*/  IADD3.X R16, PT, PT, R16, UR32, RZ, P5, !PT ;  /* 0x0000002010107c10 */ /* 0x008fe2000affe4ff */
[----:B------:R-:W-:Y:S04]  /*29d50*/  STL [R1+0x17c], R18 ;  /* 0x00017c1201007387 */ /* 0x000fe80000100800 */
[----:B------:R1:W-:Y:S04]  /*29d60*/  STL [R1+0x1a0], R7 ;  /* 0x0001a00701007387 */ /* 0x0003e80000100800 */
[----:B------:R2:W-:Y:S04]  /*29d70*/  LDGSTS.E [R6+0x4b00], desc[UR28][R4.64], P2 ;  /* 0x04b0000004067fae */ /* 0x0005e800091a101c */
[----:B------:R3:W-:Y:S04]  /*29d80*/  STL [R1+0x19c], R16 ;  /* 0x00019c1001007387 */ /* 0x0007e80000100800 */
[----:B------:R-:W5:Y:S01]  /*29d90*/  LDL.LU R22, [R1+0x23c] ;  /* 0x00023c0001167983 */ /* 0x000f620000300800 */
[----:B--2---:R-:W-:-:S03]  /*29da0*/  IMAD.MOV.U32 R4, RZ, RZ, R7 ;  /* 0x000000ffff047224 */ /* 0x004fc600078e0007 */
[----:B-1----:R-:W2:Y:S04]  /*29db0*/  LDL.LU R7, [R1+0x240] ;  /* 0x0002400001077983 */ /* 0x002ea80000300800 */
[----:B------:R-:W2:Y:S04]  /*29dc0*/  LDL.LU R21, [R1+0x25c] ;  /* 0x00025c0001157983 */ /* 0x000ea80000300800 */
[----:B------:R-:W2:Y:S01]  /*29dd0*/  LDL.LU R20, [R1+0x260] ;  /* 0x0002600001147983 */ /* 0x000ea20000300800 */
[----:B----4-:R-:W-:Y:S02]  /*29de0*/  IADD3 R14, P3, PT, R14, UR54, RZ ;  /* 0x000000360e0e7c10 */ /* 0x010fe4000ff7e0ff */
[----:B-----5:R-:W-:-:S03]  /*29df0*/  IADD3 R12, P5, PT, R12, UR54, RZ ;  /* 0x000000360c0c7c10 */ /* 0x020fc6000ffbe0ff */
[----:B------:R-:W-:Y:S01]  /*29e00*/  STL [R1+0x1c0], R14 ;  /* 0x0001c00e01007387 */ /* 0x000fe20000100800 */
[----:B------:R-:W-:Y:S01]  /*29e10*/  IADD3.X R15, PT, PT, R15, UR32, RZ, P3, !PT ;  /* 0x000000200f0f7c10 */ /* 0x000fe20009ffe4ff */
[----:B------:R-:W-:-:S04]  /*29e20*/  IMAD.MOV.U32 R5, RZ, RZ, R16 ;  /* 0x000000ffff057224 */ /* 0x000fc800078e0010 */
[----:B------:R1:W-:Y:S01]  /*29e30*/  STL [R1+0x1bc], R15 ;  /* 0x0001bc0f01007387 */ /* 0x0003e20000100800 */
[----:B------:R-:W-:-:S03]  /*29e40*/  IADD3.X R13, PT, PT, R13, UR32, RZ, P5, !PT ;  /* 0x000000200d0d7c10 */ /* 0x000fc6000affe4ff */
[----:B------:R-:W-:Y:S04]  /*29e50*/  STL [R1+0x1e0], R12 ;  /* 0x0001e00c01007387 */ /* 0x000fe80000100800 */
[----:B------:R-:W4:Y:S04]  /*29e60*/  LDL.LU R18, [R1+0x280] ;  /* 0x0002800001127983 */ /* 0x000f280000300800 */
[----:B------:R5:W-:Y:S04]  /*29e70*/  STL [R1+0x1dc], R13 ;  /* 0x0001dc0d01007387 */ /* 0x000be80000100800 */
[----:B---3--:R-:W3:Y:S04]  /*29e80*/  LDL.LU R16, [R1+0x2a0] ;  /* 0x0002a00001107983 */ /* 0x008ee80000300800 */
[----:B------:R-:W3:Y:S04]  /*29e90*/  LDL.LU R19, [R1+0x27c] ;  /* 0x00027c0001137983 */ /* 0x000ee80000300800 */
[----:B------:R1:W-:Y:S04]  /*29ea0*/  LDGSTS.E [R6+0x4f00], desc[UR28][R4.64], P2 ;  /* 0x04f0000004067fae */ /* 0x0003e800091a101c */
[----:B------:R-:W3:Y:S01]  /*29eb0*/  LDL.LU R17, [R1+0x29c] ;  /* 0x00029c0001117983 */ /* 0x000ee20000300800 */
[----:B-1----:R-:W-:-:S02]  /*29ec0*/  IMAD.MOV.U32 R4, RZ, RZ, R14 ;  /* 0x000000ffff047224 */ /* 0x002fc400078e000e */
[----:B------:R-:W-:Y:S02]  /*29ed0*/  IMAD.MOV.U32 R5, RZ, RZ, R15 ;  /* 0x000000ffff057224 */ /* 0x000fe400078e000f */
[----:B------:R-:W3:Y:S04]  /*29ee0*/  LDL.LU R15, [R1+0x2bc] ;  /* 0x0002bc00010f7983 */ /* 0x000ee80000300800 */
[----:B------:R-:W3:Y:S04]  /*29ef0*/  LDL.LU R14, [R1+0x2c0] ;  /* 0x0002c000010e7983 */ /* 0x000ee80000300800 */
[----:B------:R1:W-:Y:S01]  /*29f00*/  LDGSTS.E [R6+0x5300], desc[UR28][R4.64], P2 ;  /* 0x0530000004067fae */ /* 0x0003e200091a101c */
[----:B------:R-:W-:Y:S01]  /*29f10*/  IADD3 R8, P3, PT, R8, UR54, RZ ;  /* 0x0000003608087c10 */ /* 0x000fe2000ff7e0ff */
[----:B-1----:R-:W-:-:S02]  /*29f20*/  IMAD.MOV.U32 R4, RZ, RZ, R12 ;  /* 0x000000ffff047224 */ /* 0x002fc400078e000c */
[----:B------:R-:W-:Y:S01]  /*29f30*/  IMAD.MOV.U32 R5, RZ, RZ, R13 ;  /* 0x000000ffff057224 */ /* 0x000fe200078e000d */
[----:B------:R-:W-:Y:S01]  /*29f40*/  IADD3.X R10, PT, PT, R10, UR32, RZ, P3, !PT ;  /* 0x000000200a0a7c10 */ /* 0x000fe20009ffe4ff */
[----:B-----5:R-:W5:Y:S01]  /*29f50*/  LDL.LU R13, [R1+0x2dc] ;  /* 0x0002dc00010d7983 */ /* 0x020f620000300800 */
[----:B------:R-:W-:-:S03]  /*29f60*/  IADD3 R9, P5, PT, R9, UR54, RZ ;  /* 0x0000003609097c10 */ /* 0x000fc6000ffbe0ff */
[----:B------:R-:W5:Y:S01]  /*29f70*/  LDL.LU R12, [R1+0x2e0] ;  /* 0x0002e000010c7983 */ /* 0x000f620000300800 */
[----:B------:R-:W-:-:S03]  /*29f80*/  IADD3.X R11, PT, PT, R11, UR32, RZ, P5, !PT ;  /* 0x000000200b0b7c10 */ /* 0x000fc6000affe4ff */
[----:B------:R1:W-:Y:S04]  /*29f90*/  LDGSTS.E [R6+0x5700], desc[UR28][R4.64], P2 ;  /* 0x0570000004067fae */ /* 0x0003e800091a101c */
[----:B------:R-:W-:Y:S04]  /*29fa0*/  STL [R1+0x200], R8 ;  /* 0x0002000801007387 */ /* 0x000fe80000100800 */
[----:B------:R1:W-:Y:S02]  /*29fb0*/  STL [R1+0x1fc], R10 ;  /* 0x0001fc0a01007387 */ /* 0x0003e40000100800 */
[----:B-1----:R-:W-:-:S02]  /*29fc0*/  IMAD.MOV.U32 R4, RZ, RZ, R8 ;  /* 0x000000ffff047224 */ /* 0x002fc400078e0008 */
[----:B------:R-:W-:Y:S01]  /*29fd0*/  IMAD.MOV.U32 R5, RZ, RZ, R10 ;  /* 0x000000ffff057224 */ /* 0x000fe200078e000a */
[----:B------:R-:W-:Y:S04]  /*29fe0*/  STL [R1+0x220], R9 ;  /* 0x0002200901007387 */ /* 0x000fe80000100800 */
[----:B------:R-:W5:Y:S04]  /*29ff0*/  LDL.LU R10, [R1+0x300] ;  /* 0x00030000010a7983 */ /* 0x000f680000300800 */
[----:B------:R1:W-:Y:S04]  /*2a000*/  STL [R1+0x21c], R11 ;  /* 0x00021c0b01007387 */ /* 0x0003e80000100800 */
[----:B------:R1:W-:Y:S04]  /*2a010*/  LDGSTS.E [R6+0x5b00], desc[UR28][R4.64], P2 ;  /* 0x05b0000004067fae */ /* 0x0003e800091a101c */
[----:B------:R-:W5:Y:S01]  /*2a020*/  LDL.LU R8, [R1+0x320] ;  /* 0x0003200001087983 */ /* 0x000f620000300800 */
[----:B-1----:R-:W-:-:S03]  /*2a030*/  IMAD.MOV.U32 R5, RZ, RZ, R11 ;  /* 0x000000ffff057224 */ /* 0x002fc600078e000b */
[----:B------:R-:W5:Y:S01]  /*2a040*/  LDL.LU R11, [R1+0x2fc] ;  /* 0x0002fc00010b7983 */ /* 0x000f620000300800 */
[----:B------:R-:W-:-:S03]  /*2a050*/  IMAD.MOV.U32 R4, RZ, RZ, R9 ;  /* 0x000000ffff047224 */ /* 0x000fc600078e0009 */
[----:B------:R-:W5:Y:S04]  /*2a060*/  LDL.LU R9, [R1+0x31c] ;  /* 0x00031c0001097983 */ /* 0x000f680000300800 */
[----:B------:R1:W-:Y:S01]  /*2a070*/  LDGSTS.E [R6+0x5f00], desc[UR28][R4.64], P2 ;  /* 0x05f0000004067fae */ /* 0x0003e200091a101c */
[----:B--2---:R-:W-:-:S04]  /*2a080*/  IADD3 R7, P3, PT, R7, UR54, RZ ;  /* 0x0000003607077c10 */ /* 0x004fc8000ff7e0ff */
[----:B------:R-:W-:Y:S01]  /*2a090*/  IADD3.X R22, PT, PT, R22, UR32, RZ, P3, !PT ;  /* 0x0000002016167c10 */ /* 0x000fe20009ffe4ff */
[----:B------:R2:W-:Y:S01]  /*2a0a0*/  STL [R1+0x240], R7 ;  /* 0x0002400701007387 */ /* 0x0005e20000100800 */
[----:B------:R-:W-:-:S03]  /*2a0b0*/  IADD3 R20, P5, PT, R20, UR54, RZ ;  /* 0x0000003614147c10 */ /* 0x000fc6000ffbe0ff */
[----:B------:R3:W-:Y:S01]  /*2a0c0*/  STL [R1+0x23c], R22 ;  /* 0x00023c1601007387 */ /* 0x0007e20000100800 */
[----:B-1----:R-:W-:-:S03]  /*2a0d0*/  IMAD.MOV.U32 R4, RZ, RZ, R7 ;  /* 0x000000ffff047224 */ /* 0x002fc600078e0007 */
[----:B------:R1:W-:Y:S04]  /*2a0e0*/  STL [R1+0x260], R20 ;  /* 0x0002601401007387 */ /* 0x0003e80000100800 */
[----:B--2---:R-:W2:Y:S01]  /*2a0f0*/  LDL R7, [R1+0x324] ;  /* 0x0003240001077983 */ /* 0x004ea20000100800 */
[----:B------:R-:W-:Y:S01]  /*2a100*/  IMAD.MOV.U32 R5, RZ, RZ, R22 ;  /* 0x000000ffff057224 */ /* 0x000fe200078e0016 */
[----:B------:R-:W-:-:S04]  /*2a110*/  IADD3.X R21, PT, PT, R21, UR32, RZ, P5, !PT ;  /* 0x0000002015157c10 */ /* 0x000fc8000affe4ff */
[----:B------:R1:W-:Y:S01]  /*2a120*/  LDGSTS.E [R6+0x6300], desc[UR28][R4.64], P2 ;  /* 0x0630000004067fae */ /* 0x0003e200091a101c */
[----:B----4-:R-:W-:Y:S01]  /*2a130*/  IADD3 R18, P3, PT, R18, UR54, RZ ;  /* 0x0000003612127c10 */ /* 0x010fe2000ff7e0ff */
[----:B-1----:R-:W-:Y:S02]  /*2a140*/  IMAD.MOV.U32 R4, RZ, RZ, R20 ;  /* 0x000000ffff047224 */ /* 0x002fe400078e0014 */
[----:B------:R-:W-:Y:S01]  /*2a150*/  IMAD.MOV.U32 R5, RZ, RZ, R21 ;  /* 0x000000ffff057224 */ /* 0x000fe200078e0015 */
[----:B---3--:R-:W-:-:S04]  /*2a160*/  IADD3 R16, P5, PT, R16, UR54, RZ ;  /* 0x0000003610107c10 */ /* 0x008fc8000ffbe0ff */
[----:B------:R1:W-:Y:S01]  /*2a170*/  LDGSTS.E [R6+0x6700], desc[UR28][R4.64], P2 ;  /* 0x0670000004067fae */ /* 0x0003e200091a101c */
[----:B------:R-:W-:Y:S02]  /*2a180*/  IADD3.X R19, PT, PT, R19, UR32, RZ, P3, !PT ;  /* 0x0000002013137c10 */ /* 0x000fe40009ffe4ff */
[----:B------:R-:W-:Y:S01]  /*2a190*/  IADD3.X R17, PT, PT, R17, UR32, RZ, P5, !PT ;  /* 0x0000002011117c10 */ /* 0x000fe2000affe4ff */
[----:B-1----:R-:W-:Y:S02]  /*2a1a0*/  IMAD.MOV.U32 R4, RZ, RZ, R18 ;  /* 0x000000ffff047224 */ /* 0x002fe400078e0012 */
[----:B------:R-:W-:-:S05]  /*2a1b0*/  IMAD.MOV.U32 R5, RZ, RZ, R19 ;  /* 0x000000ffff057224 */ /* 0x000fca00078e0013 */
[----:B------:R1:W-:Y:S01]  /*2a1c0*/  LDGSTS.E [R6+0x6b00], desc[UR28][R4.64], P2 ;  /* 0x06b0000004067fae */ /* 0x0003e200091a101c */
[----:B------:R-:W-:Y:S01]  /*2a1d0*/  IADD3 R14, P3, PT, R14, UR54, RZ ;  /* 0x000000360e0e7c10 */ /* 0x000fe2000ff7e0ff */
[----:B-1----:R-:W-:-:S03]  /*2a1e0*/  IMAD.MOV.U32 R4, RZ, RZ, R16 ;  /* 0x000000ffff047224 */ /* 0x002fc600078e0010 */
[----:B------:R-:W-:Y:S01]  /*2a1f0*/  IADD3.X R15, PT, PT, R15, UR32, RZ, P3, !PT ;  /* 0x000000200f0f7c10 */ /* 0x000fe20009ffe4ff */
[----:B------:R-:W-:-:S05]  /*2a200*/  IMAD.MOV.U32 R5, RZ, RZ, R17 ;  /* 0x000000ffff057224 */ /* 0x000fca00078e0011 */
[----:B------:R1:W-:Y:S04]  /*2a210*/  LDGSTS.E [R6+0x6f00], desc[UR28][R4.64], P2 ;  /* 0x06f0000004067fae */ /* 0x0003e800091a101c */
[----:B------:R3:W-:Y:S01]  /*2a220*/  STL [R1+0x25c], R21 ;  /* 0x00025c1501007387 */ /* 0x0007e20000100800 */
[----:B-----5:R-:W-:Y:S01]  /*2a230*/  IADD3 R12, P5, PT, R12, UR54, RZ ;  /* 0x000000360c0c7c10 */ /* 0x020fe2000ffbe0ff */
[----:B-1----:R-:W-:Y:S02]  /*2a240*/  IMAD.MOV.U32 R4, RZ, RZ, R14 ;  /* 0x000000ffff047224 */ /* 0x002fe400078e000e */
[----:B------:R-:W-:Y:S01]  /*2a250*/  IMAD.MOV.U32 R5, RZ, RZ, R15 ;  /* 0x000000ffff057224 */ /* 0x000fe200078e000f */
[----:B------:R-:W-:Y:S01]  /*2a260*/  IADD3.X R13, PT, PT, R13, UR32, RZ, P5, !PT ;  /* 0x000000200d0d7c10 */ /* 0x000fe2000affe4ff */
[----:B------:R3:W-:Y:S04]  /*2a270*/  STL [R1+0x280], R18 ;  /* 0x0002801201007387 */ /* 0x0007e80000100800 */
[----:B------:R1:W-:Y:S04]  /*2a280*/  LDGSTS.E [R6+0x7300], desc[UR28][R4.64], P2 ;  /* 0x0730000004067fae */ /* 0x0003e800091a101c */
[----:B------:R3:W-:Y:S01]  /*2a290*/  STL [R1+0x27c], R19 ;  /* 0x00027c1301007387 */ /* 0x0007e20000100800 */
[----:B------:R-:W-:Y:S01]  /*2a2a0*/  IADD3 R10, P3, PT, R10, UR54, RZ ;  /* 0x000000360a0a7c10 */ /* 0x000fe2000ff7e0ff */
[----:B-1----:R-:W-:-:S02]  /*2a2b0*/  IMAD.MOV.U32 R4, RZ, RZ, R12 ;  /* 0x000000ffff047224 */ /* 0x002fc400078e000c */
[----:B------:R-:W-:Y:S01]  /*2a2c0*/  IMAD.MOV.U32 R5, RZ, RZ, R13 ;  /* 0x000000ffff057224 */ /* 0x000fe200078e000d */
[----:B------:R3:W-:Y:S04]  /*2a2d0*/  STL [R1+0x2a0], R16 ;  /* 0x0002a01001007387 */ /* 0x0007e80000100800 */
[----:B------:R3:W-:Y:S01]  /*2a2e0*/  STL [R1+0x29c], R17 ;  /* 0x00029c1101007387 */ /* 0x0007e20000100800 */
[----:B------:R-:W-:-:S03]  /*2a2f0*/  IADD3 R8, P5, PT, R8, UR54, RZ ;  /* 0x0000003608087c10 */ /* 0x000fc6000ffbe0ff */
[----:B------:R1:W-:Y:S04]  /*2a300*/  LDGSTS.E [R6+0x7700], desc[UR28][R4.64], P2 ;  /* 0x0770000004067fae */ /* 0x0003e800091a101c */
[----:B------:R3:W-:Y:S01]  /*2a310*/  STL [R1+0x2c0], R14 ;  /* 0x0002c00e01007387 */ /* 0x0007e20000100800 */
[----:B------:R-:W-:-:S03]  /*2a320*/  IADD3.X R11, PT, PT, R11, UR32, RZ, P3, !PT ;  /* 0x000000200b0b7c10 */ /* 0x000fc60009ffe4ff */
[----:B------:R3:W-:Y:S01]  /*2a330*/  STL [R1+0x2bc], R15 ;  /* 0x0002bc0f01007387 */ /* 0x0007e20000100800 */
[----:B-1----:R-:W-:Y:S01]  /*2a340*/  IMAD.MOV.U32 R4, RZ, RZ, R10 ;  /* 0x000000ffff047224 */ /* 0x002fe200078e000a */
[----:B------:R-:W-:Y:S01]  /*2a350*/  IADD3.X R9, PT, PT, R9, UR32, RZ, P5, !PT ;  /* 0x0000002009097c10 */ /* 0x000fe2000affe4ff */
[----:B------:R-:W-:Y:S01]  /*2a360*/  IMAD.MOV.U32 R5, RZ, RZ, R11 ;  /* 0x000000ffff057224 */ /* 0x000fe200078e000b */
[----:B------:R3:W-:Y:S04]  /*2a370*/  STL [R1+0x2e0], R12 ;  /* 0x0002e00c01007387 */ /* 0x0007e80000100800 */
[----:B------:R3:W-:Y:S04]  /*2a380*/  STL [R1+0x2dc], R13 ;  /* 0x0002dc0d01007387 */ /* 0x0007e80000100800 */
[----:B------:R3:W-:Y:S04]  /*2a390*/  STL [R1+0x300], R10 ;  /* 0x0003000a01007387 */ /* 0x0007e80000100800 */
[----:B------:R3:W-:Y:S04]  /*2a3a0*/  STL [R1+0x2fc], R11 ;  /* 0x0002fc0b01007387 */ /* 0x0007e80000100800 */
[----:B------:R1:W-:Y:S04]  /*2a3b0*/  LDGSTS.E [R6+0x7b00], desc[UR28][R4.64], P2 ;  /* 0x07b0000004067fae */ /* 0x0003e800091a101c */
[----:B------:R3:W-:Y:S04]  /*2a3c0*/  STL [R1+0x320], R8 ;  /* 0x0003200801007387 */ /* 0x0007e80000100800 */
[----:B------:R3:W-:Y:S01]  /*2a3d0*/  STL [R1+0x31c], R9 ;  /* 0x00031c0901007387 */ /* 0x0007e20000100800 */
[----:B-1----:R-:W-:-:S02]  /*2a3e0*/  IMAD.MOV.U32 R4, RZ, RZ, R8 ;  /* 0x000000ffff047224 */ /* 0x002fc400078e0008 */
[----:B------:R-:W-:Y:S01]  /*2a3f0*/  IMAD.MOV.U32 R5, RZ, RZ, R9 ;  /* 0x000000ffff057224 */ /* 0x000fe200078e0009 */
[----:B------:R-:W-:-:S04]  /*2a400*/  UIADD3 UR15, UPT, UPT, UR15, 0x1, URZ ;  /* 0x000000010f0f7890 */ /* 0x000fc8000fffe0ff */
[----:B------:R1:W-:Y:S01]  /*2a410*/  LDGSTS.E [R6+0x7f00], desc[UR28][R4.64], P2 ;  /* 0x07f0000004067fae */ /* 0x0003e200091a101c */
[----:B------:R-:W-:-:S03]  /*2a420*/  UISETP.GT.AND UP1, UPT, UR15, 0x1, UPT ;  /* 0x000000010f00788c */ /* 0x000fc6000bf24270 */
[----:B------:R-:W0:Y:S01]  /*2a430*/  LDGDEPBAR ;  /* 0x00000000000079af */ /* 0x000e220000000000 */
[----:B------:R-:W-:Y:S02]  /*2a440*/  USEL UR7, URZ, 0x1, !UP1 ;  /* 0x00000001ff077887 */ /* 0x000fe4000c800000 */
[----:B------:R-:W-:Y:S02]  /*2a450*/  USEL UR15, UR15, URZ, !UP1 ;  /* 0x000000ff0f0f7287 */ /* 0x000fe4000c800000 */
[----:B------:R-:W-:Y:S02]  /*2a460*/  ULOP3.LUT UR7, UR4, UR7, URZ, 0x3c, !UPT ;  /* 0x0000000704077292 */ /* 0x000fe4000f8e3cff */
[----:B-1----:R-:W-:Y:S01]  /*2a470*/  IMAD.U32 R4, RZ, RZ, UR4 ;  /* 0x00000004ff047e24 */ /* 0x002fe2000f8e00ff */
[C---:B--2---:R-:W-:Y:S01]  /*2a480*/  ISETP.NE.U32.AND P2, PT, R187.reuse, R7, PT ;  /* 0x00000007bb00720c */ /* 0x044fe20003f45070 */
[----:B------:R-:W-:-:S12]  /*2a490*/  VIADD R187, R187, 0x1 ;  /* 0x00000001bbbb7836 */ /* 0x000fd80000000000 */
[----:B---3--:R-:W-:Y:S05]  /*2a4a0*/  @P2 BRA `(.L_x_11) ;  /* 0xffffff9000a42947 */ /* 0x008fea000383ffff */
.L_x_8:
[----:B------:R-:W2:Y:S01]  /*2a4b0*/  LDL.LU R8, [R1+0x5c4] ;  /* 0x0005c40001087983 */ /* 0x000ea20000300800 */
[----:B------:R-:W1:Y:S01]  /*2a4c0*/  LDCU UR5, c[0x0][0x3b8] ;  /* 0x00007700ff0577ac */ /* 0x000e620008000800 */
[C---:B------:R-:W-:Y:S02]  /*2a4d0*/  VIADD R2, R3.reuse, 0x3 ;  /* 0x0000000303027836 */ /* 0x040fe40000000000 */
[C---:B------:R-:W-:Y:S01]  /*2a4e0*/  VIADD R6, R3.reuse, 0x1 ;  /* 0x0000000103067836 */ /* 0x040fe20000000000 */
[----:B------:R-:W3:Y:S01]  /*2a4f0*/  LDCU UR6, c[0x0][0x3b4] ;  /* 0x00007680ff0677ac */ /* 0x000ee20008000800 */
[C---:B------:R-:W-:Y:S01]  /*2a500*/  VIADD R4, R3.reuse, 0x2 ;  /* 0x0000000203047836 */ /* 0x040fe20000000000 */
[----:B------:R-:W2:Y:S01]  /*2a510*/  LDCU.128 UR16, c[0x0][0x390] ;  /* 0x00007200ff1077ac */ /* 0x000ea20008000c00 */
[----:B------:R-:W4:Y:S01]  /*2a520*/  LDCU UR13, c[0x0][0x39c] ;  /* 0x00007380ff0d77ac */ /* 0x000f220008000800 */
[----:B------:R-:W5:Y:S01]  /*2a530*/  LDCU UR7, c[0x0][0x39c] ;  /* 0x00007380ff0777ac */ /* 0x000f620008000800 */
[----:B-1----:R-:W-:Y:S01]  /*2a540*/  IMAD R5, R3, UR5, RZ ;  /* 0x0000000503057c24 */ /* 0x002fe2000f8e02ff */
[----:B------:R-:W1:Y:S03]  /*2a550*/  LDCU UR9, c[0x0][0x39c] ;  /* 0x00007380ff0977ac */ /* 0x000e660008000800 */
[----:B------:R-:W-:Y:S01]  /*2a560*/  VIADD R7, R5, UR5 ;  /* 0x0000000505077c36 */ /* 0x000fe20008000000 */
[----:B------:R-:W1:Y:S03]  /*2a570*/  LDCU UR14, c[0x0][0x39c] ;  /* 0x00007380ff0e77ac */ /* 0x000e660008000800 */
[----:B------:R-:W-:Y:S01]  /*2a580*/  VIADD R9, R7, UR5 ;  /* 0x0000000507097c36 */ /* 0x000fe20008000000 */
[----:B------:R-:W1:Y:S03]  /*2a590*/  LDCU UR15, c[0x0][0x39c] ;  /* 0x00007380ff0f77ac */ /* 0x000e660008000800 */
[----:B------:R-:W-:-:S04]  /*2a5a0*/  VIADD R11, R9, UR5 ;  /* 0x00000005090b7c36 */ /* 0x000fc80008000000 */
        /* <DEDUP_REMOVED lines=13> */
[----:B------:R-:W-:Y:S01]  /*2a680*/  VIADD R39, R37, UR5 ;  /* 0x0000000525277c36 */ /* 0x000fe20008000000 */
[C---:B--2---:R-:W-:Y:S01]  /*2a690*/  ISETP.GE.AND P0, PT, R8.reuse, UR18, PT ;  /* 0x0000001208007c0c */ /* 0x044fe2000bf06270 */
[----:B---3--:R-:W-:-:S03]  /*2a6a0*/  IMAD R0, R8, UR6, RZ ;  /* 0x0000000608007c24 */ /* 0x008fc6000f8e02ff */
[----:B----4-:R-:W-:Y:S02]  /*2a6b0*/  ISETP.LT.AND P2, PT, R2, UR13, !P0 ;  /* 0x0000000d02007c0c */ /* 0x010fe4000c741270 */
[----:B-----5:R-:W-:Y:S02]  /*2a6c0*/  ISETP.LT.AND P3, PT, R6, UR7, !P0 ;  /* 0x0000000706007c0c */ /* 0x020fe4000c761270 */
[----:B-1----:R-:W-:Y:S02]  /*2a6d0*/  ISETP.LT.AND P6, PT, R4, UR9, !P0 ;  /* 0x0000000904007c0c */ /* 0x002fe4000c7c1270 */
[----:B------:R-:W-:Y:S01]  /*2a6e0*/  LEA R2, P5, R0, UR16, 0x2 ;  /* 0x0000001000027c11 */ /* 0x000fe2000f8a10ff */
[----:B------:R-:W-:-:S12]  /*2a6f0*/  @!P4 BRA `(.L_x_12) ;  /* 0x000000000010c947 */ /* 0x000fd80003800000 */
[----:B------:R-:W-:-:S06]  /*2a700*/  USHF.L.U32 UR4, UR4, 0x1f, URZ ;  /* 0x0000001f04047899 */ /* 0x000fcc00080006ff */
[----:B------:R-:W-:-:S04]  /*2a710*/  IMAD.U32 R4, RZ, RZ, UR4 ;  /* 0x00000004ff047e24 */ /* 0x000fc8000f8e00ff */
[----:B------:R-:W1:Y:S02]  /*2a720*/  SYNCS.PHASECHK.TRANS64.TRYWAIT P4, [UR8], R4 ;  /* 0x00000004ff0075a7 */ /* 0x000e640008081108 */
[----:B-1----:R-:W-:Y:S05]  /*2a730*/  @!P4 BRA `(.L_x_13) ;  /* 0x0000007c00a4c947 */ /* 0x002fea0003800000 */
.L_x_12:
[----:B------:R-:W-:-:S04]  /*2a740*/  DEPBAR.LE SB0, 0x0 ;  /* 0x000080000000791a */ /* 0x000fc80000000000 */
[----:B------:R-:W-:Y:S01]  /*2a750*/  BAR.SYNC.DEFER_BLOCKING 0x0 ;  /* 0x0000000000007b1d */ /* 0x000fe20000010000 */
[----:B------:R-:W-:Y:S01]  /*2a760*/  LEA.HI.X.SX32 R0, R0, UR17, 0x2, P5 ;  /* 0x0000001100007c11 */ /* 0x000fe2000a8f16ff */
[----:B------:R-:W-:Y:S01]  /*2a770*/  VIADD R41, R39, UR5 ;  /* 0x0000000527297c36 */ /* 0x000fe20008000000 */
[----:B------:R-:W-:Y:S01]  /*2a780*/  LEA R48, P5, R5, R2, 0x2 ;  /* 0x0000000205307211 */ /* 0x000fe200078a10ff */
[C---:B------:R-:W-:Y:S01]  /*2a790*/  VIADD R4, R3.reuse, 0x4 ;  /* 0x0000000403047836 */ /* 0x040fe20000000000 */
[----:B------:R-:W-:Y:S01]  /*2a7a0*/  ISETP.LT.AND P4, PT, R3, UR19, !P0 ;  /* 0x0000001303007c0c */ /* 0x000fe2000c781270 */
[----:B------:R-:W-:Y:S01]  /*2a7b0*/  VIADD R43, R41, UR5 ;  /* 0x00000005292b7c36 */ /* 0x000fe20008000000 */
[----:B------:R-:W-:Y:S01]  /*2a7c0*/  LEA.HI.X.SX32 R49, R5, R0, 0x2, P5 ;  /* 0x0000000005317211 */ /* 0x000fe200028f16ff */
[----:B------:R-:W1:Y:S01]  /*2a7d0*/  LDCU UR4, c[0x0][0x39c] ;  /* 0x00007380ff0477ac */ /* 0x000e620008000800 */
[----:B------:R-:W-:Y:S01]  /*2a7e0*/  LEA R52, P5, R7, R2, 0x2 ;  /* 0x0000000207347211 */ /* 0x000fe200078a10ff */
[----:B------:R-:W-:Y:S01]  /*2a7f0*/  VIADD R5, R43, UR5 ;  /* 0x000000052b057c36 */ /* 0x000fe20008000000 */
[----:B------:R-:W2:Y:S02]  /*2a800*/  LDCU UR6, c[0x0][0x39c] ;  /* 0x00007380ff0677ac */ /* 0x000ea40008000800 */
[----:B------:R-:W-:Y:S01]  /*2a810*/  LEA.HI.X.SX32 R53, R7, R0, 0x2, P5 ;  /* 0x0000000007357211 */ /* 0x000fe200028f16ff */
[----:B------:R-:W-:Y:S01]  /*2a820*/  VIADD R45, R5, UR5 ;  /* 0x00000005052d7c36 */ /* 0x000fe20008000000 */
[----:B------:R-:W-:Y:S01]  /*2a830*/  LEA R56, P5, R9, R2, 0x2 ;  /* 0x0000000209387211 */ /* 0x000fe200078a10ff */
[----:B------:R-:W3:Y:S02]  /*2a840*/  LDCU UR7, c[0x0][0x39c] ;  /* 0x00007380ff0777ac */ /* 0x000ee40008000800 */
[----:B------:R-:W-:Y:S01]  /*2a850*/  VIADD R7, R45, UR5 ;  /* 0x000000052d077c36 */ /* 0x000fe20008000000 */
[----:B------:R-:W-:Y:S01]  /*2a860*/  LEA.HI.X.SX32 R57, R9, R0, 0x2, P5 ;  /* 0x0000000009397211 */ /* 0x000fe200028f16ff */
[----:B------:R-:W4:Y:S01]  /*2a870*/  LDCU UR8, c[0x0][0x39c] ;  /* 0x00007380ff0877ac */ /* 0x000f220008000800 */
[----:B------:R-:W-:Y:S01]  /*2a880*/  LEA R60, P5, R13, R2, 0x2 ;  /* 0x000000020d3c7211 */ /* 0x000fe200078a10ff */
[----:B------:R-:W-:Y:S01]  /*2a890*/  VIADD R9, R7, UR5 ;  /* 0x0000000507097c36 */ /* 0x000fe20008000000 */
[----:B------:R-:W5:Y:S02]  /*2a8a0*/  @!P1 SYNCS.CCTL.IV [UR10+0xa0000] ;  /* 0x0a000000ff0099b1 */ /* 0x000f64000800000a */
[----:B-----5:R-:W-:Y:S01]  /*2a8b0*/  BAR.SYNC.DEFER_BLOCKING 0x0 ;  /* 0x0000000000007b1d */ /* 0x020fe20000010000 */
[----:B------:R-:W-:Y:S01]  /*2a8c0*/  LEA.HI.X.SX32 R61, R13, R0, 0x2, P5 ;  /* 0x000000000d3d7211 */ /* 0x000fe200028f16ff */
[----:B------:R-:W-:Y:S01]  /*2a8d0*/  VIADD R47, R9, UR5 ;  /* 0x00000005092f7c36 */ /* 0x000fe20008000000 */
[----:B------:R-:W-:-:S04]  /*2a8e0*/  LEA R50, P5, R17, R2, 0x2 ;  /* 0x0000000211327211 */ /* 0x000fc800078a10ff */
[----:B------:R-:W-:Y:S01]  /*2a8f0*/  LEA.HI.X.SX32 R51, R17, R0, 0x2, P5 ;  /* 0x0000000011337211 */ /* 0x000fe200028f16ff */
[----:B------:R-:W5:Y:S01]  /*2a900*/  LDTM.x64 R64, tmem[UR12] ;  /* 0x0000000c004079ee */ /* 0x000f620008340000 */
[----:B------:R-:W1:Y:S01]  /*2a910*/  LDTM.x64 R132, tmem[UR12+0x40] ;  /* 0x0000400c008479ee */ /* 0x000e620008340000 */
[----:B------:R-:W1:Y:S01]  /*2a920*/  @!P1 SYNCS.CCTL.IV [UR10+0xa0008] ;  /* 0x0a000800ff0099b1 */ /* 0x000e62000800000a */
[----:B------:R-:W-:-:S04]  /*2a930*/  LEA R58, P1, R11, R2, 0x2 ;  /* 0x000000020b3a7211 */ /* 0x000fc800078210ff */
[----:B------:R-:W-:Y:S01]  /*2a940*/  LEA.HI.X.SX32 R59, R11, R0, 0x2, P1 ;  /* 0x000000000b3b7211 */ /* 0x000fe200008f16ff */
[----:B------:R-:W-:Y:S01]  /*2a950*/  VIADD R11, R47, UR5 ;  /* 0x000000052f0b7c36 */ /* 0x000fe20008000000 */
[C---:B------:R-:W-:Y:S01]  /*2a960*/  LEA R62, P1, R15.reuse, R2, 0x2 ;  /* 0x000000020f3e7211 */ /* 0x040fe200078210ff */
[----:B-----5:R-:W-:Y:S01]  /*2a970*/  STL.64 [R1+0x20], R72 ;  /* 0x0000204801007387 */ /* 0x020fe20000100a00 */
[----:B------:R-:W-:Y:S01]  /*2a980*/  MOV R10, R66 ;  /* 0x00000042000a7202 */ /* 0x000fe20000000f00 */
[----:B------:R-:W-:Y:S01]  /*2a990*/  IMAD.MOV.U32 R16, RZ, RZ, R67 ;  /* 0x000000ffff107224 */ /* 0x000fe200078e0043 */
[----:B------:R-:W-:Y:S01]  /*2a9a0*/  LEA.HI.X.SX32 R63, R15, R0, 0x2, P1 ;  /* 0x000000000f3f7211 */ /* 0x000fe200008f16ff */
[----:B------:R-:W-:Y:S01]  /*2a9b0*/  STL.64 [R1+0x28], R74 ;  /* 0x0000284a01007387 */ /* 0x000fe20000100a00 */
[-C--:B------:R-:W-:Y:S01]  /*2a9c0*/  LEA R66, P5, R21, R2.reuse, 0x2 ;  /* 0x0000000215427211 */ /* 0x080fe200078a10ff */
[----:B------:R-:W-:Y:S01]  /*2a9d0*/  IMAD.MOV.U32 R6, RZ, RZ, R64 ;  /* 0x000000ffff067224 */ /* 0x000fe200078e0040 */
[----:B------:R-:W-:Y:S01]  /*2a9e0*/  LEA R54, P1, R19, R2, 0x2 ;  /* 0x0000000213367211 */ /* 0x000fe200078210ff */
[----:B------:R-:W-:Y:S01]  /*2a9f0*/  STL.64 [R1+0x30], R76 ;  /* 0x0000304c01007387 */ /* 0x000fe20000100a00 */
[-C--:B------:R-:W-:Y:S01]  /*2aa00*/  LEA.HI.X.SX32 R67, R21, R0.reuse, 0x2, P5 ;  /* 0x0000000015437211 */ /* 0x080fe200028f16ff */
[----:B------:R-:W-:Y:S01]  /*2aa10*/  IMAD.MOV.U32 R14, RZ, RZ, R65 ;  /* 0x000000ffff0e7224 */ /* 0x000fe200078e0041 */
[----:B------:R-:W-:Y:S01]  /*2aa20*/  LEA.HI.X.SX32 R55, R19, R0, 0x2, P1 ;  /* 0x0000000013377211 */ /* 0x000fe200008f16ff */
[----:B------:R-:W-:Y:S01]  /*2aa30*/  STL.64 [R1+0x38], R78 ;  /* 0x0000384e01007387 */ /* 0x000fe20000100a00 */
[----:B------:R-:W-:Y:S01]  /*2aa40*/  LEA R64, P1, R23, R2, 0x2 ;  /* 0x0000000217407211 */ /* 0x000fe200078210ff */
[----:B------:R-:W-:-:S02]  /*2aa50*/  VIADD R13, R11, UR5 ;  /* 0x000000050b0d7c36 */ /* 0x000fc40008000000 */
[----:B------:R-:W-:Y:S01]  /*2aa60*/  STL.64 [R1+0x40], R80 ;  /* 0x0000405001007387 */ /* 0x000fe20000100a00 */
[----:B------:R-:W-:Y:S01]  /*2aa70*/  LEA.HI.X.SX32 R65, R23, R0, 0x2, P1 ;  /* 0x0000000017417211 */ /* 0x000fe200008f16ff */
[----:B------:R-:W-:Y:S02]  /*2aa80*/  VIADD R15, R13, UR5 ;  /* 0x000000050d0f7c36 */ /* 0x000fe40008000000 */
[----:B------:R-:W-:Y:S01]  /*2aa90*/  STL.64 [R1+0x48], R82 ;  /* 0x0000485201007387 */ /* 0x000fe20000100a00 */
[----:B------:R-:W-:Y:S02]  /*2aaa0*/  IMAD.MOV.U32 R20, RZ, RZ, R69 ;  /* 0x000000ffff147224 */ /* 0x000fe400078e0045 */
[----:B------:R-:W-:Y:S01]  /*2aab0*/  VIADD R17, R15, UR5 ;  /* 0x000000050f117c36 */ /* 0x000fe20008000000 */
[----:B------:R-:W-:Y:S01]  /*2aac0*/  STL.64 [R1+0x50], R84 ;  /* 0x0000505401007387 */ /* 0x000fe20000100a00 */
[----:B------:R-:W-:Y:S02]  /*2aad0*/  IMAD.MOV.U32 R18, RZ, RZ, R68 ;  /* 0x000000ffff127224 */ /* 0x000fe400078e0044 */
[----:B------:R-:W-:Y:S01]  /*2aae0*/  VIADD R19, R17, UR5 ;  /* 0x0000000511137c36 */ /* 0x000fe20008000000 */
[----:B------:R-:W-:Y:S01]  /*2aaf0*/  STL.64 [R1+0x58], R86 ;  /* 0x0000585601007387 */ /* 0x000fe20000100a00 */
[----:B------:R-:W-:-:S02]  /*2ab00*/  IMAD.MOV.U32 R12, RZ, RZ, R71 ;  /* 0x000000ffff0c7224 */ /* 0x000fc400078e0047 */
[----:B------:R-:W-:Y:S01]  /*2ab10*/  VIADD R21, R19, UR5 ;  /* 0x0000000513157c36 */ /* 0x000fe20008000000 */
[----:B------:R-:W-:Y:S01]  /*2ab20*/  STL.64 [R1+0x60], R88 ;  /* 0x0000605801007387 */ /* 0x000fe20000100a00 */
[----:B------:R-:W-:-:S03]  /*2ab30*/  IMAD.MOV.U32 R8, RZ, RZ, R70 ;  /* 0x000000ffff087224 */ /* 0x000fc600078e0046 */
[----:B------:R-:W-:Y:S04]  /*2ab40*/  STL.64 [R1+0x68], R90 ;  /* 0x0000685a01007387 */ /* 0x000fe80000100a00 */
        /* <DEDUP_REMOVED lines=17> */
[----:B------:R5:W-:Y:S04]  /*2ac60*/  STL.64 [R1+0xf8], R126 ;  /* 0x0000f87e01007387 */ /* 0x000be80000100a00 */
[----:B------:R1:W-:Y:S04]  /*2ac70*/  STL.64 [R1+0x1d0], R66 ;  /* 0x0001d04201007387 */ /* 0x0003e80000100a00 */
[----:B------:R2:W-:Y:S01]  /*2ac80*/  STL.64 [R1+0x1c8], R64 ;  /* 0x0001c84001007387 */ /* 0x0005e20000100a00 */
[----:B-----5:R-:W5:Y:S01]  /*2ac90*/  LDTM.x64 R68, tmem[UR12+0x80] ;  /* 0x0000800c004479ee */ /* 0x020f620008340000 */
[----:B-1----:R-:W-:-:S04]  /*2aca0*/  LEA R66, P5, R25, R2, 0x2 ;  /* 0x0000000219427211 */ /* 0x002fc800078a10ff */
[----:B------:R-:W-:Y:S02]  /*2acb0*/  LEA.HI.X.SX32 R67, R25, R0, 0x2, P5 ;  /* 0x0000000019437211 */ /* 0x000fe400028f16ff */
[-C--:B------:R-:W-:Y:S02]  /*2acc0*/  LEA R22, P5, R29, R2.reuse, 0x2 ;  /* 0x000000021d167211 */ /* 0x080fe400078a10ff */
[----:B--2---:R-:W-:Y:S01]  /*2acd0*/  LEA R64, P1, R27, R2, 0x2 ;  /* 0x000000021b407211 */ /* 0x004fe200078210ff */
[----:B------:R-:W-:Y:S01]  /*2ace0*/  STL.64 [R1+0x1c0], R66 ;  /* 0x0001c04201007387 */ /* 0x000fe20000100a00 */
[-C--:B------:R-:W-:Y:S02]  /*2acf0*/  LEA.HI.X.SX32 R23, R29, R0.reuse, 0x2, P5 ;  /* 0x000000001d177211 */ /* 0x080fe400028f16ff */
[----:B------:R-:W-:Y:S02]  /*2ad00*/  LEA.HI.X.SX32 R65, R27, R0, 0x2, P1 ;  /* 0x000000001b417211 */ /* 0x000fe400008f16ff */
[C---:B------:R-:W-:Y:S01]  /*2ad10*/  LEA R24, P1, R31.reuse, R2, 0x2 ;  /* 0x000000021f187211 */ /* 0x040fe200078210ff */
[----:B------:R1:W-:Y:S03]  /*2ad20*/  STL.64 [R1+0x1b0], R22 ;  /* 0x0001b01601007387 */ /* 0x0003e60000100a00 */
[----:B------:R-:W-:Y:S01]  /*2ad30*/  LEA.HI.X.SX32 R25, R31, R0, 0x2, P1 ;  /* 0x000000001f197211 */ /* 0x000fe200008f16ff */
[----:B------:R2:W-:Y:S01]  /*2ad40*/  STL.64 [R1+0x1b8], R64 ;  /* 0x0001b84001007387 */ /* 0x0005e20000100a00 */
[----:B------:R-:W-:-:S03]  /*2ad50*/  LEA R26, P1, R35, R2, 0x2 ;  /* 0x00000002231a7211 */ /* 0x000fc600078210ff */
[----:B------:R3:W-:Y:S01]  /*2ad60*/  STL.64 [R1+0x1a8], R24 ;  /* 0x0001a81801007387 */ /* 0x0007e20000100a00 */
[----:B------:R-:W-:Y:S02]  /*2ad70*/  LEA.HI.X.SX32 R27, R35, R0, 0x2, P1 ;  /* 0x00000000231b7211 */ /* 0x000fe400008f16ff */
[-C--:B------:R-:W-:Y:S01]  /*2ad80*/  LEA R32, P1, R39, R2.reuse, 0x2 ;  /* 0x0000000227207211 */ /* 0x080fe200078210ff */
[----:B-1----:R-:W-:Y:S02]  /*2ad90*/  VIADD R23, R21, UR5 ;  /* 0x0000000515177c36 */ /* 0x002fe40008000000 */
[----:B------:R1:W-:Y:S01]  /*2ada0*/  STL.64 [R1+0x198], R26 ;  /* 0x0001981a01007387 */ /* 0x0003e20000100a00 */
[----:B--2---:R-:W-:-:S04]  /*2adb0*/  LEA R64, P5, R33, R2, 0x2 ;  /* 0x0000000221407211 */ /* 0x004fc800078a10ff */
[----:B------:R-:W-:Y:S01]  /*2adc0*/  LEA.HI.X.SX32 R65, R33, R0, 0x2, P5 ;  /* 0x0000000021417211 */ /* 0x000fe200028f16ff */
[----:B---3--:R-:W-:Y:S01]  /*2add0*/  VIADD R25, R23, UR5 ;  /* 0x0000000517197c36 */ /* 0x008fe20008000000 */
[----:B------:R-:W-:Y:S02]  /*2ade0*/  LEA R28, P5, R37, R2, 0x2 ;  /* 0x00000002251c7211 */ /* 0x000fe400078a10ff */
[-C--:B------:R-:W-:Y:S01]  /*2adf0*/  LEA.HI.X.SX32 R33, R39, R0.reuse, 0x2, P1 ;  /* 0x0000000027217211 */ /* 0x080fe200008f16ff */
[----:B------:R-:W-:Y:S01]  /*2ae00*/  STL.64 [R1+0x1a0], R64 ;  /* 0x0001a04001007387 */ /* 0x000fe20000100a00 */
[----:B------:R-:W-:Y:S01]  /*2ae10*/  LEA.HI.X.SX32 R29, R37, R0, 0x2, P5 ;  /* 0x00000000251d7211 */ /* 0x000fe200028f16ff */
[----:B-1----:R-:W-:Y:S01]  /*2ae20*/  VIADD R27, R25, UR5 ;  /* 0x00000005191b7c36 */ /* 0x002fe20008000000 */
[----:B------:R-:W-:-:S03]  /*2ae30*/  LEA R30, P5, R41, R2, 0x2 ;  /* 0x00000002291e7211 */ /* 0x000fc600078a10ff */
[----:B------:R1:W-:Y:S01]  /*2ae40*/  STL.64 [R1+0x190], R28 ;  /* 0x0001901c01007387 */ /* 0x0003e20000100a00 */
[----:B------:R-:W-:Y:S02]  /*2ae50*/  LEA.HI.X.SX32 R31, R41, R0, 0x2, P5 ;  /* 0x00000000291f7211 */ /* 0x000fe400028f16ff */
[C---:B------:R-:W-:Y:S01]  /*2ae60*/  LEA R36, P5, R5.reuse, R2, 0x2 ;  /* 0x0000000205247211 */ /* 0x040fe200078a10ff */
[----:B------:R2:W-:Y:S03]  /*2ae70*/  STL.64 [R1+0x188], R32 ;  /* 0x0001882001007387 */ /* 0x0005e60000100a00 */
[----:B------:R-:W-:Y:S01]  /*2ae80*/  LEA.HI.X.SX32 R37, R5, R0, 0x2, P5 ;  /* 0x0000000005257211 */ /* 0x000fe200028f16ff */
[----:B------:R3:W-:Y:S01]  /*2ae90*/  STL.64 [R1+0x180], R30 ;  /* 0x0001801e01007387 */ /* 0x0007e20000100a00 */
[----:B-1----:R-:W-:Y:S01]  /*2aea0*/  VIADD R29, R27, UR5 ;  /* 0x000000051b1d7c36 */ /* 0x002fe20008000000 */
[----:B--2---:R-:W-:-:S04]  /*2aeb0*/  LEA R32, P1, R43, R2, 0x2 ;  /* 0x000000022b207211 */ /* 0x004fc800078210ff */
[----:B------:R-:W-:Y:S01]  /*2aec0*/  LEA.HI.X.SX32 R33, R43, R0, 0x2, P1 ;  /* 0x000000002b217211 */ /* 0x000fe200008f16ff */
[----:B---3--:R-:W-:Y:S01]  /*2aed0*/  VIADD R31, R29, UR5 ;  /* 0x000000051d1f7c36 */ /* 0x008fe20008000000 */
[----:B------:R-:W-:-:S03]  /*2aee0*/  LEA R34, P1, R45, R2, 0x2 ;  /* 0x000000022d227211 */ /* 0x000fc600078210ff */
[----:B------:R1:W-:Y:S01]  /*2aef0*/  STL.64 [R1+0x178], R32 ;  /* 0x0001782001007387 */ /* 0x0003e20000100a00 */
[----:B------:R-:W-:-:S03]  /*2af00*/  LEA.HI.X.SX32 R35, R45, R0, 0x2, P1 ;  /* 0x000000002d237211 */ /* 0x000fc600008f16ff */
[----:B------:R2:W-:Y:S04]  /*2af10*/  STL.64 [R1+0x170], R36 ;  /* 0x0001702401007387 */ /* 0x0005e80000100a00 */
[----:B------:R3:W-:Y:S01]  /*2af20*/  STL.64 [R1+0x168], R34 ;  /* 0x0001682201007387 */ /* 0x0007e20000100a00 */
[----:B-1----:R-:W-:Y:S01]  /*2af30*/  VIADD R33, R31, UR5 ;  /* 0x000000051f217c36 */ /* 0x002fe20008000000 */
[----:B--2---:R-:W-:-:S03]  /*2af40*/  LEA R36, P5, R7, R2, 0x2 ;  /* 0x0000000207247211 */ /* 0x004fc600078a10ff */
[----:B------:R-:W-:Y:S01]  /*2af50*/  VIADD R5, R33, UR5 ;  /* 0x0000000521057c36 */ /* 0x000fe20008000000 */
[----:B---3--:R-:W-:Y:S02]  /*2af60*/  LEA R34, P1, R9, R2, 0x2 ;  /* 0x0000000209227211 */ /* 0x008fe400078210ff */
[-C--:B------:R-:W-:Y:S01]  /*2af70*/  LEA.HI.X.SX32 R37, R7, R0.reuse, 0x2, P5 ;  /* 0x0000000007257211 */ /* 0x080fe200028f16ff */
[----:B------:R-:W-:Y:S01]  /*2af80*/  VIADD R7, R5, UR5 ;  /* 0x0000000505077c36 */ /* 0x000fe20008000000 */
[----:B------:R-:W-:-:S03]  /*2af90*/  LEA.HI.X.SX32 R35, R9, R0, 0x2, P1 ;  /* 0x0000000009237211 */ /* 0x000fc600008f16ff */
[----:B------:R1:W-:Y:S01]  /*2afa0*/  STL.64 [R1+0x160], R36 ;  /* 0x0001602401007387 */ /* 0x0003e20000100a00 */
[----:B------:R-:W-:-:S03]  /*2afb0*/  VIADD R9, R7, UR5 ;  /* 0x0000000507097c36 */ /* 0x000fc60008000000 */
[----:B------:R2:W-:Y:S01]  /*2afc0*/  STL.64 [R1+0x158], R34 ;  /* 0x0001582201007387 */ /* 0x0005e20000100a00 */
[-C--:B-1----:R-:W-:Y:S02]  /*2afd0*/  LEA R36, P5, R47, R2.reuse, 0x2 ;  /* 0x000000022f247211 */ /* 0x082fe400078a10ff */
[----:B--2---:R-:W-:Y:S02]  /*2afe0*/  LEA R34, P1, R11, R2, 0x2 ;  /* 0x000000020b227211 */ /* 0x004fe400078210ff */
[-C--:B------:R-:W-:Y:S02]  /*2aff0*/  LEA.HI.X.SX32 R37, R47, R0.reuse, 0x2, P5 ;  /* 0x000000002f257211 */ /* 0x080fe400028f16ff */
[----:B------:R-:W-:Y:S01]  /*2b000*/  LEA.HI.X.SX32 R35, R11, R0, 0x2, P1 ;  /* 0x000000000b237211 */ /* 0x000fe200008f16ff */
[----:B------:R-:W-:Y:S02]  /*2b010*/  VIADD R11, R9, UR5 ;  /* 0x00000005090b7c36 */ /* 0x000fe40008000000 */
[----:B------:R1:W-:Y:S04]  /*2b020*/  STL.64 [R1+0x150], R36 ;  /* 0x0001502401007387 */ /* 0x0003e80000100a00 */
[----:B------:R2:W-:Y:S01]  /*2b030*/  STL.64 [R1+0x148], R34 ;  /* 0x0001482201007387 */ /* 0x0005e20000100a00 */
[----:B-1----:R-:W-:-:S02]  /*2b040*/  LEA R36, P5, R13, R2, 0x2 ;  /* 0x000000020d247211 */ /* 0x002fc400078a10ff */
[----:B--2---:R-:W-:Y:S02]  /*2b050*/  LEA R34, P1, R15, R2, 0x2 ;  /* 0x000000020f227211 */ /* 0x004fe400078210ff */
        /* <DEDUP_REMOVED lines=19> */
[----:B------:R1:W-:Y:S04]  /*2b190*/  STL.64 [R1+0x120], R36 ;  /* 0x0001202401007387 */ /* 0x0003e80000100a00 */
[----:B------:R2:W-:Y:S01]  /*2b1a0*/  STL.64 [R1+0x118], R34 ;  /* 0x0001182201007387 */ /* 0x0005e20000100a00 */
[-C--:B-1----:R-:W-:Y:S02]  /*2b1b0*/  LEA R36, P5, R25, R2.reuse, 0x2 ;  /* 0x0000000219247211 */ /* 0x082fe400078a10ff */
[----:B--2---:R-:W-:Y:S02]  /*2b1c0*/  LEA R34, P1, R27, R2, 0x2 ;  /* 0x000000021b227211 */ /* 0x004fe400078210ff */
[----:B------:R-:W-:Y:S02]  /*2b1d0*/  LEA.HI.X.SX32 R37, R25, R0, 0x2, P5 ;  /* 0x0000000019257211 */ /* 0x000fe400028f16ff */
[----:B------:R-:W-:-:S02]  /*2b1e0*/  LEA R22, P5, R29, R2, 0x2 ;  /* 0x000000021d167211 */ /* 0x000fc400078a10ff */
[-C--:B------:R-:W-:Y:S01]  /*2b1f0*/  LEA.HI.X.SX32 R35, R27, R0.reuse, 0x2, P1 ;  /* 0x000000001b237211 */ /* 0x080fe200008f16ff */
[----:B------:R-:W-:Y:S01]  /*2b200*/  STL.64 [R1+0x110], R36 ;  /* 0x0001102401007387 */ /* 0x000fe20000100a00 */
[----:B------:R-:W-:Y:S02]  /*2b210*/  LEA.HI.X.SX32 R23, R29, R0, 0x2, P5 ;  /* 0x000000001d177211 */ /* 0x000fe400028f16ff */
[-C--:B------:R-:W-:Y:S01]  /*2b220*/  LEA R250, P1, R31, R2.reuse, 0x2 ;  /* 0x000000021ffa7211 */ /* 0x080fe200078210ff */
[----:B------:R-:W-:Y:S01]  /*2b230*/  STL.64 [R1+0x108], R34 ;  /* 0x0001082201007387 */ /* 0x000fe20000100a00 */
[----:B------:R-:W-:Y:S02]  /*2b240*/  LEA R248, P5, R33, R2, 0x2 ;  /* 0x0000000221f87211 */ /* 0x000fe400078a10ff */
[----:B------:R-:W-:Y:S01]  /*2b250*/  LEA.HI.X.SX32 R251, R31, R0, 0x2, P1 ;  /* 0x000000001ffb7211 */ /* 0x000fe200008f16ff */
[----:B------:R1:W-:Y:S01]  /*2b260*/  STL.64 [R1+0x100], R22 ;  /* 0x0001001601007387 */ /* 0x0003e20000100a00 */
[----:B------:R-:W-:-:S02]  /*2b270*/  LEA R246, P1, R5, R2, 0x2 ;  /* 0x0000000205f67211 */ /* 0x000fc400078210ff */
[----:B------:R-:W-:Y:S01]  /*2b280*/  LEA.HI.X.SX32 R249, R33, R0, 0x2, P5 ;  /* 0x0000000021f97211 */ /* 0x000fe200028f16ff */
[----:B------:R2:W-:Y:S01]  /*2b290*/  STL.64 [R1+0x5f8], R250 ;  /* 0x0005f8fa01007387 */ /* 0x0005e20000100a00 */
[----:B------:R-:W-:Y:S02]  /*2b2a0*/  LEA R244, P5, R7, R2, 0x2 ;  /* 0x0000000207f47211 */ /* 0x000fe400078a10ff */
[----:B------:R-:W-:Y:S01]  /*2b2b0*/  LEA.HI.X.SX32 R247, R5, R0, 0x2, P1 ;  /* 0x0000000005f77211 */ /* 0x000fe200008f16ff */
[----:B------:R-:W-:Y:S01]  /*2b2c0*/  STL.64 [R1+0x600], R248 ;  /* 0x000600f801007387 */ /* 0x000fe20000100a00 */
[----:B------:R-:W-:Y:S02]  /*2b2d0*/  LEA R242, P1, R9, R2, 0x2 ;  /* 0x0000000209f27211 */ /* 0x000fe400078210ff */
[----:B------:R-:W-:Y:S01]  /*2b2e0*/  LEA.HI.X.SX32 R245, R7, R0, 0x2, P5 ;  /* 0x0000000007f57211 */ /* 0x000fe200028f16ff */
[----:B-1----:R-:W-:Y:S01]  /*2b2f0*/  VIADD R23, R21, UR5 ;  /* 0x0000000515177c36 */ /* 0x002fe20008000000 */
[----:B------:R-:W-:Y:S01]  /*2b300*/  LEA R240, P5, R11, R2, 0x2 ;  /* 0x000000020bf07211 */ /* 0x000fe200078a10ff */
[----:B------:R-:W-:Y:S01]  /*2b310*/  STL [R1+0x620], R246 ;  /* 0x000620f601007387 */ /* 0x000fe20000100800 */
[----:B------:R-:W-:Y:S01]  /*2b320*/  LEA.HI.X.SX32 R243, R9, R0, 0x2, P1 ;  /* 0x0000000009f37211 */ /* 0x000fe200008f16ff */
[----:B------:R-:W-:Y:S01]  /*2b330*/  VIADD R25, R23, UR5 ;  /* 0x0000000517197c36 */ /* 0x000fe20008000000 */
        /* <DEDUP_REMOVED lines=13> */
[----:B------:R1:W-:Y:S01]  /*2b410*/  STL [R1+0x5e8], R241 ;  /* 0x0005e8f101007387 */ /* 0x0003e20000100800 */
[----:B------:R-:W-:Y:S01]  /*2b420*/  LEA.HI.X.SX32 R235, R17, R0, 0x2, P1 ;  /* 0x0000000011eb7211 */ /* 0x000fe200008f16ff */
[----:B------:R-:W-:Y:S01]  /*2b430*/  VIADD R11, R9, UR5 ;  /* 0x00000005090b7c36 */ /* 0x000fe20008000000 */
[----:B------:R-:W-:Y:S01]  /*2b440*/  LEA R230, P1, R21, R2, 0x2 ;  /* 0x0000000215e67211 */ /* 0x000fe200078210ff */
[----:B------:R3:W-:Y:S01]  /*2b450*/  STL [R1+0x638], R240 ;  /* 0x000638f001007387 */ /* 0x0007e20000100800 */
[----:B------:R-:W-:Y:S01]  /*2b460*/  LEA.HI.X.SX32 R233, R19, R0, 0x2, P5 ;  /* 0x0000000013e97211 */ /* 0x000fe200028f16ff */
[----:B------:R-:W-:Y:S01]  /*2b470*/  VIADD R13, R11, UR5 ;  /* 0x000000050b0d7c36 */ /* 0x000fe20008000000 */
[----:B------:R-:W-:Y:S01]  /*2b480*/  LEA R228, P5, R23, R2, 0x2 ;  /* 0x0000000217e47211 */ /* 0x000fe200078a10ff */
[----:B--2---:R-:W-:Y:S01]  /*2b490*/  IMAD.MOV.U32 R251, RZ, RZ, R20 ;  /* 0x000000fffffb7224 */ /* 0x004fe200078e0014 */
[----:B------:R-:W-:Y:S01]  /*2b4a0*/  LEA.HI.X.SX32 R231, R21, R0, 0x2, P1 ;  /* 0x0000000015e77211 */ /* 0x000fe200008f16ff */
[----:B------:R-:W-:Y:S01]  /*2b4b0*/  VIADD R15, R13, UR5 ;  /* 0x000000050d0f7c36 */ /* 0x000fe20008000000 */
[----:B------:R-:W-:Y:S01]  /*2b4c0*/  LEA R226, P1, R25, R2, 0x2 ;  /* 0x0000000219e27211 */ /* 0x000fe200078210ff */
[----:B-1----:R-:W-:Y:S01]  /*2b4d0*/  IMAD.MOV.U32 R241, RZ, RZ, R63 ;  /* 0x000000fffff17224 */ /* 0x002fe200078e003f */
[----:B------:R-:W-:Y:S01]  /*2b4e0*/  LEA.HI.X.SX32 R229, R23, R0, 0x2, P5 ;  /* 0x0000000017e57211 */ /* 0x000fe200028f16ff */
[----:B------:R-:W-:Y:S01]  /*2b4f0*/  VIADD R17, R15, UR5 ;  /* 0x000000050f117c36 */ /* 0x000fe20008000000 */
[----:B------:R-:W-:Y:S01]  /*2b500*/  LEA R224, P5, R5, R2, 0x2 ;  /* 0x0000000205e07211 */ /* 0x000fe200078a10ff */
[----:B---3--:R-:W-:Y:S01]  /*2b510*/  IMAD.MOV.U32 R240, RZ, RZ, R62 ;  /* 0x000000fffff07224 */ /* 0x008fe200078e003e */
[----:B------:R-:W-:Y:S01]  /*2b520*/  LEA.HI.X.SX32 R227, R25, R0, 0x2, P1 ;  /* 0x0000000019e37211 */ /* 0x000fe200008f16ff */
[----:B------:R-:W-:Y:S01]  /*2b530*/  IMAD.MOV.U32 R245, RZ, RZ, R18 ;  /* 0x000000fffff57224 */ /* 0x000fe200078e0012 */
[----:B------:R-:W-:Y:S01]  /*2b540*/  LEA R222, P1, R7, R2, 0x2 ;  /* 0x0000000207de7211 */ /* 0x000fe200078210ff */
[----:B------:R-:W-:Y:S01]  /*2b550*/  IMAD.MOV.U32 R243, RZ, RZ, R16 ;  /* 0x000000fffff37224 */ /* 0x000fe200078e0010 */
[----:B------:R-:W-:Y:S01]  /*2b560*/  LEA.HI.X.SX32 R225, R5, R0, 0x2, P5 ;  /* 0x0000000005e17211 */ /* 0x000fe200028f16ff */
[----:B------:R-:W-:Y:S01]  /*2b570*/  VIADD R5, R17, UR5 ;  /* 0x0000000511057c36 */ /* 0x000fe20008000000 */
[----:B------:R-:W-:Y:S01]  /*2b580*/  LEA R220, P5, R9, R2, 0x2 ;  /* 0x0000000209dc7211 */ /* 0x000fe200078a10ff */
[----:B------:R-:W-:Y:S01]  /*2b590*/  STL.64 [R1+0x640], R240 ;  /* 0x000640f001007387 */ /* 0x000fe20000100a00 */
        /* <DEDUP_REMOVED lines=17> */
[----:B-1----:R-:W-:Y:S01]  /*2b6b0*/  IMAD.MOV.U32 R237, RZ, RZ, R6 ;  /* 0x000000ffffed7224 */ /* 0x002fe200078e0006 */
[----:B------:R-:W-:Y:S01]  /*2b6c0*/  LEA R210, P1, R5, R2, 0x2 ;  /* 0x0000000205d27211 */ /* 0x000fe200078210ff */
[----:B------:R-:W-:Y:S01]  /*2b6d0*/  STL [R1+0x5d8], R233 ;  /* 0x0005d8e901007387 */ /* 0x000fe20000100800 */
[----:B------:R-:W-:Y:S01]  /*2b6e0*/  LEA.HI.X.SX32 R213, R17, R0, 0x2, P5 ;  /* 0x0000000011d57211 */ /* 0x000fe200028f16ff */
[----:B------:R-:W-:Y:S01]  /*2b6f0*/  IMAD.MOV.U32 R240, RZ, RZ, R48 ;  /* 0x000000fffff07224 */ /* 0x000fe200078e0030 */
[----:B------:R-:W-:Y:S01]  /*2b700*/  LEA R208, P5, R7, R2, 0x2 ;  /* 0x0000000207d07211 */ /* 0x000fe200078a10ff */
[----:B------:R-:W-:Y:S01]  /*2b710*/  STL.64 [R1+0x610], R230 ;  /* 0x000610e601007387 */ /* 0x000fe20000100a00 */
[-C--:B------:R-:W-:Y:S01]  /*2b720*/  LEA.HI.X.SX32 R211, R5, R0.reuse, 0x2, P1 ;  /* 0x0000000005d37211 */ /* 0x080fe200008f16ff */
[----:B------:R-:W-:Y:S01]  /*2b730*/  VIADD R5, R13, UR5 ;  /* 0x000000050d057c36 */ /* 0x000fe20008000000 */
[----:B------:R-:W-:Y:S01]  /*2b740*/  LEA.HI.X.SX32 R209, R7, R0, 0x2, P5 ;  /* 0x0000000007d17211 */ /* 0x000fe200028f16ff */
[----:B------:R1:W-:Y:S01]  /*2b750*/  STL.64 [R1+0x618], R228 ;  /* 0x000618e401007387 */ /* 0x0003e20000100a00 */
[-C--:B------:R-:W-:Y:S01]  /*2b760*/  LEA R206, P1, R9, R2.reuse, 0x2 ;  /* 0x0000000209ce7211 */ /* 0x080fe200078210ff */
[----:B------:R-:W-:Y:S01]  /*2b770*/  VIADD R7, R5, UR5 ;  /* 0x0000000505077c36 */ /* 0x000fe20008000000 */
[----:B------:R-:W-:Y:S01]  /*2b780*/  LEA R204, P5, R11, R2, 0x2 ;  /* 0x000000020bcc7211 */ /* 0x000fe200078a10ff */
[----:B------:R2:W-:Y:S01]  /*2b790*/  STL.64 [R1+0x628], R226 ;  /* 0x000628e201007387 */ /* 0x0005e20000100a00 */
[-C--:B------:R-:W-:Y:S01]  /*2b7a0*/  LEA.HI.X.SX32 R207, R9, R0.reuse, 0x2, P1 ;  /* 0x0000000009cf7211 */ /* 0x080fe200008f16ff */
[----:B------:R-:W-:Y:S01]  /*2b7b0*/  VIADD R252, R7, UR5 ;  /* 0x0000000507fc7c36 */ /* 0x000fe20008000000 */
[----:B------:R-:W-:Y:S01]  /*2b7c0*/  LEA.HI.X.SX32 R205, R11, R0, 0x2, P5 ;  /* 0x000000000bcd7211 */ /* 0x000fe200028f16ff */
[----:B------:R-:W-:Y:S01]  /*2b7d0*/  IMAD.MOV.U32 R241, RZ, RZ, R49 ;  /* 0x000000fffff17224 */ /* 0x000fe200078e0031 */
[-C--:B------:R-:W-:Y:S01]  /*2b7e0*/  LEA R202, P1, R13, R2.reuse, 0x2 ;  /* 0x000000020dca7211 */ /* 0x080fe200078210ff */
[----:B------:R3:W-:Y:S01]  /*2b7f0*/  STL.64 [R1+0x630], R224 ;  /* 0x000630e001007387 */ /* 0x0007e20000100a00 */
[----:B------:R-:W-:Y:S01]  /*2b800*/  LEA R200, P5, R5, R2, 0x2 ;  /* 0x0000000205c87211 */ /* 0x000fe200078a10ff */
[----:B-1----:R-:W-:Y:S01]  /*2b810*/  IMAD.MOV.U32 R228, RZ, RZ, R60 ;  /* 0x000000ffffe47224 */ /* 0x002fe200078e003c */
[-C--:B------:R-:W-:Y:S01]  /*2b820*/  LEA.HI.X.SX32 R203, R13, R0.reuse, 0x2, P1 ;  /* 0x000000000dcb7211 */ /* 0x080fe200008f16ff */
[----:B------:R-:W-:Y:S01]  /*2b830*/  IMAD.MOV.U32 R229, RZ, RZ, R61 ;  /* 0x000000ffffe57224 */ /* 0x000fe200078e003d */
[----:B------:R-:W-:Y:S01]  /*2b840*/  LEA.HI.X.SX32 R201, R5, R0, 0x2, P5 ;  /* 0x0000000005c97211 */ /* 0x000fe200028f16ff */
[----:B------:R-:W-:Y:S01]  /*2b850*/  VIADD R5, R3, 0x5 ;  /* 0x0000000503057836 */ /* 0x000fe20000000000 */
[CC--:B------:R-:W-:Y:S01]  /*2b860*/  LEA R198, P1, R7.reuse, R2.reuse, 0x2 ;  /* 0x0000000207c67211 */ /* 0x0c0fe200078210ff */
[----:B--2---:R-:W-:Y:S01]  /*2b870*/  IMAD.MOV.U32 R226, RZ, RZ, R58 ;  /* 0x000000ffffe27224 */ /* 0x004fe200078e003a */
[C---:B------:R-:W-:Y:S01]  /*2b880*/  LEA R196, P5, R252.reuse, R2, 0x2 ;  /* 0x00000002fcc47211 */ /* 0x040fe200078a10ff */
[----:B------:R-:W-:Y:S01]  /*2b890*/  IMAD.MOV.U32 R227, RZ, RZ, R59 ;  /* 0x000000ffffe37224 */ /* 0x000fe200078e003b */
[-C--:B------:R-:W-:Y:S01]  /*2b8a0*/  LEA.HI.X.SX32 R199, R7, R0.reuse, 0x2, P1 ;  /* 0x0000000007c77211 */ /* 0x080fe200008f16ff */
[----:B------:R-:W-:Y:S01]  /*2b8b0*/  IMAD.MOV.U32 R248, RZ, RZ, R56 ;  /* 0x000000fffff87224 */ /* 0x000fe200078e0038 */
[----:B------:R-:W-:Y:S01]  /*2b8c0*/  LEA.HI.X.SX32 R197, R252, R0, 0x2, P5 ;  /* 0x00000000fcc57211 */ /* 0x000fe200028f16ff */
[----:B------:R-:W-:Y:S01]  /*2b8d0*/  IMAD.MOV.U32 R249, RZ, RZ, R57 ;  /* 0x000000fffff97224 */ /* 0x000fe200078e0039 */
[----:B------:R-:W-:Y:S01]  /*2b8e0*/  ISETP.LT.AND P1, PT, R4, UR14, !P0 ;  /* 0x0000000e04007c0c */ /* 0x000fe2000c721270 */
[----:B------:R-:W-:Y:S01]  /*2b8f0*/  IMAD.MOV.U32 R234, RZ, RZ, R54 ;  /* 0x000000ffffea7224 */ /* 0x000fe200078e0036 */
[----:B------:R-:W-:Y:S01]  /*2b900*/  ISETP.LT.AND P5, PT, R5, UR15, !P0 ;  /* 0x0000000f05007c0c */ /* 0x000fe2000c7a1270 */
[----:B------:R-:W-:-:S02]  /*2b910*/  IMAD.MOV.U32 R235, RZ, RZ, R55 ;  /* 0x000000ffffeb7224 */ /* 0x000fc400078e0037 */
[----:B------:R-:W-:Y:S02]  /*2b920*/  IMAD.MOV.U32 R239, RZ, RZ, R14 ;  /* 0x000000ffffef7224 */ /* 0x000fe400078e000e */
[----:B------:R-:W-:Y:S02]  /*2b930*/  IMAD.MOV.U32 R246, RZ, RZ, R12 ;  /* 0x000000fffff67224 */ /* 0x000fe400078e000c */
[----:B------:R-:W-:Y:S02]  /*2b940*/  IMAD.MOV.U32 R250, RZ, RZ, R10 ;  /* 0x000000fffffa7224 */ /* 0x000fe400078e000a */
[----:B---3--:R-:W-:Y:S02]  /*2b950*/  IMAD.MOV.U32 R224, RZ, RZ, R52 ;  /* 0x000000ffffe07224 */ /* 0x008fe400078e0034 */
[----:B------:R-:W-:Y:S02]  /*2b960*/  IMAD.MOV.U32 R225, RZ, RZ, R53 ;  /* 0x000000ffffe17224 */ /* 0x000fe400078e0035 */
[----:B------:R-:W-:-:S02]  /*2b970*/  IMAD.MOV.U32 R230, RZ, RZ, R50 ;  /* 0x000000ffffe67224 */ /* 0x000fc400078e0032 */
[----:B------:R-:W-:Y:S02]  /*2b980*/  IMAD.MOV.U32 R231, RZ, RZ, R51 ;  /* 0x000000ffffe77224 */ /* 0x000fe400078e0033 */
[----:B------:R-:W-:Y:S02]  /*2b990*/  IMAD.MOV.U32 R247, RZ, RZ, R8 ;  /* 0x000000fffff77224 */ /* 0x000fe400078e0008 */
[----:B------:R-:W1:Y:S01]  /*2b9a0*/  LDTM.x64 R4, tmem[UR12+0xc0] ;  /* 0x0000c00c000479ee */ /* 0x000e620008340000 */
[----:B------:R-:W-:Y:S01]  /*2b9b0*/  NOP ;  /* 0x0000000000007918 */ /* 0x000fe20000000000 */
[----:B------:R2:W-:Y:S04]  /*2b9c0*/  @P4 STG.E desc[UR28][R240.64], R237 ;  /* 0x000000edf0004986 */ /* 0x0005e8000c10191c */
[----:B--2---:R-:W2:Y:S01]  /*2b9d0*/  LDL.LU.64 R240, [R1+0x640] ;  /* 0x0006400001f07983 */ /* 0x004ea20000300a00 */
[----:B------:R-:W-:-:S03]  /*2b9e0*/  VIADD R233, R3, 0x6 ;  /* 0x0000000603e97836 */ /* 0x000fc60000000000 */
[----:B------:R3:W-:Y:S02]  /*2b9f0*/  @P3 STG.E desc[UR28][R224.64], R239 ;  /* 0x000000efe0003986 */ /* 0x0007e4000c10191c */
[----:B------:R-:W-:Y:S01]  /*2ba00*/  ISETP.LT.AND P4, PT, R233, UR4, !P0 ;  /* 0x00000004e9007c0c */ /* 0x000fe2000c781270 */
[----:B------:R-:W1:Y:S01]  /*2ba10*/  LDCU UR4, c[0x0][0x39c] ;  /* 0x00007380ff0477ac */ /* 0x000e620008000800 */
[----:B------:R4:W-:Y:S04]  /*2ba20*/  @P6 STG.E desc[UR28][R248.64], R250 ;  /* 0x000000faf8006986 */ /* 0x0009e8000c10191c */
[----:B------:R1:W-:Y:S04]  /*2ba30*/  @P2 STG.E desc[UR28][R226.64], R243 ;  /* 0x000000f3e2002986 */ /* 0x0003e8000c10191c */
[----:B------:R-:W-:Y:S01]  /*2ba40*/  @P1 STG.E desc[UR28][R228.64], R245 ;  /* 0x000000f5e4001986 */ /* 0x000fe2000c10191c */
[----:B---3--:R-:W-:-:S03]  /*2ba50*/  VIADD R224, R3, 0x7 ;  /* 0x0000000703e07836 */ /* 0x008fc60000000000 */
[----:B----4-:R-:W3:Y:S04]  /*2ba60*/  LDL.LU.64 R248, [R1+0x1d0] ;  /* 0x0001d00001f87983 */ /* 0x010ee80000300a00 */
[----:B------:R-:W3:Y:S01]  /*2ba70*/  LDL.LU R250, [R1+0x20] ;  /* 0x0000200001fa7983 */ /* 0x000ee20000300800 */
[----:B-1----:R-:W-:Y:S01]  /*2ba80*/  ISETP.LT.AND P3, PT, R224, UR4, !P0 ;  /* 0x00000004e0007c0c */ /* 0x002fe2000c761270 */
[----:B------:R-:W1:Y:S02]  /*2ba90*/  LDCU UR4, c[0x0][0x39c] ;  /* 0x00007380ff0477ac */ /* 0x000e640008000800 */
[----:B------:R-:W4:Y:S04]  /*2baa0*/  LDL.LU.64 R226, [R1+0x1c8] ;  /* 0x0001c80001e27983 */ /* 0x000f280000300a00 */
[----:B------:R-:W4:Y:S01]  /*2bab0*/  LDL.LU R243, [R1+0x24] ;  /* 0x0000240001f37983 */ /* 0x000f220000300800 */
[----:B------:R-:W-:-:S05]  /*2bac0*/  VIADD R224, R3, 0x8 ;  /* 0x0000000803e07836 */ /* 0x000fca0000000000 */
[----:B-1----:R-:W-:Y:S01]  /*2bad0*/  ISETP.LT.AND P6, PT, R224, UR4, !P0 ;  /* 0x00000004e0007c0c */ /* 0x002fe2000c7c1270 */
[----:B------:R-:W1:Y:S01]  /*2bae0*/  LDCU UR4, c[0x0][0x39c] ;  /* 0x00007380ff0477ac */ /* 0x000e620008000800 */
[----:B--2---:R2:W-:Y:S04]  /*2baf0*/  @P5 STG.E desc[UR28][R240.64], R251 ;  /* 0x000000fbf0005986 */ /* 0x0045e8000c10191c */
[----:B--2---:R-:W2:Y:S04]  /*2bb00*/  LDL.LU.64 R240, [R1+0x1c0] ;  /* 0x0001c00001f07983 */ /* 0x004ea80000300a00 */
[----:B------:R-:W2:Y:S04]  /*2bb10*/  LDL.LU R251, [R1+0x28] ;  /* 0x0000280001fb7983 */ /* 0x000ea80000300800 */
[----:B------:R1:W-:Y:S04]  /*2bb20*/  @P4 STG.E desc[UR28][R230.64], R247 ;  /* 0x000000f7e6004986 */ /* 0x0003e8000c10191c */
[----:B------:R-:W5:Y:S01]  /*2bb30*/  LDL.LU.64 R228, [R1+0x1b8] ;  /* 0x0001b80001e47983 */ /* 0x000f620000300a00 */
[----:B------:R-:W-:-:S03]  /*2bb40*/  VIADD R224, R3, 0x9 ;  /* 0x0000000903e07836 */ /* 0x000fc60000000000 */
[----:B-1----:R-:W5:Y:S02]  /*2bb50*/  LDL.LU R247, [R1+0x2c] ;  /* 0x00002c0001f77983 */ /* 0x002f640000300800 */
[----:B------:R-:W-:Y:S01]  /*2bb60*/  ISETP.LT.AND P2, PT, R224, UR4, !P0 ;  /* 0x00000004e0007c0c */ /* 0x000fe2000c741270 */
[----:B------:R-:W1:Y:S01]  /*2bb70*/  LDCU UR4, c[0x0][0x39c] ;  /* 0x00007380ff0477ac */ /* 0x000e620008000800 */
[----:B------:R3:W-:Y:S04]  /*2bb80*/  @P3 STG.E desc[UR28][R234.64], R246 ;  /* 0x000000f6ea003986 */ /* 0x0007e8000c10191c */
[----:B------:R-:W5:Y:S01]  /*2bb90*/  LDL.LU.64 R230, [R1+0x1b0] ;  /* 0x0001b00001e67983 */ /* 0x000f620000300a00 */
[----:B------:R-:W-:-:S03]  /*2bba0*/  VIADD R224, R3, 0xa ;  /* 0x0000000a03e07836 */ /* 0x000fc60000000000 */
[----:B---3--:R-:W3:Y:S02]  /*2bbb0*/  LDL.LU R246, [R1+0x30] ;  /* 0x0000300001f67983 */ /* 0x008ee40000300800 */
[----:B-1----:R-:W-:Y:S02]  /*2bbc0*/  ISETP.LT.AND P1, PT, R224, UR4, !P0 ;  /* 0x00000004e0007c0c */ /* 0x002fe4000c721270 */
[----:B------:R-:W3:Y:S01]  /*2bbd0*/  LDL.LU.64 R234, [R1+0x1a8] ;  /* 0x0001a80001ea7983 */ /* 0x000ee20000300a00 */
[----:B------:R-:W1:Y:S03]  /*2bbe0*/  LDCU UR4, c[0x0][0x39c] ;  /* 0x00007380ff0477ac */ /* 0x000e660008000800 */
[----:B------:R-:W3:Y:S04]  /*2bbf0*/  LDL.LU R245, [R1+0x34] ;  /* 0x0000340001f57983 */ /* 0x000ee80000300800 */
[----:B------:R1:W-:Y:S04]  /*2bc00*/  @P6 STG.E desc[UR28][R248.64], R250 ;  /* 0x000000faf8006986 */ /* 0x0003e8000c10191c */
[----:B----4-:R4:W-:Y:S04]  /*2bc10*/  @P2 STG.E desc[UR28][R226.64], R243 ;  /* 0x000000f3e2002986 */ /* 0x0109e8000c10191c */
[----:B-1----:R-:W3:Y:S04]  /*2bc20*/  LDL.LU.64 R248, [R1+0x1a0] ;  /* 0x0001a00001f87983 */ /* 0x002ee80000300a00 */
[----:B------:R-:W3:Y:S04]  /*2bc30*/  LDL.LU R250, [R1+0x38] ;  /* 0x0000380001fa7983 */ /* 0x000ee80000300800 */
[----:B----4-:R-:W4:Y:S04]  /*2bc40*/  LDL.LU.64 R226, [R1+0x198] ;  /* 0x0001980001e27983 */ /* 0x010f280000300a00 */
[----:B------:R-:W4:Y:S01]  /*2bc50*/  LDL.LU R243, [R1+0x3c] ;  /* 0x00003c0001f37983 */ /* 0x000f220000300800 */
[----:B------:R-:W-:-:S05]  /*2bc60*/  VIADD R224, R3, 0xb ;  /* 0x0000000b03e07836 */ /* 0x000fca0000000000 */
[----:B------:R-:W-:Y:S01]  /*2bc70*/  ISETP.LT.AND P5, PT, R224, UR4, !P0 ;  /* 0x00000004e0007c0c */ /* 0x000fe2000c7a1270 */
[----:B------:R-:W1:Y:S01]  /*2bc80*/  LDCU UR4, c[0x0][0x39c] ;  /* 0x00007380ff0477ac */ /* 0x000e620008000800 */
[C---:B------:R-:W-:Y:S01]  /*2bc90*/  VIADD R224, R3.reuse, 0xc ;  /* 0x0000000c03e07836 */ /* 0x040fe20000000000 */
[----:B--2---:R2:W-:Y:S04]  /*2bca0*/  @P1 STG.E desc[UR28][R240.64], R251 ;  /* 0x000000fbf0001986 */ /* 0x0045e8000c10191c */
[----:B--2---:R-:W2:Y:S04]  /*2bcb0*/  LDL.LU.64 R240, [R1+0x190] ;  /* 0x0001900001f07983 */ /* 0x004ea80000300a00 */
[----:B------:R-:W2:Y:S01]  /*2bcc0*/  LDL.LU R251, [R1+0x40] ;  /* 0x0000400001fb7983 */ /* 0x000ea20000300800 */
[----:B-1----:R-:W-:Y:S01]  /*2bcd0*/  ISETP.LT.AND P4, PT, R224, UR4, !P0 ;  /* 0x00000004e0007c0c */ /* 0x002fe2000c781270 */
[----:B------:R-:W1:Y:S01]  /*2bce0*/  LDCU UR4, c[0x0][0x39c] ;  /* 0x00007380ff0477ac */ /* 0x000e620008000800 */
[----:B------:R-:W-:-:S05]  /*2bcf0*/  VIADD R224, R3, 0xd ;  /* 0x0000000d03e07836 */ /* 0x000fca0000000000 */
[----:B-1----:R-:W-:Y:S01]  /*2bd00*/  ISETP.LT.AND P3, PT, R224, UR4, !P0 ;  /* 0x00000004e0007c0c */ /* 0x002fe2000c761270 */
[----:B------:R-:W1:Y:S01]  /*2bd10*/  LDCU UR4, c[0x0][0x39c] ;  /* 0x00007380ff0477ac */ /* 0x000e620008000800 */
[C---:B------:R-:W-:Y:S01]  /*2bd20*/  VIADD R224, R3.reuse, 0xe ;  /* 0x0000000e03e07836 */ /* 0x040fe20000000000 */
[----:B-----5:R5:W-:Y:S04]  /*2bd30*/  @P5 STG.E desc[UR28][R228.64], R247 ;  /* 0x000000f7e4005986 */ /* 0x020be8000c10191c */
[----:B-----5:R-:W5:Y:S01]  /*2bd40*/  LDL.LU.64 R228, [R1+0x188] ;  /* 0x0001880001e47983 */ /* 0x020f620000300a00 */
[----:B-1----:R-:W-:Y:S01]  /*2bd50*/  ISETP.LT.AND P6, PT, R224, UR4, !P0 ;  /* 0x00000004e0007c0c */ /* 0x002fe2000c7c1270 */
[----:B------:R-:W1:Y:S02]  /*2bd60*/  LDCU UR4, c[0x0][0x39c] ;  /* 0x00007380ff0477ac */ /* 0x000e640008000800 */
[----:B------:R-:W5:Y:S01]  /*2bd70*/  LDL.LU R247, [R1+0x44] ;  /* 0x0000440001f77983 */ /* 0x000f620000300800 */
[----:B------:R-:W-:-:S03]  /*2bd80*/  IADD3 R224, PT, PT, R3, 0xf, RZ ;  /* 0x0000000f03e07810 */ /* 0x000fc60007ffe0ff */
[----:B---3--:R3:W-:Y:S04]  /*2bd90*/  @P4 STG.E desc[UR28][R230.64], R246 ;  /* 0x000000f6e6004986 */ /* 0x0087e8000c10191c */
[----:B---3--:R-:W3:Y:S01]  /*2bda0*/  LDL.LU.64 R230, [R1+0x180] ;  /* 0x0001800001e67983 */ /* 0x008ee20000300a00 */
[----:B-1----:R-:W-:Y:S01]  /*2bdb0*/  ISETP.LT.AND P2, PT, R224, UR4, !P0 ;  /* 0x00000004e0007c0c */ /* 0x002fe2000c741270 */
[----:B------:R-:W1:Y:S02]  /*2bdc0*/  LDCU UR4, c[0x0][0x39c] ;  /* 0x00007380ff0477ac */ /* 0x000e640008000800 */
[----:B------:R-:W3:Y:S01]  /*2bdd0*/  LDL.LU R246, [R1+0x48] ;  /* 0x0000480001f67983 */ /* 0x000ee20000300800 */
[----:B------:R-:W-:-:S03]  /*2bde0*/  VIADD R224, R3, 0x10 ;  /* 0x0000001003e07836 */ /* 0x000fc60000000000 */
[----:B------:R1:W-:Y:S02]  /*2bdf0*/  @P3 STG.E desc[UR28][R234.64], R245 ;  /* 0x000000f5ea003986 */ /* 0x0003e4000c10191c */
        /* <DEDUP_REMOVED lines=10> */
[----:B------:R-:W-:-:S03]  /*2bea0*/  VIADD R224, R3, 0x11 ;  /* 0x0000001103e07836 */ /* 0x000fc60000000000 */
[----:B--2---:R1:W-:Y:S04]  /*2beb0*/  @P1 STG.E desc[UR28][R240.64], R251 ;  /* 0x000000fbf0001986 */ /* 0x0043e8000c10191c */
[----:B-1----:R-:W2:Y:S04]  /*2bec0*/  LDL.LU.64 R240, [R1+0x160] ;  /* 0x0001600001f07983 */ /* 0x002ea80000300a00 */
[----:B------:R-:W2:Y:S01]  /*2bed0*/  LDL.LU R251, [R1+0x58] ;  /* 0x0000580001fb7983 */ /* 0x000ea20000300800 */
[----:B------:R-:W-:Y:S01]  /*2bee0*/  ISETP.LT.AND P5, PT, R224, UR4, !P0 ;  /* 0x00000004e0007c0c */ /* 0x000fe2000c7a1270 */
[----:B------:R-:W1:Y:S01]  /*2bef0*/  LDCU UR4, c[0x0][0x39c] ;  /* 0x00007380ff0477ac */ /* 0x000e620008000800 */
[----:B------:R-:W-:-:S05]  /*2bf00*/  VIADD R224, R3, 0x12 ;  /* 0x0000001203e07836 */ /* 0x000fca0000000000 */
        /* <DEDUP_REMOVED lines=11> */
[----:B------:R-:W-:-:S03]  /*2bfc0*/  VIADD R224, R3, 0x15 ;  /* 0x0000001503e07836 */ /* 0x000fc60000000000 */
        /* <DEDUP_REMOVED lines=12> */
[----:B----4-:R-:W-:Y:S04]  /*2c090*/  @P2 STG.E desc[UR28][R226.64], R243 ;  /* 0x000000f3e2002986 */ /* 0x010fe8000c10191c */
[----:B-1----:R-:W4:Y:S04]  /*2c0a0*/  LDL.LU.64 R248, [R1+0x140] ;  /* 0x0001400001f87983 */ /* 0x002f280000300a00 */
        /* <DEDUP_REMOVED lines=24> */
[----:B-1----:R-:W-:Y:S01]  /*2c230*/  ISETP.LT.AND P5, PT, R224, UR4, !P0 ;  /* 0x00000004e0007c0c */ /* 0x002fe2000c7a1270 */
[----:B------:R-:W1:Y:S01]  /*2c240*/  LDCU UR4, c[0x0][0x39c] ;  /* 0x00007380ff0477ac */ /* 0x000e620008000800 */
[C---:B-----5:R-:W-:Y:S01]  /*2c250*/  VIADD R228, R3.reuse, 0x1e ;  /* 0x0000001e03e47836 */ /* 0x060fe20000000000 */
[----:B---3--:R3:W-:Y:S04]  /*2c260*/  @P4 STG.E desc[UR28][R230.64], R246 ;  /* 0x000000f6e6004986 */ /* 0x0087e8000c10191c */
[----:B------:R-:W5:Y:S04]  /*2c270*/  LDL.LU.64 R224, [R1+0x130] ;  /* 0x0001300001e07983 */ /* 0x000f680000300a00 */
[----:B------:R-:W5:Y:S01]  /*2c280*/  LDL.LU R239, [R1+0x70] ;  /* 0x0000700001ef7983 */ /* 0x000f620000300800 */
[----:B---3--:R-:W-:-:S03]  /*2c290*/  VIADD R230, R3, 0x1f ;  /* 0x0000001f03e67836 */ /* 0x008fc60000000000 */
[----:B------:R-:W3:Y:S01]  /*2c2a0*/  LDL.LU.64 R226, [R1+0x128] ;  /* 0x0001280001e27983 */ /* 0x000ee20000300a00 */
[----:B-1----:R-:W-:Y:S01]  /*2c2b0*/  ISETP.LT.AND P4, PT, R228, UR4, !P0 ;  /* 0x00000004e4007c0c */ /* 0x002fe2000c781270 */
[----:B------:R-:W1:Y:S02]  /*2c2c0*/  LDCU UR4, c[0x0][0x39c] ;  /* 0x00007380ff0477ac */ /* 0x000e640008000800 */
[----:B------:R-:W3:Y:S04]  /*2c2d0*/  LDL.LU R246, [R1+0x74] ;  /* 0x0000740001f67983 */ /* 0x000ee80000300800 */
[----:B------:R-:W3:Y:S04]  /*2c2e0*/  LDL.LU.64 R228, [R1+0x120] ;  /* 0x0001200001e47983 */ /* 0x000ee80000300a00 */
[----:B------:R4:W-:Y:S04]  /*2c2f0*/  @P3 STG.E desc[UR28][R234.64], R245 ;  /* 0x000000f5ea003986 */ /* 0x0009e8000c10191c */
[----:B------:R-:W3:Y:S01]  /*2c300*/  LDL.LU R247, [R1+0x78] ;  /* 0x0000780001f77983 */ /* 0x000ee20000300800 */
[----:B-1----:R-:W-:-:S03]  /*2c310*/  ISETP.LT.AND P3, PT, R230, UR4, !P0 ;  /* 0x00000004e6007c0c */ /* 0x002fc6000c761270 */
[----:B----4-:R1:W-:Y:S01]  /*2c320*/  @P6 STG.E desc[UR28][R248.64], R250 ;  /* 0x000000faf8006986 */ /* 0x0103e2000c10191c */
[----:B------:R-:W4:Y:S03]  /*2c330*/  LDCU UR4, c[0x0][0x39c] ;  /* 0x00007380ff0477ac */ /* 0x000f260008000800 */
[----:B------:R-:W3:Y:S04]  /*2c340*/  LDL.LU.64 R230, [R1+0x118] ;  /* 0x0001180001e67983 */ /* 0x000ee80000300a00 */
[----:B------:R-:W3:Y:S04]  /*2c350*/  LDL.LU R245, [R1+0x7c] ;  /* 0x00007c0001f57983 */ /* 0x000ee80000300800 */
[----:B------:R-:W3:Y:S04]  /*2c360*/  LDL.LU.64 R234, [R1+0x110] ;  /* 0x0001100001ea7983 */ /* 0x000ee80000300a00 */
[----:B------:R-:W3:Y:S04]  /*2c370*/  LDL.LU R243, [R1+0x80] ;  /* 0x0000800001f37983 */ /* 0x000ee80000300800 */
[----:B-1----:R-:W3:Y:S04]  /*2c380*/  LDL.LU.64 R248, [R1+0x108] ;  /* 0x0001080001f87983 */ /* 0x002ee80000300a00 */
[----:B------:R-:W3:Y:S04]  /*2c390*/  LDL.LU R237, [R1+0x84] ;  /* 0x0000840001ed7983 */ /* 0x000ee80000300800 */
[----:B--2---:R1:W-:Y:S04]  /*2c3a0*/  @P2 STG.E desc[UR28][R240.64], R251 ;  /* 0x000000fbf0002986 */ /* 0x0043e8000c10191c */
[----:B-1----:R-:W2:Y:S04]  /*2c3b0*/  LDL.LU R240, [R1+0x638] ;  /* 0x0006380001f07983 */ /* 0x002ea80000300800 */
[----:B------:R-:W2:Y:S04]  /*2c3c0*/  LDL.LU.64 R250, [R1+0x100] ;  /* 0x0001000001fa7983 */ /* 0x000ea80000300a00 */
[----:B------:R-:W2:Y:S01]  /*2c3d0*/  LDL.LU R241, [R1+0x88] ;  /* 0x0000880001f17983 */ /* 0x000ea20000300800 */
[----:B------:R-:W-:-:S05]  /*2c3e0*/  VIADD R233, R3, 0x20 ;  /* 0x0000002003e97836 */ /* 0x000fca0000000000 */
[----:B----4-:R-:W-:Y:S01]  /*2c3f0*/  ISETP.LT.AND P6, PT, R233, UR4, !P0 ;  /* 0x00000004e9007c0c */ /* 0x010fe2000c7c1270 */
[----:B------:R-:W1:Y:S01]  /*2c400*/  LDCU UR4, c[0x0][0x39c] ;  /* 0x00007380ff0477ac */ /* 0x000e620008000800 */
[----:B------:R-:W-:-:S05]  /*2c410*/  VIADD R233, R3, 0x21 ;  /* 0x0000002103e97836 */ /* 0x000fca0000000000 */
[----:B-1----:R-:W-:Y:S01]  /*2c420*/  ISETP.LT.AND P2, PT, R233, UR4, !P0 ;  /* 0x00000004e9007c0c */ /* 0x002fe2000c741270 */
[----:B------:R-:W1:Y:S01]  /*2c430*/  LDCU UR4, c[0x0][0x39c] ;  /* 0x00007380ff0477ac */ /* 0x000e620008000800 */
[----:B------:R-:W-:Y:S01]  /*2c440*/  VIADD R233, R3, 0x22 ;  /* 0x0000002203e97836 */ /* 0x000fe20000000000 */
[----:B-----5:R4:W-:Y:S04]  /*2c450*/  @P1 STG.E desc[UR28][R224.64], R239 ;  /* 0x000000efe0001986 */ /* 0x0209e8000c10191c */
[----:B-1----:R-:W-:Y:S01]  /*2c460*/  ISETP.LT.AND P1, PT, R233, UR4, !P0 ;  /* 0x00000004e9007c0c */ /* 0x002fe2000c721270 */
[----:B------:R-:W1:Y:S01]  /*2c470*/  LDCU UR4, c[0x0][0x39c] ;  /* 0x00007380ff0477ac */ /* 0x000e620008000800 */
[----:B---3--:R3:W-:Y:S04]  /*2c480*/  @P5 STG.E desc[UR28][R226.64], R246 ;  /* 0x000000f6e2005986 */ /* 0x0087e8000c10191c */
[----:B----4-:R-:W4:Y:S04]  /*2c490*/  LDL.LU.64 R224, [R1+0x630] ;  /* 0x0006300001e07983 */ /* 0x010f280000300a00 */
[----:B------:R-:W5:Y:S04]  /*2c4a0*/  LDL.LU R239, [R1+0x8c] ;  /* 0x00008c0001ef7983 */ /* 0x000f680000300800 */
[----:B---3--:R-:W3:Y:S04]  /*2c4b0*/  LDL.LU.64 R226, [R1+0x628] ;  /* 0x0006280001e27983 */ /* 0x008ee80000300a00 */
[----:B------:R-:W3:Y:S04]  /*2c4c0*/  LDL.LU R246, [R1+0x620] ;  /* 0x0006200001f67983 */ /* 0x000ee80000300800 */
[----:B------:R1:W-:Y:S04]  /*2c4d0*/  @P4 STG.E desc[UR28][R228.64], R247 ;  /* 0x000000f7e4004986 */ /* 0x0003e8000c10191c */
[----:B------:R1:W-:Y:S04]  /*2c4e0*/  @P3 STG.E desc[UR28][R230.64], R245 ;  /* 0x000000f5e6003986 */ /* 0x0003e8000c10191c */
[----:B-1----:R-:W3:Y:S04]  /*2c4f0*/  LDL.LU.64 R228, [R1+0x618] ;  /* 0x0006180001e47983 */ /* 0x002ee80000300a00 */
[----:B------:R-:W3:Y:S04]  /*2c500*/  LDL.LU R247, [R1+0x90] ;  /* 0x0000900001f77983 */ /* 0x000ee80000300800 */
[----:B------:R-:W3:Y:S04]  /*2c510*/  LDL.LU.64 R230, [R1+0x610] ;  /* 0x0006100001e67983 */ /* 0x000ee80000300a00 */
[----:B------:R-:W3:Y:S04]  /*2c520*/  LDL.LU R245, [R1+0x94] ;  /* 0x0000940001f57983 */ /* 0x000ee80000300800 */
[----:B------:R1:W-:Y:S04]  /*2c530*/  @P6 STG.E desc[UR28][R234.64], R243 ;  /* 0x000000f3ea006986 */ /* 0x0003e8000c10191c */
[----:B------:R1:W-:Y:S04]  /*2c540*/  @P2 STG.E desc[UR28][R248.64], R237 ;  /* 0x000000edf8002986 */ /* 0x0003e8000c10191c */
[----:B-1----:R-:W3:Y:S04]  /*2c550*/  LDL.LU R234, [R1+0x608] ;  /* 0x0006080001ea7983 */ /* 0x002ee80000300800 */
[----:B------:R-:W3:Y:S04]  /*2c560*/  LDL.LU R243, [R1+0x98] ;  /* 0x0000980001f37983 */ /* 0x000ee80000300800 */
[----:B------:R-:W3:Y:S04]  /*2c570*/  LDL.LU.64 R248, [R1+0x600] ;  /* 0x0006000001f87983 */ /* 0x000ee80000300a00 */
[----:B--2---:R1:W-:Y:S04]  /*2c580*/  @P1 STG.E desc[UR28][R250.64], R241 ;  /* 0x000000f1fa001986 */ /* 0x0043e8000c10191c */
[----:B-1----:R-:W5:Y:S01]  /*2c590*/  LDL.LU.64 R250, [R1+0x5f8] ;  /* 0x0005f80001fa7983 */ /* 0x002f620000300a00 */
[----:B------:R-:W-:-:S03]  /*2c5a0*/  VIADD R233, R3, 0x23 ;  /* 0x0000002303e97836 */ /* 0x000fc60000000000 */
[----:B------:R-:W2:Y:S02]  /*2c5b0*/  LDL.LU R241, [R1+0x9c] ;  /* 0x00009c0001f17983 */ /* 0x000ea40000300800 */
        /* <DEDUP_REMOVED lines=22> */
[----:B-----5:R-:W5:Y:S04]  /*2c720*/  LDL.LU R239, [R1+0xa0] ;  /* 0x0000a00001ef7983 */ /* 0x020f680000300800 */
[----:B------:R-:W2:Y:S04]  /*2c730*/  LDL.LU R237, [R1+0xa4] ;  /* 0x0000a40001ed7983 */ /* 0x000ea80000300800 */
[----:B------:R-:W2:Y:S04]  /*2c740*/  LDL.LU R235, [R1+0xa8] ;  /* 0x0000a80001eb7983 */ /* 0x000ea80000300800 */
[----:B------:R-:W2:Y:S04]  /*2c750*/  LDL.LU R233, [R1+0xac] ;  /* 0x0000ac0001e97983 */ /* 0x000ea80000300800 */
[----:B------:R-:W2:Y:S04]  /*2c760*/  LDL.LU R251, [R1+0xfc] ;  /* 0x0000fc0001fb7983 */ /* 0x000ea80000300800 */
[----:B---3--:R-:W3:Y:S01]  /*2c770*/  LDL.LU R247, [R1+0x5f4] ;  /* 0x0005f40001f77983 */ /* 0x008ee20000300800 */
[----:B------:R-:W-:-:S03]  /*2c780*/  VIADD R250, R3, 0x2a ;  /* 0x0000002a03fa7836 */ /* 0x000fc60000000000 */
[----:B------:R-:W2:Y:S02]  /*2c790*/  LDL.LU R249, [R1+0xf8] ;  /* 0x0000f80001f97983 */ /* 0x000ea40000300800 */
[----:B-1----:R-:W-:Y:S01]  /*2c7a0*/  ISETP.LT.AND P4, PT, R250, UR4, !P0 ;  /* 0x00000004fa007c0c */ /* 0x002fe2000c781270 */
[----:B------:R-:W1:Y:S01]  /*2c7b0*/  LDCU UR4, c[0x0][0x39c] ;  /* 0x00007380ff0477ac */ /* 0x000e620008000800 */
[----:B------:R-:W2:Y:S04]  /*2c7c0*/  LDL.LU R250, [R1+0xf4] ;  /* 0x0000f40001fa7983 */ /* 0x000ea80000300800 */
[----:B---3--:R3:W-:Y:S04]  /*2c7d0*/  @P3 STG.E desc[UR28][R246.64], R245 ;  /* 0x000000f5f6003986 */ /* 0x0087e8000c10191c */
[----:B---3--:R-:W3:Y:S01]  /*2c7e0*/  LDL.LU R245, [R1+0x5f0] ;  /* 0x0005f00001f57983 */ /* 0x008ee20000300800 */
[----:B------:R-:W-:-:S03]  /*2c7f0*/  VIADD R248, R3, 0x2b ;  /* 0x0000002b03f87836 */ /* 0x000fc60000000000 */
[----:B------:R-:W2:Y:S02]  /*2c800*/  LDL.LU R247, [R1+0xf0] ;  /* 0x0000f00001f77983 */ /* 0x000ea40000300800 */
[----:B-1----:R-:W-:Y:S01]  /*2c810*/  ISETP.LT.AND P3, PT, R248, UR4, !P0 ;  /* 0x00000004f8007c0c */ /* 0x002fe2000c761270 */
[----:B------:R-:W1:Y:S01]  /*2c820*/  LDCU UR4, c[0x0][0x39c] ;  /* 0x00007380ff0477ac */ /* 0x000e620008000800 */
[----:B------:R-:W2:Y:S04]  /*2c830*/  LDL.LU R248, [R1+0xec] ;  /* 0x0000ec0001f87983 */ /* 0x000ea80000300800 */
[----:B---3--:R3:W-:Y:S04]  /*2c840*/  @P6 STG.E desc[UR28][R244.64], R243 ;  /* 0x000000f3f4006986 */ /* 0x0087e8000c10191c */
[----:B---3--:R-:W2:Y:S01]  /*2c850*/  LDL.LU R243, [R1+0x5ec] ;  /* 0x0005ec0001f37983 */ /* 0x008ea20000300800 */
[----:B------:R-:W-:-:S03]  /*2c860*/  VIADD R246, R3, 0x2c ;  /* 0x0000002c03f67836 */ /* 0x000fc60000000000 */
[----:B------:R-:W3:Y:S02]  /*2c870*/  LDL.LU R245, [R1+0xe8] ;  /* 0x0000e80001f57983 */ /* 0x000ee40000300800 */
[----:B-1----:R-:W-:Y:S01]  /*2c880*/  ISETP.LT.AND P6, PT, R246, UR4, !P0 ;  /* 0x00000004f6007c0c */ /* 0x002fe2000c7c1270 */
[----:B------:R-:W1:Y:S01]  /*2c890*/  LDCU UR4, c[0x0][0x39c] ;  /* 0x00007380ff0477ac */ /* 0x000e620008000800 */
[----:B------:R-:W3:Y:S04]  /*2c8a0*/  LDL.LU R246, [R1+0xe4] ;  /* 0x0000e40001f67983 */ /* 0x000ee80000300800 */
[----:B--2---:R2:W-:Y:S04]  /*2c8b0*/  @P2 STG.E desc[UR28][R242.64], R241 ;  /* 0x000000f1f2002986 */ /* 0x0045e8000c10191c */
[----:B--2---:R-:W5:Y:S01]  /*2c8c0*/  LDL.LU R241, [R1+0x5e8] ;  /* 0x0005e80001f17983 */ /* 0x004f620000300800 */
[----:B------:R-:W-:-:S03]  /*2c8d0*/  VIADD R244, R3, 0x2d ;  /* 0x0000002d03f47836 */ /* 0x000fc60000000000 */
[----:B------:R-:W2:Y:S02]  /*2c8e0*/  LDL.LU R243, [R1+0xe0] ;  /* 0x0000e00001f37983 */ /* 0x000ea40000300800 */
[----:B-1----:R-:W-:Y:S01]  /*2c8f0*/  ISETP.LT.AND P2, PT, R244, UR4, !P0 ;  /* 0x00000004f4007c0c */ /* 0x002fe2000c741270 */
[----:B------:R-:W1:Y:S01]  /*2c900*/  LDCU UR4, c[0x0][0x39c] ;  /* 0x00007380ff0477ac */ /* 0x000e620008000800 */
[----:B------:R-:W2:Y:S04]  /*2c910*/  LDL.LU R244, [R1+0xdc] ;  /* 0x0000dc0001f47983 */ /* 0x000ea80000300800 */
[----:B-----5:R5:W-:Y:S04]  /*2c920*/  @P1 STG.E desc[UR28][R240.64], R239 ;  /* 0x000000eff0001986 */ /* 0x020be8000c10191c */
[----:B-----5:R-:W5:Y:S01]  /*2c930*/  LDL.LU R239, [R1+0x5e4] ;  /* 0x0005e40001ef7983 */ /* 0x020f620000300800 */
        /* <DEDUP_REMOVED lines=11> */
[----:B------:R-:W2:Y:S01]  /*2c9f0*/  LDL.LU R240, [R1+0xcc] ;  /* 0x0000cc0001f07983 */ /* 0x000ea20000300800 */
[----:B------:R-:W-:-:S03]  /*2ca00*/  VIADD R238, R3, 0x30 ;  /* 0x0000003003ee7836 */ /* 0x000fc60000000000 */
[----:B-----5:R5:W-:Y:S04]  /*2ca10*/  @P4 STG.E desc[UR28][R236.64], R235 ;  /* 0x000000ebec004986 */ /* 0x020be8000c10191c */
[----:B-----5:R-:W5:Y:S01]  /*2ca20*/  LDL.LU R235, [R1+0x5dc] ;  /* 0x0005dc0001eb7983 */ /* 0x020f620000300800 */
[----:B-1----:R-:W-:Y:S01]  /*2ca30*/  ISETP.LT.AND P4, PT, R238, UR4, !P0 ;  /* 0x00000004ee007c0c */ /* 0x002fe2000c781270 */
[----:B------:R-:W1:Y:S01]  /*2ca40*/  LDCU UR4, c[0x0][0x39c] ;  /* 0x00007380ff0477ac */ /* 0x000e620008000800 */
[C---:B------:R-:W-:Y:S01]  /*2ca50*/  VIADD R236, R3.reuse, 0x31 ;  /* 0x0000003103ec7836 */ /* 0x040fe20000000000 */
[----:B------:R-:W2:Y:S04]  /*2ca60*/  LDL.LU R237, [R1+0xc8] ;  /* 0x0000c80001ed7983 */ /* 0x000ea80000300800 */
[----:B------:R-:W2:Y:S04]  /*2ca70*/  LDL.LU R238, [R1+0xc4] ;  /* 0x0000c40001ee7983 */ /* 0x000ea80000300800 */
[----:B-----5:R5:W-:Y:S01]  /*2ca80*/  @P3 STG.E desc[UR28][R234.64], R233 ;  /* 0x000000e9ea003986 */ /* 0x020be2000c10191c */
[----:B-1----:R-:W-:Y:S01]  /*2ca90*/  ISETP.LT.AND P3, PT, R236, UR4, !P0 ;  /* 0x00000004ec007c0c */ /* 0x002fe2000c761270 */
[----:B------:R-:W1:Y:S02]  /*2caa0*/  LDCU UR4, c[0x0][0x39c] ;  /* 0x00007380ff0477ac */ /* 0x000e640008000800 */
[----:B-----5:R-:W5:Y:S04]  /*2cab0*/  LDL.LU R233, [R1+0x5d8] ;  /* 0x0005d80001e97983 */ /* 0x020f680000300800 */
[----:B------:R-:W4:Y:S04]  /*2cac0*/  LDL.LU R235, [R1+0xc0] ;  /* 0x0000c00001eb7983 */ /* 0x000f280000300800 */
[----:B------:R-:W5:Y:S01]  /*2cad0*/  LDL.LU R236, [R1+0xb0] ;  /* 0x0000b00001ec7983 */ /* 0x000f620000300800 */
[----:B------:R-:W-:-:S03]  /*2cae0*/  VIADD R234, R3, 0x32 ;  /* 0x0000003203ea7836 */ /* 0x000fc60000000000 */
[----:B-----5:R5:W-:Y:S02]  /*2caf0*/  @P6 STG.E desc[UR28][R232.64], R236 ;  /* 0x000000ece8006986 */ /* 0x020be4000c10191c */
[----:B-1----:R-:W-:Y:S01]  /*2cb00*/  ISETP.LT.AND P6, PT, R234, UR4, !P0 ;  /* 0x00000004ea007c0c */ /* 0x002fe2000c7c1270 */
[----:B------:R-:W1:Y:S01]  /*2cb10*/  LDCU UR4, c[0x0][0x39c] ;  /* 0x00007380ff0477ac */ /* 0x000e620008000800 */
[----:B-----5:R-:W5:Y:S04]  /*2cb20*/  LDL.LU R232, [R1+0xb8] ;  /* 0x0000b80001e87983 */ /* 0x020f680000300800 */
[----:B------:R-:W2:Y:S04]  /*2cb30*/  LDL.LU R233, [R1+0xbc] ;  /* 0x0000bc0001e97983 */ /* 0x000ea80000300800 */
[----:B------:R-:W2:Y:S01]  /*2cb40*/  LDL.LU R234, [R1+0xb4] ;  /* 0x0000b40001ea7983 */ /* 0x000ea20000300800 */
[----:B------:R-:W-:-:S03]  /*2cb50*/  VIADD R236, R3, 0x33 ;  /* 0x0000003303ec7836 */ /* 0x000fc60000000000 */
[----:B--2---:R2:W-:Y:S02]  /*2cb60*/  @P2 STG.E desc[UR28][R230.64], R234 ;  /* 0x000000eae6002986 */ /* 0x0045e4000c10191c */
[----:B-1----:R-:W-:Y:S01]  /*2cb70*/  ISETP.LT.AND P2, PT, R236, UR4, !P0 ;  /* 0x00000004ec007c0c */ /* 0x002fe2000c741270 */
[----:B------:R-:W1:Y:S01]  /*2cb80*/  LDCU UR4, c[0x0][0x39c] ;  /* 0x00007380ff0477ac */ /* 0x000e620008000800 */
[----:B-----5:R5:W-:Y:S01]  /*2cb90*/  @P1 STG.E desc[UR28][R228.64], R232 ;  /* 0x000000e8e4001986 */ /* 0x020be2000c10191c */
[----:B--2---:R-:W-:-:S05]  /*2cba0*/  VIADD R234, R3, 0x34 ;  /* 0x0000003403ea7836 */ /* 0x004fca0000000000 */
[----:B-1----:R-:W-:Y:S01]  /*2cbb0*/  ISETP.LT.AND P1, PT, R234, UR4, !P0 ;  /* 0x00000004ea007c0c */ /* 0x002fe2000c721270 */
[----:B------:R-:W1:Y:S01]  /*2cbc0*/  LDCU UR4, c[0x0][0x39c] ;  /* 0x00007380ff0477ac */ /* 0x000e620008000800 */
[C---:B-----5:R-:W-:Y:S01]  /*2cbd0*/  VIADD R232, R3.reuse, 0x35 ;  /* 0x0000003503e87836 */ /* 0x060fe20000000000 */
[----:B------:R2:W-:Y:S01]  /*2cbe0*/  @P5 STG.E desc[UR28][R226.64], R233 ;  /* 0x000000e9e2005986 */ /* 0x0005e2000c10191c */
[----:B------:R-:W-:-:S03]  /*2cbf0*/  VIADD R230, R3, 0x36 ;  /* 0x0000003603e67836 */ /* 0x000fc60000000000 */
[----:B-1----:R-:W-:Y:S01]  /*2cc00*/  ISETP.LT.AND P5, PT, R232, UR4, !P0 ;  /* 0x00000004e8007c0c */ /* 0x002fe2000c7a1270 */
[----:B------:R-:W1:Y:S01]  /*2cc10*/  LDCU UR4, c[0x0][0x39c] ;  /* 0x00007380ff0477ac */ /* 0x000e620008000800 */
[----:B----4-:R4:W-:Y:S01]  /*2cc20*/  @P4 STG.E desc[UR28][R224.64], R235 ;  /* 0x000000ebe0004986 */ /* 0x0109e2000c10191c */
[C---:B------:R-:W-:Y:S01]  /*2cc30*/  VIADD R228, R3.reuse, 0x37 ;  /* 0x0000003703e47836 */ /* 0x040fe20000000000 */
[----:B-1----:R-:W-:Y:S01]  /*2cc40*/  ISETP.LT.AND P4, PT, R230, UR4, !P0 ;  /* 0x00000004e6007c0c */ /* 0x002fe2000c781270 */
[----:B------:R-:W1:Y:S01]  /*2cc50*/  LDCU UR4, c[0x0][0x39c] ;  /* 0x00007380ff0477ac */ /* 0x000e620008000800 */
[----:B------:R5:W-:Y:S01]  /*2cc60*/  @P3 STG.E desc[UR28][R222.64], R238 ;  /* 0x000000eede003986 */ /* 0x000be2000c10191c */
[C---:B--2---:R-:W-:Y:S01]  /*2cc70*/  VIADD R226, R3.reuse, 0x38 ;  /* 0x0000003803e27836 */ /* 0x044fe20000000000 */
[----:B-1----:R-:W-:Y:S01]  /*2cc80*/  ISETP.LT.AND P3, PT, R228, UR4, !P0 ;  /* 0x00000004e4007c0c */ /* 0x002fe2000c761270 */
[----:B------:R-:W1:Y:S01]  /*2cc90*/  LDCU UR4, c[0x0][0x39c] ;  /* 0x00007380ff0477ac */ /* 0x000e620008000800 */
[----:B------:R2:W-:Y:S01]  /*2cca0*/  @P6 STG.E desc[UR28][R220.64], R237 ;  /* 0x000000eddc006986 */ /* 0x0005e2000c10191c */
[C---:B----4-:R-:W-:Y:S01]  /*2ccb0*/  VIADD R224, R3.reuse, 0x39 ;  /* 0x0000003903e07836 */ /* 0x050fe20000000000 */
[----:B-1----:R-:W-:Y:S01]  /*2ccc0*/  ISETP.LT.AND P6, PT, R226, UR4, !P0 ;  /* 0x00000004e2007c0c */ /* 0x002fe2000c7c1270 */
[----:B------:R-:W1:Y:S01]  /*2ccd0*/  LDCU UR4, c[0x0][0x39c] ;  /* 0x00007380ff0477ac */ /* 0x000e620008000800 */
[----:B------:R4:W-:Y:S01]  /*2cce0*/  @P2 STG.E desc[UR28][R218.64], R240 ;  /* 0x000000f0da002986 */ /* 0x0009e2000c10191c */
[C---:B-----5:R-:W-:Y:S01]  /*2ccf0*/  VIADD R222, R3.reuse, 0x3a ;  /* 0x0000003a03de7836 */ /* 0x060fe20000000000 */
        /* <DEDUP_REMOVED lines=18> */
[----:B------:R-:W-:Y:S01]  /*2ce20*/  @P6 STG.E desc[UR28][R208.64], R243 ;  /* 0x000000f3d0006986 */ /* 0x000fe2000c10191c */
[C---:B----4-:R-:W-:Y:S01]  /*2ce30*/  VIADD R212, R3.reuse, 0x3f ;  /* 0x0000003f03d47836 */ /* 0x050fe20000000000 */
[----:B-1----:R-:W-:Y:S01]  /*2ce40*/  ISETP.LT.AND P6, PT, R214, UR4, !P0 ;  /* 0x00000004d6007c0c */ /* 0x002fe2000c7c1270 */
[----:B------:R-:W1:Y:S01]  /*2ce50*/  LDCU UR4, c[0x0][0x39c] ;  /* 0x00007380ff0477ac */ /* 0x000e620008000800 */
[----:B---3--:R2:W-:Y:S01]  /*2ce60*/  @P2 STG.E desc[UR28][R206.64], R246 ;  /* 0x000000f6ce002986 */ /* 0x0085e2000c10191c */
[----:B-----5:R-:W-:-:S03]  /*2ce70*/  VIADD R210, R3, 0x40 ;  /* 0x0000004003d27836 */ /* 0x020fc60000000000 */
[----:B------:R3:W-:Y:S02]  /*2ce80*/  @P1 STG.E desc[UR28][R204.64], R245 ;  /* 0x000000f5cc001986 */ /* 0x0007e4000c10191c */
[----:B------:R-:W-:Y:S01]  /*2ce90*/  ISETP.LT.AND P1, PT, R210, UR6, !P0 ;  /* 0x00000006d2007c0c */ /* 0x000fe2000c721270 */
[----:B------:R-:W4:Y:S01]  /*2cea0*/  LDCU UR6, c[0x0][0x39c] ;  /* 0x00007380ff0677ac */ /* 0x000f220008000800 */
[----:B-1----:R-:W-:Y:S01]  /*2ceb0*/  ISETP.LT.AND P2, PT, R212, UR4, !P0 ;  /* 0x00000004d4007c0c */ /* 0x002fe2000c741270 */
[----:B------:R-:W1:Y:S01]  /*2cec0*/  LDCU UR4, c[0x0][0x39c] ;  /* 0x00007380ff0477ac */ /* 0x000e620008000800 */
[----:B--2---:R-:W-:Y:S01]  /*2ced0*/  VIADD R207, R252, UR5 ;  /* 0x00000005fccf7c36 */ /* 0x004fe20008000000 */
[----:B------:R2:W-:Y:S01]  /*2cee0*/  @P5 STG.E desc[UR28][R202.64], R248 ;  /* 0x000000f8ca005986 */ /* 0x0005e2000c10191c */
[----:B------:R-:W-:-:S03]  /*2cef0*/  VIADD R206, R3, 0x43 ;  /* 0x0000004303ce7836 */ /* 0x000fc60000000000 */
[----:B------:R5:W-:Y:S01]  /*2cf00*/  @P4 STG.E desc[UR28][R200.64], R247 ;  /* 0x000000f7c8004986 */ /* 0x000be2000c10191c */
[----:B------:R-:W-:-:S03]  /*2cf10*/  VIADD R209, R3, 0x41 ;  /* 0x0000004103d17836 */ /* 0x000fc60000000000 */
[----:B------:R4:W-:Y:S01]  /*2cf20*/  @P3 STG.E desc[UR28][R198.64], R250 ;  /* 0x000000fac6003986 */ /* 0x0009e2000c10191c */
[C---:B---3--:R-:W-:Y:S01]  /*2cf30*/  LEA R204, P3, R207.reuse, R2, 0x2 ;  /* 0x00000002cfcc7211 */ /* 0x048fe200078610ff */
[----:B--2---:R-:W-:-:S03]  /*2cf40*/  VIADD R203, R207, UR5 ;  /* 0x00000005cfcb7c36 */ /* 0x004fc60008000000 */
[----:B------:R-:W-:Y:S02]  /*2cf50*/  LEA.HI.X.SX32 R205, R207, R0, 0x2, P3 ;  /* 0x00000000cfcd7211 */ /* 0x000fe400018f16ff */
[----:B------:R-:W-:Y:S01]  /*2cf60*/  ISETP.LT.AND P5, PT, R209, UR7, !P0 ;  /* 0x00000007d1007c0c */ /* 0x000fe2000c7a1270 */
[----:B------:R-:W2:Y:S01]  /*2cf70*/  LDCU UR7, c[0x0][0x39c] ;  /* 0x00007380ff0777ac */ /* 0x000ea20008000800 */
[----:B-1----:R-:W-:Y:S01]  /*2cf80*/  ISETP.LT.AND P3, PT, R206, UR4, !P0 ;  /* 0x00000004ce007c0c */ /* 0x002fe2000c761270 */
[----:B-----5:R-:W-:Y:S01]  /*2cf90*/  VIADD R201, R3, 0x44 ;  /* 0x0000004403c97836 */ /* 0x020fe20000000000 */
[----:B------:R-:W1:Y:S01]  /*2cfa0*/  LDCU UR4, c[0x0][0x39c] ;  /* 0x00007380ff0477ac */ /* 0x000e620008000800 */
[----:B------:R3:W-:Y:S01]  /*2cfb0*/  @P6 STG.E desc[UR28][R196.64], R249 ;  /* 0x000000f9c4006986 */ /* 0x0007e2000c10191c */
[----:B------:R-:W-:-:S03]  /*2cfc0*/  LEA R200, P6, R203, R2, 0x2 ;  /* 0x00000002cbc87211 */ /* 0x000fc600078c10ff */
[----:B------:R5:W-:Y:S01]  /*2cfd0*/  @P2 STG.E desc[UR28][R204.64], R251 ;  /* 0x000000fbcc002986 */ /* 0x000be2000c10191c */
[----:B----4-:R-:W-:Y:S01]  /*2cfe0*/  ISETP.LT.AND P2, PT, R201, UR6, !P0 ;  /* 0x00000006c9007c0c */ /* 0x010fe2000c741270 */
[----:B------:R-:W-:Y:S01]  /*2cff0*/  VIADD R202, R3, 0x46 ;  /* 0x0000004603ca7836 */ /* 0x000fe20000000000 */
[----:B------:R-:W-:Y:S01]  /*2d000*/  LEA.HI.X.SX32 R201, R203, R0, 0x2, P6 ;  /* 0x00000000cbc97211 */ /* 0x000fe200030f16ff */
[----:B------:R-:W-:Y:S01]  /*2d010*/  VIADD R199, R3, 0x45 ;  /* 0x0000004503c77836 */ /* 0x000fe20000000000 */
[----:B------:R-:W4:Y:S01]  /*2d020*/  LDCU UR6, c[0x0][0x39c] ;  /* 0x00007380ff0677ac */ /* 0x000f220008000800 */
[----:B---3--:R-:W-:-:S05]  /*2d030*/  VIADD R197, R203, UR5 ;  /* 0x00000005cbc57c36 */ /* 0x008fca0008000000 */
[C---:B------:R-:W-:Y:S01]  /*2d040*/  LEA R196, P6, R197.reuse, R2, 0x2 ;  /* 0x00000002c5c47211 */ /* 0x040fe200078c10ff */
[----:B------:R-:W-:-:S03]  /*2d050*/  VIADD R203, R197, UR5 ;  /* 0x00000005c5cb7c36 */ /* 0x000fc60008000000 */
[----:B------:R-:W-:Y:S01]  /*2d060*/  LEA.HI.X.SX32 R197, R197, R0, 0x2, P6 ;  /* 0x00000000c5c57211 */ /* 0x000fe200030f16ff */
[----:B------:R-:W-:Y:S01]  /*2d070*/  VIADD R208, R3, 0x42 ;  /* 0x0000004203d07836 */ /* 0x000fe20000000000 */
[----:B------:R3:W-:Y:S01]  /*2d080*/  @P1 STG.E desc[UR28][R200.64], R132 ;  /* 0x00000084c8001986 */ /* 0x0007e2000c10191c */
[----:B------:R-:W-:-:S03]  /*2d090*/  LEA R198, P6, R203, R2, 0x2 ;  /* 0x00000002cbc67211 */ /* 0x000fc600078c10ff */
[----:B------:R4:W-:Y:S01]  /*2d0a0*/  @P5 STG.E desc[UR28][R196.64], R133 ;  /* 0x00000085c4005986 */ /* 0x0009e2000c10191c */
[----:B-1----:R-:W-:Y:S01]  /*2d0b0*/  ISETP.LT.AND P5, PT, R202, UR4, !P0 ;  /* 0x00000004ca007c0c */ /* 0x002fe2000c7a1270 */
[----:B------:R-:W1:Y:S01]  /*2d0c0*/  LDCU UR4, c[0x0][0x39c] ;  /* 0x00007380ff0477ac */ /* 0x000e620008000800 */
[----:B--2---:R-:W-:Y:S02]  /*2d0d0*/  ISETP.LT.AND P1, PT, R199, UR7, !P0 ;  /* 0x00000007c7007c0c */ /* 0x004fe4000c721270 */
[C---:B------:R-:W-:Y:S01]  /*2d0e0*/  LEA.HI.X.SX32 R199, R203.reuse, R0, 0x2, P6 ;  /* 0x00000000cbc77211 */ /* 0x040fe200030f16ff */
[----:B------:R-:W-:Y:S01]  /*2d0f0*/  VIADD R203, R203, UR5 ;  /* 0x00000005cbcb7c36 */ /* 0x000fe20008000000 */
[----:B------:R-:W-:Y:S01]  /*2d100*/  ISETP.LT.AND P4, PT, R208, UR8, !P0 ;  /* 0x00000008d0007c0c */ /* 0x000fe2000c781270 */
[----:B------:R-:W2:Y:S02]  /*2d110*/  LDCU UR7, c[0x0][0x39c] ;  /* 0x00007380ff0777ac */ /* 0x000ea40008000800 */
[C---:B-----5:R-:W-:Y:S01]  /*2d120*/  VIADD R205, R203.reuse, UR5 ;  /* 0x00000005cbcd7c36 */ /* 0x060fe20008000000 */
[----:B---3--:R-:W-:Y:S01]  /*2d130*/  LEA R200, P6, R203, R2, 0x2 ;  /* 0x00000002cbc87211 */ /* 0x008fe200078c10ff */
[----:B------:R-:W-:-:S03]  /*2d140*/  VIADD R202, R3, 0x47 ;  /* 0x0000004703ca7836 */ /* 0x000fc60000000000 */
[----:B------:R-:W-:Y:S01]  /*2d150*/  LEA.HI.X.SX32 R201, R203, R0, 0x2, P6 ;  /* 0x00000000cbc97211 */ /* 0x000fe200030f16ff */
[C---:B------:R-:W-:Y:S01]  /*2d160*/  VIADD R203, R205.reuse, UR5 ;  /* 0x00000005cdcb7c36 */ /* 0x040fe20008000000 */
[----:B------:R-:W-:Y:S01]  /*2d170*/  LEA R132, P6, R205, R2, 0x2 ;  /* 0x00000002cd847211 */ /* 0x000fe200078c10ff */
[----:B----4-:R-:W-:Y:S02]  /*2d180*/  VIADD R197, R3, 0x48 ;  /* 0x0000004803c57836 */ /* 0x010fe40000000000 */
[----:B------:R3:W-:Y:S01]  /*2d190*/  @P4 STG.E desc[UR28][R198.64], R134 ;  /* 0x00000086c6004986 */ /* 0x0007e2000c10191c */
[----:B------:R-:W-:Y:S01]  /*2d1a0*/  ISETP.LT.AND P4, PT, R202, UR6, !P0 ;  /* 0x00000006ca007c0c */ /* 0x000fe2000c781270 */
[----:B------:R-:W4:Y:S01]  /*2d1b0*/  LDCU UR6, c[0x0][0x39c] ;  /* 0x00007380ff0677ac */ /* 0x000f220008000800 */
[----:B------:R-:W-:Y:S01]  /*2d1c0*/  LEA.HI.X.SX32 R133, R205, R0, 0x2, P6 ;  /* 0x00000000cd857211 */ /* 0x000fe200030f16ff */
[----:B------:R5:W-:Y:S01]  /*2d1d0*/  @P3 STG.E desc[UR28][R200.64], R135 ;  /* 0x00000087c8003986 */ /* 0x000be2000c10191c */
[----:B------:R-:W-:-:S02]  /*2d1e0*/  LEA R196, P6, R203, R2, 0x2 ;  /* 0x00000002cbc47211 */ /* 0x000fc400078c10ff */
[----:B-1----:R-:W-:Y:S01]  /*2d1f0*/  ISETP.LT.AND P3, PT, R197, UR4, !P0 ;  /* 0x00000004c5007c0c */ /* 0x002fe2000c761270 */
[----:B------:R-:W1:Y:S01]  /*2d200*/  LDCU UR4, c[0x0][0x39c] ;  /* 0x00007380ff0477ac */ /* 0x000e620008000800 */
[C---:B------:R-:W-:Y:S01]  /*2d210*/  LEA.HI.X.SX32 R197, R203.reuse, R0, 0x2, P6 ;  /* 0x00000000cbc57211 */ /* 0x040fe200030f16ff */
[----:B------:R-:W-:Y:S02]  /*2d220*/  VIADD R203, R203, UR5 ;  /* 0x00000005cbcb7c36 */ /* 0x000fe40008000000 */
[----:B---3--:R-:W-:Y:S01]  /*2d230*/  VIADD R134, R3, 0x49 ;  /* 0x0000004903867836 */ /* 0x008fe20000000000 */
[----:B------:R3:W-:Y:S01]  /*2d240*/  @P2 STG.E desc[UR28][R132.64], R136 ;  /* 0x0000008884002986 */ /* 0x0007e2000c10191c */
[----:B------:R-:W-:-:S03]  /*2d250*/  VIADD R199, R203, UR5 ;  /* 0x00000005cbc77c36 */ /* 0x000fc60008000000 */
[----:B--2---:R-:W-:Y:S01]  /*2d260*/  ISETP.LT.AND P2, PT, R134, UR7, !P0 ;  /* 0x0000000786007c0c */ /* 0x004fe2000c741270 */
[----:B------:R-:W2:Y:S01]  /*2d270*/  LDCU UR7, c[0x0][0x39c] ;  /* 0x00007380ff0777ac */ /* 0x000ea20008000800 */
[----:B------:R-:W-:Y:S01]  /*2d280*/  LEA R134, P6, R203, R2, 0x2 ;  /* 0x00000002cb867211 */ /* 0x000fe200078c10ff */
[----:B------:R-:W-:-:S03]  /*2d290*/  VIADD R198, R3, 0x4a ;  /* 0x0000004a03c67836 */ /* 0x000fc60000000000 */
[----:B-----5:R-:W-:Y:S01]  /*2d2a0*/  LEA.HI.X.SX32 R135, R203, R0, 0x2, P6 ;  /* 0x00000000cb877211 */ /* 0x020fe200030f16ff */
[C---:B------:R-:W-:Y:S01]  /*2d2b0*/  VIADD R201, R199.reuse, UR5 ;  /* 0x00000005c7c97c36 */ /* 0x040fe20008000000 */
[----:B---3--:R-:W-:Y:S01]  /*2d2c0*/  LEA R132, P6, R199, R2, 0x2 ;  /* 0x00000002c7847211 */ /* 0x008fe200078c10ff */
[----:B------:R-:W-:Y:S01]  /*2d2d0*/  VIADD R136, R3, 0x4b ;  /* 0x0000004b03887836 */ /* 0x000fe20000000000 */
[----:B------:R3:W-:Y:S01]  /*2d2e0*/  @P1 STG.E desc[UR28][R196.64], R137 ;  /* 0x00000089c4001986 */ /* 0x0007e2000c10191c */
[----:B----4-:R-:W-:Y:S01]  /*2d2f0*/  ISETP.LT.AND P1, PT, R198, UR6, !P0 ;  /* 0x00000006c6007c0c */ /* 0x010fe2000c721270 */
[----:B------:R-:W4:Y:S01]  /*2d300*/  LDCU UR6, c[0x0][0x39c] ;  /* 0x00007380ff0677ac */ /* 0x000f220008000800 */
[----:B------:R-:W-:Y:S01]  /*2d310*/  LEA.HI.X.SX32 R133, R199, R0, 0x2, P6 ;  /* 0x00000000c7857211 */ /* 0x000fe200030f16ff */
[----:B------:R5:W-:Y:S01]  /*2d320*/  @P5 STG.E desc[UR28][R134.64], R138 ;  /* 0x0000008a86005986 */ /* 0x000be2000c10191c */
[----:B-1----:R-:W-:Y:S01]  /*2d330*/  ISETP.LT.AND P5, PT, R136, UR4, !P0 ;  /* 0x0000000488007c0c */ /* 0x002fe2000c7a1270 */
[C---:B------:R-:W-:Y:S01]  /*2d340*/  VIADD R199, R201.reuse, UR5 ;  /* 0x00000005c9c77c36 */ /* 0x040fe20008000000 */
[----:B------:R-:W-:Y:S01]  /*2d350*/  LEA R136, P6, R201, R2, 0x2 ;  /* 0x00000002c9887211 */ /* 0x000fe200078c10ff */
[----:B------:R-:W1:Y:S01]  /*2d360*/  LDCU UR4, c[0x0][0x39c] ;  /* 0x00007380ff0477ac */ /* 0x000e620008000800 */
[----:B---3--:R-:W-:-:S02]  /*2d370*/  VIADD R197, R3, 0x4c ;  /* 0x0000004c03c57836 */ /* 0x008fc40000000000 */
[----:B------:R-:W-:Y:S02]  /*2d380*/  LEA.HI.X.SX32 R137, R201, R0, 0x2, P6 ;  /* 0x00000000c9897211 */ /* 0x000fe400030f16ff */
[----:B------:R-:W-:Y:S01]  /*2d390*/  LEA R196, P6, R199, R2, 0x2 ;  /* 0x00000002c7c47211 */ /* 0x000fe200078c10ff */
[----:B------:R3:W-:Y:S01]  /*2d3a0*/  @P4 STG.E desc[UR28][R132.64], R139 ;  /* 0x0000008b84004986 */ /* 0x0007e2000c10191c */
[----:B--2---:R-:W-:Y:S01]  /*2d3b0*/  ISETP.LT.AND P4, PT, R197, UR7, !P0 ;  /* 0x00000007c5007c0c */ /* 0x004fe2000c781270 */
[----:B------:R-:W-:Y:S01]  /*2d3c0*/  VIADD R198, R3, 0x4d ;  /* 0x0000004d03c67836 */ /* 0x000fe20000000000 */
[C---:B------:R-:W-:Y:S01]  /*2d3d0*/  LEA.HI.X.SX32 R197, R199.reuse, R0, 0x2, P6 ;  /* 0x00000000c7c57211 */ /* 0x040fe200030f16ff */
[----:B------:R-:W2:Y:S01]  /*2d3e0*/  LDCU UR7, c[0x0][0x39c] ;  /* 0x00007380ff0777ac */ /* 0x000ea20008000800 */
[----:B------:R-:W-:Y:S01]  /*2d3f0*/  IADD3 R199, PT, PT, R199, UR5, RZ ;  /* 0x00000005c7c77c10 */ /* 0x000fe2000fffe0ff */
[----:B------:R1:W-:Y:S01]  /*2d400*/  @P3 STG.E desc[UR28][R136.64], R140 ;  /* 0x0000008c88003986 */ /* 0x0003e2000c10191c */
[----:B----4-:R-:W-:Y:S01]  /*2d410*/  ISETP.LT.AND P3, PT, R198, UR6, !P0 ;  /* 0x00000006c6007c0c */ /* 0x010fe2000c761270 */
[----:B------:R-:W4:Y:S01]  /*2d420*/  LDCU UR6, c[0x0][0x39c] ;  /* 0x00007380ff0677ac */ /* 0x000f220008000800 */
[----:B-----5:R-:W-:Y:S01]  /*2d430*/  VIADD R135, R3, 0x4e ;  /* 0x0000004e03877836 */ /* 0x020fe20000000000 */
[----:B------:R5:W-:Y:S01]  /*2d440*/  @P2 STG.E desc[UR28][R196.64], R141 ;  /* 0x0000008dc4002986 */ /* 0x000be2000c10191c */
[C---:B---3--:R-:W-:Y:S01]  /*2d450*/  VIADD R139, R199.reuse, UR5 ;  /* 0x00000005c78b7c36 */ /* 0x048fe20008000000 */
[----:B------:R-:W-:-:S04]  /*2d460*/  LEA R132, P2, R199, R2, 0x2 ;  /* 0x00000002c7847211 */ /* 0x000fc800078410ff */
[----:B------:R-:W-:Y:S02]  /*2d470*/  LEA R134, P6, R139, R2, 0x2 ;  /* 0x000000028b867211 */ /* 0x000fe400078c10ff */
[-C--:B------:R-:W-:Y:S01]  /*2d480*/  LEA.HI.X.SX32 R133, R199, R0.reuse, 0x2, P2 ;  /* 0x00000000c7857211 */ /* 0x080fe200010f16ff */
[----:B-1----:R-:W-:Y:S01]  /*2d490*/  VIADD R136, R3, 0x4f ;  /* 0x0000004f03887836 */ /* 0x002fe20000000000 */
[----:B------:R-:W-:Y:S01]  /*2d4a0*/  ISETP.LT.AND P2, PT, R135, UR4, !P0 ;  /* 0x0000000487007c0c */ /* 0x000fe2000c741270 */
[----:B------:R-:W1:Y:S01]  /*2d4b0*/  LDCU UR4, c[0x0][0x39c] ;  /* 0x00007380ff0477ac */ /* 0x000e620008000800 */
[C---:B------:R-:W-:Y:S01]  /*2d4c0*/  LEA.HI.X.SX32 R135, R139.reuse, R0, 0x2, P6 ;  /* 0x000000008b877211 */ /* 0x040fe200030f16ff */
[----:B------:R-:W-:Y:S01]  /*2d4d0*/  VIADD R139, R139, UR5 ;  /* 0x000000058b8b7c36 */ /* 0x000fe20008000000 */
[----:B------:R3:W-:Y:S01]  /*2d4e0*/  @P1 STG.E desc[UR28][R132.64], R142 ;  /* 0x0000008e84001986 */ /* 0x0007e2000c10191c */
[----:B--2---:R-:W-:Y:S01]  /*2d4f0*/  ISETP.LT.AND P1, PT, R136, UR7, !P0 ;  /* 0x0000000788007c0c */ /* 0x004fe2000c721270 */
[----:B------:R-:W-:Y:S01]  /*2d500*/  VIADD R138, R3, 0x50 ;  /* 0x00000050038a7836 */ /* 0x000fe20000000000 */
[----:B------:R-:W2:Y:S01]  /*2d510*/  LDCU UR7, c[0x0][0x39c] ;  /* 0x00007380ff0777ac */ /* 0x000ea20008000800 */
[----:B------:R1:W-:Y:S01]  /*2d520*/  @P5 STG.E desc[UR28][R134.64], R143 ;  /* 0x0000008f86005986 */ /* 0x0003e2000c10191c */
[C---:B------:R-:W-:Y:S01]  /*2d530*/  LEA R136, P5, R139.reuse, R2, 0x2 ;  /* 0x000000028b887211 */ /* 0x040fe200078a10ff */
[----:B-----5:R-:W-:-:S03]  /*2d540*/  VIADD R141, R139, UR5 ;  /* 0x000000058b8d7c36 */ /* 0x020fc60008000000 */
[----:B------:R-:W-:Y:S02]  /*2d550*/  LEA.HI.X.SX32 R137, R139, R0, 0x2, P5 ;  /* 0x000000008b897211 */ /* 0x000fe400028f16ff */
[----:B----4-:R-:W-:Y:S01]  /*2d560*/  ISETP.LT.AND P5, PT, R138, UR6, !P0 ;  /* 0x000000068a007c0c */ /* 0x010fe2000c7a1270 */
[----:B------:R-:W4:Y:S01]  /*2d570*/  LDCU UR6, c[0x0][0x39c] ;  /* 0x00007380ff0677ac */ /* 0x000f220008000800 */
[----:B---3--:R-:W-:Y:S01]  /*2d580*/  VIADD R133, R3, 0x51 ;  /* 0x0000005103857836 */ /* 0x008fe20000000000 */
[C---:B------:R-:W-:Y:S01]  /*2d590*/  LEA R132, P6, R141.reuse, R2, 0x2 ;  /* 0x000000028d847211 */ /* 0x040fe200078c10ff */
[----:B-1----:R-:W-:Y:S01]  /*2d5a0*/  VIADD R135, R141, UR5 ;  /* 0x000000058d877c36 */ /* 0x002fe20008000000 */
[----:B------:R1:W-:Y:S02]  /*2d5b0*/  @P4 STG.E desc[UR28][R136.64], R144 ;  /* 0x0000009088004986 */ /* 0x0003e4000c10191c */
[----:B------:R-:W-:Y:S01]  /*2d5c0*/  ISETP.LT.AND P4, PT, R133, UR4, !P0 ;  /* 0x0000000485007c0c */ /* 0x000fe2000c781270 */
[----:B------:R-:W-:Y:S01]  /*2d5d0*/  VIADD R139, R3, 0x52 ;  /* 0x00000052038b7836 */ /* 0x000fe20000000000 */
[----:B------:R-:W-:Y:S01]  /*2d5e0*/  LEA.HI.X.SX32 R133, R141, R0, 0x2, P6 ;  /* 0x000000008d857211 */ /* 0x000fe200030f16ff */
[C---:B------:R-:W-:Y:S01]  /*2d5f0*/  VIADD R141, R135.reuse, UR5 ;  /* 0x00000005878d7c36 */ /* 0x040fe20008000000 */
[C---:B------:R-:W-:Y:S01]  /*2d600*/  LEA R134, P6, R135.reuse, R2, 0x2 ;  /* 0x0000000287867211 */ /* 0x040fe200078c10ff */
[----:B------:R-:W3:Y:S03]  /*2d610*/  LDCU UR4, c[0x0][0x39c] ;  /* 0x00007380ff0477ac */ /* 0x000ee60008000800 */
[----:B------:R-:W-:-:S02]  /*2d620*/  LEA.HI.X.SX32 R135, R135, R0, 0x2, P6 ;  /* 0x0000000087877211 */ /* 0x000fc400030f16ff */
[----:B------:R-:W-:Y:S01]  /*2d630*/  LEA R138, P6, R141, R2, 0x2 ;  /* 0x000000028d8a7211 */ /* 0x000fe200078c10ff */
[----:B-1----:R-:W-:Y:S01]  /*2d640*/  VIADD R136, R3, 0x53 ;  /* 0x0000005303887836 */ /* 0x002fe20000000000 */
[----:B------:R1:W-:Y:S01]  /*2d650*/  @P3 STG.E desc[UR28][R132.64], R145 ;  /* 0x0000009184003986 */ /* 0x0003e2000c10191c */
[----:B--2---:R-:W-:Y:S01]  /*2d660*/  ISETP.LT.AND P3, PT, R139, UR7, !P0 ;  /* 0x000000078b007c0c */ /* 0x004fe2000c761270 */
[----:B------:R-:W2:Y:S01]  /*2d670*/  LDCU UR7, c[0x0][0x39c] ;  /* 0x00007380ff0777ac */ /* 0x000ea20008000800 */
[C---:B------:R-:W-:Y:S01]  /*2d680*/  LEA.HI.X.SX32 R139, R141.reuse, R0, 0x2, P6 ;  /* 0x000000008d8b7211 */ /* 0x040fe200030f16ff */
[----:B------:R5:W-:Y:S01]  /*2d690*/  @P2 STG.E desc[UR28][R134.64], R146 ;  /* 0x0000009286002986 */ /* 0x000be2000c10191c */
[----:B----4-:R-:W-:Y:S01]  /*2d6a0*/  ISETP.LT.AND P2, PT, R136, UR6, !P0 ;  /* 0x0000000688007c0c */ /* 0x010fe2000c741270 */
[----:B------:R-:W-:Y:S01]  /*2d6b0*/  VIADD R141, R141, UR5 ;  /* 0x000000058d8d7c36 */ /* 0x000fe20008000000 */
[----:B------:R-:W4:Y:S01]  /*2d6c0*/  LDCU UR6, c[0x0][0x39c] ;  /* 0x00007380ff0677ac */ /* 0x000f220008000800 */
[----:B------:R-:W-:-:S02]  /*2d6d0*/  VIADD R136, R3, 0x54 ;  /* 0x0000005403887836 */ /* 0x000fc40000000000 */
[C---:B------:R-:W-:Y:S01]  /*2d6e0*/  VIADD R137, R141.reuse, UR5 ;  /* 0x000000058d897c36 */ /* 0x040fe20008000000 */
[C---:B-1----:R-:W-:Y:S01]  /*2d6f0*/  LEA R132, P6, R141.reuse, R2, 0x2 ;  /* 0x000000028d847211 */ /* 0x042fe200078c10ff */
[----:B------:R1:W-:Y:S03]  /*2d700*/  @P1 STG.E desc[UR28][R138.64], R147 ;  /* 0x000000938a001986 */ /* 0x0003e6000c10191c */
[----:B------:R-:W-:Y:S01]  /*2d710*/  LEA.HI.X.SX32 R133, R141, R0, 0x2, P6 ;  /* 0x000000008d857211 */ /* 0x000fe200030f16ff */
[C---:B------:R-:W-:Y:S01]  /*2d720*/  VIADD R141, R137.reuse, UR5 ;  /* 0x00000005898d7c36 */ /* 0x040fe20008000000 */
[----:B-----5:R-:W-:Y:S02]  /*2d730*/  LEA R134, P6, R137, R2, 0x2 ;  /* 0x0000000289867211 */ /* 0x020fe400078c10ff */
[----:B---3--:R-:W-:Y:S01]  /*2d740*/  ISETP.LT.AND P1, PT, R136, UR4, !P0 ;  /* 0x0000000488007c0c */ /* 0x008fe2000c721270 */
[----:B------:R-:W3:Y:S01]  /*2d750*/  LDCU UR4, c[0x0][0x39c] ;  /* 0x00007380ff0477ac */ /* 0x000ee20008000800 */
[----:B------:R-:W-:Y:S01]  /*2d760*/  VIADD R140, R3, 0x55 ;  /* 0x00000055038c7836 */ /* 0x000fe20000000000 */
[----:B------:R-:W-:-:S02]  /*2d770*/  LEA.HI.X.SX32 R135, R137, R0, 0x2, P6 ;  /* 0x0000000089877211 */ /* 0x000fc400030f16ff */
[----:B------:R-:W-:Y:S01]  /*2d780*/  LEA R136, P6, R141, R2, 0x2 ;  /* 0x000000028d887211 */ /* 0x000fe200078c10ff */
[----:B------:R5:W-:Y:S01]  /*2d790*/  @P5 STG.E desc[UR28][R132.64], R148 ;  /* 0x0000009484005986 */ /* 0x000be2000c10191c */
[----:B----4-:R-:W-:Y:S01]  /*2d7a0*/  ISETP.LT.AND P5, PT, R140, UR6, !P0 ;  /* 0x000000068c007c0c */ /* 0x010fe2000c7a1270 */
[----:B-1----:R-:W-:Y:S01]  /*2d7b0*/  VIADD R138, R3, 0x56 ;  /* 0x00000056038a7836 */ /* 0x002fe20000000000 */
[C---:B------:R-:W-:Y:S01]  /*2d7c0*/  LEA.HI.X.SX32 R137, R141.reuse, R0, 0x2, P6 ;  /* 0x000000008d897211 */ /* 0x040fe200030f16ff */
[----:B------:R-:W1:Y:S01]  /*2d7d0*/  LDCU UR6, c[0x0][0x39c] ;  /* 0x00007380ff0677ac */ /* 0x000e620008000800 */
[----:B------:R-:W-:Y:S01]  /*2d7e0*/  VIADD R141, R141, UR5 ;  /* 0x000000058d8d7c36 */ /* 0x000fe20008000000 */
[----:B------:R4:W-:Y:S01]  /*2d7f0*/  @P4 STG.E desc[UR28][R134.64], R149 ;  /* 0x0000009586004986 */ /* 0x0009e2000c10191c */
[----:B--2---:R-:W-:Y:S01]  /*2d800*/  ISETP.LT.AND P4, PT, R138, UR7, !P0 ;  /* 0x000000078a007c0c */ /* 0x004fe2000c781270 */
[----:B------:R-:W2:Y:S01]  /*2d810*/  LDCU UR7, c[0x0][0x39c] ;  /* 0x00007380ff0777ac */ /* 0x000ea20008000800 */
[----:B------:R-:W-:-:S02]  /*2d820*/  VIADD R139, R141, UR5 ;  /* 0x000000058d8b7c36 */ /* 0x000fc40008000000 */
[----:B------:R-:W-:Y:S01]  /*2d830*/  VIADD R138, R3, 0x57 ;  /* 0x00000057038a7836 */ /* 0x000fe20000000000 */
[C---:B-----5:R-:W-:Y:S01]  /*2d840*/  LEA R132, P6, R141.reuse, R2, 0x2 ;  /* 0x000000028d847211 */ /* 0x060fe200078c10ff */
[----:B------:R5:W-:Y:S03]  /*2d850*/  @P3 STG.E desc[UR28][R136.64], R150 ;  /* 0x0000009688003986 */ /* 0x000be6000c10191c */
[----:B------:R-:W-:Y:S01]  /*2d860*/  LEA.HI.X.SX32 R133, R141, R0, 0x2, P6 ;  /* 0x000000008d857211 */ /* 0x000fe200030f16ff */
[C---:B------:R-:W-:Y:S01]  /*2d870*/  VIADD R141, R139.reuse, UR5 ;  /* 0x000000058b8d7c36 */ /* 0x040fe20008000000 */
[----:B----4-:R-:W-:Y:S02]  /*2d880*/  LEA R134, P6, R139, R2, 0x2 ;  /* 0x000000028b867211 */ /* 0x010fe400078c10ff */
[----:B---3--:R-:W-:Y:S01]  /*2d890*/  ISETP.LT.AND P3, PT, R138, UR4, !P0 ;  /* 0x000000048a007c0c */ /* 0x008fe2000c761270 */
[----:B------:R-:W3:Y:S01]  /*2d8a0*/  LDCU UR4, c[0x0][0x39c] ;  /* 0x00007380ff0477ac */ /* 0x000ee20008000800 */
[----:B------:R-:W-:Y:S01]  /*2d8b0*/  VIADD R138, R3, 0x58 ;  /* 0x00000058038a7836 */ /* 0x000fe20000000000 */
[----:B------:R-:W-:Y:S01]  /*2d8c0*/  LEA.HI.X.SX32 R135, R139, R0, 0x2, P6 ;  /* 0x000000008b877211 */ /* 0x000fe200030f16ff */
[C---:B------:R-:W-:Y:S01]  /*2d8d0*/  VIADD R143, R141.reuse, UR5 ;  /* 0x000000058d8f7c36 */ /* 0x040fe20008000000 */
[----:B-----5:R-:W-:Y:S01]  /*2d8e0*/  LEA R136, P6, R141, R2, 0x2 ;  /* 0x000000028d887211 */ /* 0x020fe200078c10ff */
[----:B------:R4:W-:Y:S01]  /*2d8f0*/  @P2 STG.E desc[UR28][R132.64], R151 ;  /* 0x0000009784002986 */ /* 0x0009e2000c10191c */
[----:B-1----:R-:W-:Y:S01]  /*2d900*/  ISETP.LT.AND P2, PT, R138, UR6, !P0 ;  /* 0x000000068a007c0c */ /* 0x002fe2000c741270 */
[----:B------:R-:W-:Y:S01]  /*2d910*/  VIADD R139, R3, 0x59 ;  /* 0x00000059038b7836 */ /* 0x000fe20000000000 */
[----:B------:R-:W-:Y:S01]  /*2d920*/  LEA.HI.X.SX32 R137, R141, R0, 0x2, P6 ;  /* 0x000000008d897211 */ /* 0x000fe200030f16ff */
[----:B------:R-:W1:Y:S01]  /*2d930*/  LDCU UR6, c[0x0][0x39c] ;  /* 0x00007380ff0677ac */ /* 0x000e620008000800 */
[----:B------:R-:W-:Y:S01]  /*2d940*/  LEA R138, P6, R143, R2, 0x2 ;  /* 0x000000028f8a7211 */ /* 0x000fe200078c10ff */
[----:B------:R5:W-:Y:S01]  /*2d950*/  @P1 STG.E desc[UR28][R134.64], R152 ;  /* 0x0000009886001986 */ /* 0x000be2000c10191c */
[----:B--2---:R-:W-:Y:S01]  /*2d960*/  ISETP.LT.AND P1, PT, R139, UR7, !P0 ;  /* 0x000000078b007c0c */ /* 0x004fe2000c721270 */
[----:B------:R-:W-:Y:S01]  /*2d970*/  VIADD R140, R3, 0x5a ;  /* 0x0000005a038c7836 */ /* 0x000fe20000000000 */
[C---:B------:R-:W-:Y:S01]  /*2d980*/  LEA.HI.X.SX32 R139, R143.reuse, R0, 0x2, P6 ;  /* 0x000000008f8b7211 */ /* 0x040fe200030f16ff */
[----:B------:R-:W2:Y:S01]  /*2d990*/  LDCU UR7, c[0x0][0x39c] ;  /* 0x00007380ff0777ac */ /* 0x000ea20008000800 */
[----:B------:R-:W-:Y:S01]  /*2d9a0*/  VIADD R143, R143, UR5 ;  /* 0x000000058f8f7c36 */ /* 0x000fe20008000000 */
[----:B------:R1:W-:Y:S01]  /*2d9b0*/  @P5 STG.E desc[UR28][R136.64], R153 ;  /* 0x0000009988005986 */ /* 0x0003e2000c10191c */
[----:B---3--:R-:W-:Y:S01]  /*2d9c0*/  ISETP.LT.AND P5, PT, R140, UR4, !P0 ;  /* 0x000000048c007c0c */ /* 0x008fe2000c7a1270 */
[----:B------:R-:W3:Y:S01]  /*2d9d0*/  LDCU UR4, c[0x0][0x39c] ;  /* 0x00007380ff0477ac */ /* 0x000ee20008000800 */
[C---:B------:R-:W-:Y:S01]  /*2d9e0*/  VIADD R141, R143.reuse, UR5 ;  /* 0x000000058f8d7c36 */ /* 0x040fe20008000000 */
[----:B------:R2:W-:Y:S01]  /*2d9f0*/  @P4 STG.E desc[UR28][R138.64], R154 ;  /* 0x0000009a8a004986 */ /* 0x0005e2000c10191c */
[----:B----4-:R-:W-:Y:S01]  /*2da00*/  LEA R132, P4, R143, R2, 0x2 ;  /* 0x000000028f847211 */ /* 0x010fe200078810ff */
[----:B-----5:R-:W-:-:S02]  /*2da10*/  VIADD R135, R3, 0x5b ;  /* 0x0000005b03877836 */ /* 0x020fc40000000000 */
[----:B------:R-:W-:Y:S02]  /*2da20*/  LEA R134, P6, R141, R2, 0x2 ;  /* 0x000000028d867211 */ /* 0x000fe400078c10ff */
[-C--:B------:R-:W-:Y:S02]  /*2da30*/  LEA.HI.X.SX32 R133, R143, R0.reuse, 0x2, P4 ;  /* 0x000000008f857211 */ /* 0x080fe400020f16ff */
[----:B-1----:R-:W-:Y:S01]  /*2da40*/  ISETP.LT.AND P4, PT, R135, UR6, !P0 ;  /* 0x0000000687007c0c */ /* 0x002fe2000c781270 */
[----:B------:R-:W1:Y:S01]  /*2da50*/  LDCU UR6, c[0x0][0x39c] ;  /* 0x00007380ff0677ac */ /* 0x000e620008000800 */
[----:B------:R-:W-:Y:S01]  /*2da60*/  VIADD R136, R3, 0x5c ;  /* 0x0000005c03887836 */ /* 0x000fe20000000000 */
[C---:B------:R-:W-:Y:S01]  /*2da70*/  LEA.HI.X.SX32 R135, R141.reuse, R0, 0x2, P6 ;  /* 0x000000008d877211 */ /* 0x040fe200030f16ff */
[----:B------:R-:W-:Y:S01]  /*2da80*/  VIADD R141, R141, UR5 ;  /* 0x000000058d8d7c36 */ /* 0x000fe20008000000 */
[----:B------:R4:W-:Y:S01]  /*2da90*/  @P3 STG.E desc[UR28][R132.64], R155 ;  /* 0x0000009b84003986 */ /* 0x0009e2000c10191c */
[----:B--2---:R-:W-:Y:S01]  /*2daa0*/  VIADD R138, R3, 0x5d ;  /* 0x0000005d038a7836 */ /* 0x004fe20000000000 */
[----:B------:R-:W-:Y:S01]  /*2dab0*/  ISETP.LT.AND P3, PT, R136, UR7, !P0 ;  /* 0x0000000788007c0c */ /* 0x000fe2000c761270 */
[----:B------:R-:W2:Y:S01]  /*2dac0*/  LDCU UR7, c[0x0][0x39c] ;  /* 0x00007380ff0777ac */ /* 0x000ea20008000800 */
[----:B------:R5:W-:Y:S01]  /*2dad0*/  @P2 STG.E desc[UR28][R134.64], R156 ;  /* 0x0000009c86002986 */ /* 0x000be2000c10191c */
[C---:B------:R-:W-:Y:S01]  /*2dae0*/  LEA R136, P2, R141.reuse, R2, 0x2 ;  /* 0x000000028d887211 */ /* 0x040fe200078410ff */
[----:B------:R-:W-:-:S03]  /*2daf0*/  VIADD R139, R141, UR5 ;  /* 0x000000058d8b7c36 */ /* 0x000fc60008000000 */
[----:B------:R-:W-:Y:S02]  /*2db00*/  LEA.HI.X.SX32 R137, R141, R0, 0x2, P2 ;  /* 0x000000008d897211 */ /* 0x000fe400010f16ff */
[----:B---3--:R-:W-:Y:S01]  /*2db10*/  ISETP.LT.AND P2, PT, R138, UR4, !P0 ;  /* 0x000000048a007c0c */ /* 0x008fe2000c741270 */
[----:B------:R-:W3:Y:S01]  /*2db20*/  LDCU UR4, c[0x0][0x39c] ;  /* 0x00007380ff0477ac */ /* 0x000ee20008000800 */
[----:B----4-:R-:W-:Y:S01]  /*2db30*/  VIADD R133, R3, 0x5e ;  /* 0x0000005e03857836 */ /* 0x010fe20000000000 */
[C---:B------:R-:W-:Y:S01]  /*2db40*/  LEA R132, P6, R139.reuse, R2, 0x2 ;  /* 0x000000028b847211 */ /* 0x040fe200078c10ff */
[----:B-----5:R-:W-:Y:S01]  /*2db50*/  VIADD R135, R139, UR5 ;  /* 0x000000058b877c36 */ /* 0x020fe20008000000 */
[----:B------:R4:W-:Y:S02]  /*2db60*/  @P1 STG.E desc[UR28][R136.64], R157 ;  /* 0x0000009d88001986 */ /* 0x0009e4000c10191c */
[----:B-1----:R-:W-:Y:S01]  /*2db70*/  ISETP.LT.AND P1, PT, R133, UR6, !P0 ;  /* 0x0000000685007c0c */ /* 0x002fe2000c721270 */
[----:B------:R-:W1:Y:S01]  /*2db80*/  LDCU UR6, c[0x0][0x39c] ;  /* 0x00007380ff0677ac */ /* 0x000e620008000800 */
[----:B------:R-:W-:Y:S01]  /*2db90*/  LEA.HI.X.SX32 R133, R139, R0, 0x2, P6 ;  /* 0x000000008b857211 */ /* 0x000fe200030f16ff */
[C---:B------:R-:W-:Y:S01]  /*2dba0*/  VIADD R141, R135.reuse, UR5 ;  /* 0x00000005878d7c36 */ /* 0x040fe20008000000 */
[----:B------:R-:W-:Y:S01]  /*2dbb0*/  LEA R134, P6, R135, R2, 0x2 ;  /* 0x0000000287867211 */ /* 0x000fe200078c10ff */
[----:B------:R-:W-:-:S03]  /*2dbc0*/  VIADD R139, R3, 0x5f ;  /* 0x0000005f038b7836 */ /* 0x000fc60000000000 */
[----:B------:R-:W-:Y:S02]  /*2dbd0*/  LEA.HI.X.SX32 R135, R135, R0, 0x2, P6 ;  /* 0x0000000087877211 */ /* 0x000fe400030f16ff */
[----:B------:R-:W-:Y:S01]  /*2dbe0*/  LEA R138, P6, R141, R2, 0x2 ;  /* 0x000000028d8a7211 */ /* 0x000fe200078c10ff */
[----:B----4-:R-:W-:Y:S01]  /*2dbf0*/  VIADD R136, R3, 0x60 ;  /* 0x0000006003887836 */ /* 0x010fe20000000000 */
[----:B------:R4:W-:Y:S01]  /*2dc00*/  @P5 STG.E desc[UR28][R132.64], R158 ;  /* 0x0000009e84005986 */ /* 0x0009e2000c10191c */
[----:B--2---:R-:W-:Y:S01]  /*2dc10*/  ISETP.LT.AND P5, PT, R139, UR7, !P0 ;  /* 0x000000078b007c0c */ /* 0x004fe2000c7a1270 */
[----:B------:R-:W2:Y:S01]  /*2dc20*/  LDCU UR7, c[0x0][0x39c] ;  /* 0x00007380ff0777ac */ /* 0x000ea20008000800 */
[C---:B------:R-:W-:Y:S01]  /*2dc30*/  LEA.HI.X.SX32 R139, R141.reuse, R0, 0x2, P6 ;  /* 0x000000008d8b7211 */ /* 0x040fe200030f16ff */
[----:B------:R5:W-:Y:S01]  /*2dc40*/  @P4 STG.E desc[UR28][R134.64], R159 ;  /* 0x0000009f86004986 */ /* 0x000be2000c10191c */
[----:B---3--:R-:W-:Y:S01]  /*2dc50*/  ISETP.LT.AND P4, PT, R136, UR4, !P0 ;  /* 0x0000000488007c0c */ /* 0x008fe2000c781270 */
[----:B------:R-:W-:Y:S01]  /*2dc60*/  VIADD R141, R141, UR5 ;  /* 0x000000058d8d7c36 */ /* 0x000fe20008000000 */
[----:B------:R-:W3:Y:S01]  /*2dc70*/  LDCU UR4, c[0x0][0x39c] ;  /* 0x00007380ff0477ac */ /* 0x000ee20008000800 */
[----:B------:R-:W-:-:S02]  /*2dc80*/  VIADD R136, R3, 0x61 ;  /* 0x0000006103887836 */ /* 0x000fc40000000000 */
[C---:B------:R-:W-:Y:S01]  /*2dc90*/  VIADD R137, R141.reuse, UR5 ;  /* 0x000000058d897c36 */ /* 0x040fe20008000000 */
[C---:B----4-:R-:W-:Y:S01]  /*2dca0*/  LEA R132, P6, R141.reuse, R2, 0x2 ;  /* 0x000000028d847211 */ /* 0x050fe200078c10ff */
[----:B------:R4:W-:Y:S03]  /*2dcb0*/  @P3 STG.E desc[UR28][R138.64], R160 ;  /* 0x000000a08a003986 */ /* 0x0009e6000c10191c */
[----:B------:R-:W-:Y:S01]  /*2dcc0*/  LEA.HI.X.SX32 R133, R141, R0, 0x2, P6 ;  /* 0x000000008d857211 */ /* 0x000fe200030f16ff */
[C---:B------:R-:W-:Y:S01]  /*2dcd0*/  VIADD R141, R137.reuse, UR5 ;  /* 0x00000005898d7c36 */ /* 0x040fe20008000000 */
[----:B-----5:R-:W-:Y:S02]  /*2dce0*/  LEA R134, P6, R137, R2, 0x2 ;  /* 0x0000000289867211 */ /* 0x020fe400078c10ff */
[----:B-1----:R-:W-:Y:S01]  /*2dcf0*/  ISETP.LT.AND P3, PT, R136, UR6, !P0 ;  /* 0x0000000688007c0c */ /* 0x002fe2000c761270 */
[----:B------:R-:W1:Y:S01]  /*2dd00*/  LDCU UR6, c[0x0][0x39c] ;  /* 0x00007380ff0677ac */ /* 0x000e620008000800 */
[----:B------:R-:W-:Y:S01]  /*2dd10*/  VIADD R140, R3, 0x62 ;  /* 0x00000062038c7836 */ /* 0x000fe20000000000 */
[----:B------:R-:W-:-:S02]  /*2dd20*/  LEA.HI.X.SX32 R135, R137, R0, 0x2, P6 ;  /* 0x0000000089877211 */ /* 0x000fc400030f16ff */
[----:B------:R-:W-:Y:S01]  /*2dd30*/  LEA R136, P6, R141, R2, 0x2 ;  /* 0x000000028d887211 */ /* 0x000fe200078c10ff */
[----:B------:R5:W-:Y:S01]  /*2dd40*/  @P2 STG.E desc[UR28][R132.64], R161 ;  /* 0x000000a184002986 */ /* 0x000be2000c10191c */
[----:B---3--:R-:W-:Y:S01]  /*2dd50*/  ISETP.LT.AND P2, PT, R140, UR4, !P0 ;  /* 0x000000048c007c0c */ /* 0x008fe2000c741270 */
[----:B----4-:R-:W-:Y:S01]  /*2dd60*/  VIADD R138, R3, 0x63 ;  /* 0x00000063038a7836 */ /* 0x010fe20000000000 */
[C---:B------:R-:W-:Y:S01]  /*2dd70*/  LEA.HI.X.SX32 R137, R141.reuse, R0, 0x2, P6 ;  /* 0x000000008d897211 */ /* 0x040fe200030f16ff */
[----:B------:R-:W3:Y:S01]  /*2dd80*/  LDCU UR4, c[0x0][0x39c] ;  /* 0x00007380ff0477ac */ /* 0x000ee20008000800 */
        /* <DEDUP_REMOVED lines=11> */
[----:B-1----:R-:W-:Y:S01]  /*2de40*/  ISETP.LT.AND P5, PT, R138, UR6, !P0 ;  /* 0x000000068a007c0c */ /* 0x002fe2000c7a1270 */
[----:B------:R-:W1:Y:S01]  /*2de50*/  LDCU UR6, c[0x0][0x39c] ;  /* 0x00007380ff0677ac */ /* 0x000e620008000800 */
[----:B------:R-:W-:Y:S01]  /*2de60*/  VIADD R138, R3, 0x65 ;  /* 0x00000065038a7836 */ /* 0x000fe20000000000 */
[----:B------:R-:W-:Y:S01]  /*2de70*/  LEA.HI.X.SX32 R135, R139, R0, 0x2, P6 ;  /* 0x000000008b877211 */ /* 0x000fe200030f16ff */
[C---:B------:R-:W-:Y:S01]  /*2de80*/  VIADD R143, R141.reuse, UR5 ;  /* 0x000000058d8f7c36 */ /* 0x040fe20008000000 */
[----:B-----5:R-:W-:Y:S01]  /*2de90*/  LEA R136, P6, R141, R2, 0x2 ;  /* 0x000000028d887211 */ /* 0x020fe200078c10ff */
[----:B------:R4:W-:Y:S01]  /*2dea0*/  @P4 STG.E desc[UR28][R132.64], R164 ;  /* 0x000000a484004986 */ /* 0x0009e2000c10191c */
[----:B---3--:R-:W-:Y:S01]  /*2deb0*/  ISETP.LT.AND P4, PT, R138, UR4, !P0 ;  /* 0x000000048a007c0c */ /* 0x008fe2000c781270 */
[----:B------:R-:W-:Y:S01]  /*2dec0*/  VIADD R139, R3, 0x66 ;  /* 0x00000066038b7836 */ /* 0x000fe20000000000 */
[----:B------:R-:W-:Y:S01]  /*2ded0*/  LEA.HI.X.SX32 R137, R141, R0, 0x2, P6 ;  /* 0x000000008d897211 */ /* 0x000fe200030f16ff */
[----:B------:R-:W3:Y:S01]  /*2dee0*/  LDCU UR4, c[0x0][0x39c] ;  /* 0x00007380ff0477ac */ /* 0x000ee20008000800 */
        /* <DEDUP_REMOVED lines=8> */
[----:B-1----:R-:W-:Y:S01]  /*2df70*/  ISETP.LT.AND P2, PT, R140, UR6, !P0 ;  /* 0x000000068c007c0c */ /* 0x002fe2000c741270 */
[----:B------:R-:W1:Y:S01]  /*2df80*/  LDCU UR6, c[0x0][0x39c] ;  /* 0x00007380ff0677ac */ /* 0x000e620008000800 */
[C---:B------:R-:W-:Y:S01]  /*2df90*/  VIADD R141, R143.reuse, UR5 ;  /* 0x000000058f8d7c36 */ /* 0x040fe20008000000 */
[----:B------:R2:W-:Y:S01]  /*2dfa0*/  @P1 STG.E desc[UR28][R138.64], R167 ;  /* 0x000000a78a001986 */ /* 0x0005e2000c10191c */
[----:B----4-:R-:W-:Y:S01]  /*2dfb0*/  LEA R132, P1, R143, R2, 0x2 ;  /* 0x000000028f847211 */ /* 0x010fe200078210ff */
[----:B-----5:R-:W-:-:S02]  /*2dfc0*/  VIADD R135, R3, 0x68 ;  /* 0x0000006803877836 */ /* 0x020fc40000000000 */
[----:B------:R-:W-:Y:S02]  /*2dfd0*/  LEA R134, P6, R141, R2, 0x2 ;  /* 0x000000028d867211 */ /* 0x000fe400078c10ff */
[-C--:B------:R-:W-:Y:S02]  /*2dfe0*/  LEA.HI.X.SX32 R133, R143, R0.reuse, 0x2, P1 ;  /* 0x000000008f857211 */ /* 0x080fe400008f16ff */
[----:B---3--:R-:W-:Y:S01]  /*2dff0*/  ISETP.LT.AND P1, PT, R135, UR4, !P0 ;  /* 0x0000000487007c0c */ /* 0x008fe2000c721270 */
[----:B------:R-:W3:Y:S01]  /*2e000*/  LDCU UR4, c[0x0][0x39c] ;  /* 0x00007380ff0477ac */ /* 0x000ee20008000800 */
        /* <DEDUP_REMOVED lines=11> */
[----:B-1----:R-:W-:Y:S01]  /*2e0c0*/  ISETP.LT.AND P4, PT, R138, UR6, !P0 ;  /* 0x000000068a007c0c */ /* 0x002fe2000c781270 */
[----:B------:R-:W1:Y:S01]  /*2e0d0*/  LDCU UR6, c[0x0][0x39c] ;  /* 0x00007380ff0677ac */ /* 0x000e620008000800 */
[----:B----4-:R-:W-:Y:S01]  /*2e0e0*/  VIADD R133, R3, 0x6b ;  /* 0x0000006b03857836 */ /* 0x010fe20000000000 */
[C---:B------:R-:W-:Y:S01]  /*2e0f0*/  LEA R132, P6, R139.reuse, R2, 0x2 ;  /* 0x000000028b847211 */ /* 0x040fe200078c10ff */
[----:B-----5:R-:W-:Y:S01]  /*2e100*/  VIADD R135, R139, UR5 ;  /* 0x000000058b877c36 */ /* 0x020fe20008000000 */
[----:B------:R4:W-:Y:S02]  /*2e110*/  @P3 STG.E desc[UR28][R136.64], R170 ;  /* 0x000000aa88003986 */ /* 0x0009e4000c10191c */
[----:B---3--:R-:W-:Y:S01]  /*2e120*/  ISETP.LT.AND P3, PT, R133, UR4, !P0 ;  /* 0x0000000485007c0c */ /* 0x008fe2000c761270 */
[----:B------:R-:W3:Y:S01]  /*2e130*/  LDCU UR4, c[0x0][0x39c] ;  /* 0x00007380ff0477ac */ /* 0x000ee20008000800 */
        /* <DEDUP_REMOVED lines=12> */
[----:B-1----:R-:W-:Y:S01]  /*2e200*/  ISETP.LT.AND P1, PT, R136, UR6, !P0 ;  /* 0x0000000688007c0c */ /* 0x002fe2000c721270 */
[----:B------:R-:W-:Y:S01]  /*2e210*/  VIADD R141, R141, UR5 ;  /* 0x000000058d8d7c36 */ /* 0x000fe20008000000 */
[----:B------:R-:W1:Y:S01]  /*2e220*/  LDCU UR6, c[0x0][0x39c] ;  /* 0x00007380ff0677ac */ /* 0x000e620008000800 */
[----:B------:R-:W-:-:S02]  /*2e230*/  VIADD R136, R3, 0x6e ;  /* 0x0000006e03887836 */ /* 0x000fc40000000000 */
[C---:B------:R-:W-:Y:S01]  /*2e240*/  VIADD R137, R141.reuse, UR5 ;  /* 0x000000058d897c36 */ /* 0x040fe20008000000 */
[C---:B----4-:R-:W-:Y:S01]  /*2e250*/  LEA R132, P6, R141.reuse, R2, 0x2 ;  /* 0x000000028d847211 */ /* 0x050fe200078c10ff */
        /* <DEDUP_REMOVED lines=10> */
[----:B-1----:R-:W-:Y:S01]  /*2e300*/  ISETP.LT.AND P4, PT, R140, UR6, !P0 ;  /* 0x000000068c007c0c */ /* 0x002fe2000c781270 */
[----:B----4-:R-:W-:Y:S01]  /*2e310*/  VIADD R138, R3, 0x70 ;  /* 0x00000070038a7836 */ /* 0x010fe20000000000 */
        /* <DEDUP_REMOVED lines=10> */
[----:B------:R-:W-:Y:S02]  /*2e3c0*/  LEA.HI.X.SX32 R133, R141, R0, 0x2, P6 ;  /* 0x000000008d857211 */ /* 0x000fe400030f16ff */
[C---:B----4-:R-:W-:Y:S02]  /*2e3d0*/  LEA R134, P6, R139.reuse, R2, 0x2 ;  /* 0x000000028b867211 */ /* 0x050fe400078c10ff */
[----:B------:R-:W-:Y:S02]  /*2e3e0*/  IADD3 R141, PT, PT, R139, UR5, RZ ;  /* 0x000000058b8d7c10 */ /* 0x000fe4000fffe0ff */
        /* <DEDUP_REMOVED lines=148> */
[----:B------:R-:W-:Y:S01]  /*2ed30*/  VIADD R136, R3, 0x88 ;  /* 0x0000008803887836 */ /* 0x000fe20000000000 */
[C---:B------:R-:W-:Y:S01]  /*2ed40*/  LEA.HI.X.SX32 R139, R141.reuse, R0, 0x2, P6 ;  /* 0x000000008d8b7211 */ /* 0x040fe200030f16ff */
[----:B------:R2:W-:Y:S01]  /*2ed50*/  @P5 STG.E desc[UR28][R134.64], R70 ;  /* 0x0000004686005986 */ /* 0x0005e2000c10191c */
[----:B-1----:R-:W-:Y:S01]  /*2ed60*/  ISETP.LT.AND P5, PT, R68, UR6, !P0 ;  /* 0x0000000644007c0c */ /* 0x002fe2000c7a1270 */
[----:B------:R-:W-:Y:S01]  /*2ed70*/  VIADD R141, R141, UR5 ;  /* 0x000000058d8d7c36 */ /* 0x000fe20008000000 */
[----:B------:R-:W1:Y:S04]  /*2ed80*/  LDCU UR6, c[0x0][0x39c] ;  /* 0x00007380ff0677ac */ /* 0x000e680008000800 */
[C---:B------:R-:W-:Y:S01]  /*2ed90*/  LEA R68, P6, R141.reuse, R2, 0x2 ;  /* 0x000000028d447211 */ /* 0x040fe200078c10ff */
[C---:B----4-:R-:W-:Y:S01]  /*2eda0*/  VIADD R133, R141.reuse, UR5 ;  /* 0x000000058d857c36 */ /* 0x050fe20008000000 */
[----:B------:R-:W4:Y:S02]  /*2edb0*/  LDCU UR7, c[0x0][0x39c] ;  /* 0x00007380ff0777ac */ /* 0x000f240008000800 */
[----:B------:R-:W-:Y:S01]  /*2edc0*/  LEA.HI.X.SX32 R69, R141, R0, 0x2, P6 ;  /* 0x000000008d457211 */ /* 0x000fe200030f16ff */
[C---:B--2---:R-:W-:Y:S01]  /*2edd0*/  VIADD R135, R133.reuse, UR5 ;  /* 0x0000000585877c36 */ /* 0x044fe20008000000 */
[----:B------:R-:W-:Y:S01]  /*2ede0*/  LEA R132, P6, R133, R2, 0x2 ;  /* 0x0000000285847211 */ /* 0x000fe200078c10ff */
[----:B------:R2:W-:Y:S01]  /*2edf0*/  @P4 STG.E desc[UR28][R138.64], R71 ;  /* 0x000000478a004986 */ /* 0x0005e2000c10191c */
[----:B---3--:R-:W-:Y:S01]  /*2ee00*/  ISETP.LT.AND P4, PT, R136, UR4, !P0 ;  /* 0x0000000488007c0c */ /* 0x008fe2000c781270 */
[----:B------:R-:W3:Y:S01]  /*2ee10*/  LDCU UR4, c[0x0][0x39c] ;  /* 0x00007380ff0477ac */ /* 0x000ee20008000800 */
[----:B------:R-:W-:Y:S01]  /*2ee20*/  VIADD R134, R3, 0x89 ;  /* 0x0000008903867836 */ /* 0x000fe20000000000 */
[----:B------:R-:W-:-:S02]  /*2ee30*/  LEA.HI.X.SX32 R133, R133, R0, 0x2, P6 ;  /* 0x0000000085857211 */ /* 0x000fc400030f16ff */
[----:B------:R-:W-:Y:S01]  /*2ee40*/  LEA R70, P6, R135, R2, 0x2 ;  /* 0x0000000287467211 */ /* 0x000fe200078c10ff */
[----:B------:R5:W-:Y:S01]  /*2ee50*/  @P3 STG.E desc[UR28][R68.64], R72 ;  /* 0x0000004844003986 */ /* 0x000be2000c10191c */
[----:B-1----:R-:W-:Y:S01]  /*2ee60*/  ISETP.LT.AND P3, PT, R134, UR6, !P0 ;  /* 0x0000000686007c0c */ /* 0x002fe2000c761270 */
[----:B------:R-:W-:Y:S01]  /*2ee70*/  VIADD R134, R3, 0x8a ;  /* 0x0000008a03867836 */ /* 0x000fe20000000000 */
[----:B------:R-:W1:Y:S01]  /*2ee80*/  LDCU UR6, c[0x0][0x39c] ;  /* 0x00007380ff0677ac */ /* 0x000e620008000800 */
[C---:B--2---:R-:W-:Y:S01]  /*2ee90*/  LEA.HI.X.SX32 R71, R135.reuse, R0, 0x2, P6 ;  /* 0x0000000087477211 */ /* 0x044fe200030f16ff */
[----:B------:R-:W-:Y:S01]  /*2eea0*/  VIADD R135, R135, UR5 ;  /* 0x0000000587877c36 */ /* 0x000fe20008000000 */
[----:B------:R2:W-:Y:S01]  /*2eeb0*/  @P2 STG.E desc[UR28][R132.64], R73 ;  /* 0x0000004984002986 */ /* 0x0005e2000c10191c */
[----:B----4-:R-:W-:Y:S01]  /*2eec0*/  ISETP.LT.AND P2, PT, R134, UR7, !P0 ;  /* 0x0000000786007c0c */ /* 0x010fe2000c741270 */
[----:B------:R-:W-:Y:S01]  /*2eed0*/  VIADD R134, R3, 0x8b ;  /* 0x0000008b03867836 */ /* 0x000fe20000000000 */
[----:B------:R-:W4:Y:S01]  /*2eee0*/  LDCU UR7, c[0x0][0x39c] ;  /* 0x00007380ff0777ac */ /* 0x000f220008000800 */
[C---:B------:R-:W-:Y:S01]  /*2eef0*/  VIADD R137, R135.reuse, UR5 ;  /* 0x0000000587897c36 */ /* 0x040fe20008000000 */
[C---:B-----5:R-:W-:Y:S01]  /*2ef00*/  LEA R68, P6, R135.reuse, R2, 0x2 ;  /* 0x0000000287447211 */ /* 0x060fe200078c10ff */
[----:B------:R5:W-:Y:S01]  /*2ef10*/  @P1 STG.E desc[UR28][R70.64], R74 ;  /* 0x0000004a46001986 */ /* 0x000be2000c10191c */
[----:B---3--:R-:W-:Y:S01]  /*2ef20*/  ISETP.LT.AND P1, PT, R134, UR4, !P0 ;  /* 0x0000000486007c0c */ /* 0x008fe2000c721270 */
[----:B------:R-:W3:Y:S01]  /*2ef30*/  LDCU UR4, c[0x0][0x39c] ;  /* 0x00007380ff0477ac */ /* 0x000ee20008000800 */
[----:B------:R-:W-:-:S02]  /*2ef40*/  LEA.HI.X.SX32 R69, R135, R0, 0x2, P6 ;  /* 0x0000000087457211 */ /* 0x000fc400030f16ff */
[C---:B------:R-:W-:Y:S01]  /*2ef50*/  LEA R72, P6, R137.reuse, R2, 0x2 ;  /* 0x0000000289487211 */ /* 0x040fe200078c10ff */
[----:B--2---:R-:W-:Y:S02]  /*2ef60*/  VIADD R133, R137, UR5 ;  /* 0x0000000589857c36 */ /* 0x004fe40008000000 */
        /* <DEDUP_REMOVED lines=11> */
[----:B----4-:R-:W-:Y:S01]  /*2f020*/  ISETP.LT.AND P4, PT, R74, UR7, !P0 ;  /* 0x000000074a007c0c */ /* 0x010fe2000c781270 */
[----:B------:R-:W-:Y:S01]  /*2f030*/  VIADD R74, R3, 0x8e ;  /* 0x0000008e034a7836 */ /* 0x000fe20000000000 */
[C---:B------:R-:W-:Y:S01]  /*2f040*/  LEA.HI.X.SX32 R133, R135.reuse, R0, 0x2, P6 ;  /* 0x0000000087857211 */ /* 0x040fe200030f16ff */
[----:B------:R-:W4:Y:S01]  /*2f050*/  LDCU UR7, c[0x0][0x39c] ;  /* 0x00007380ff0777ac */ /* 0x000f220008000800 */
[----:B------:R-:W-:Y:S01]  /*2f060*/  VIADD R135, R135, UR5 ;  /* 0x0000000587877c36 */ /* 0x000fe20008000000 */
[----:B------:R1:W-:Y:S01]  /*2f070*/  @P3 STG.E desc[UR28][R70.64], R77 ;  /* 0x0000004d46003986 */ /* 0x0003e2000c10191c */
[----:B---3--:R-:W-:Y:S01]  /*2f080*/  ISETP.LT.AND P3, PT, R74, UR4, !P0 ;  /* 0x000000044a007c0c */ /* 0x008fe2000c761270 */
[----:B------:R-:W3:Y:S01]  /*2f090*/  LDCU UR4, c[0x0][0x39c] ;  /* 0x00007380ff0477ac */ /* 0x000ee20008000800 */
[C---:B--2---:R-:W-:Y:S01]  /*2f0a0*/  VIADD R75, R135.reuse, UR5 ;  /* 0x00000005874b7c36 */ /* 0x044fe20008000000 */
[----:B------:R-:W-:Y:S01]  /*2f0b0*/  @P2 STG.E desc[UR28][R132.64], R78 ;  /* 0x0000004e84002986 */ /* 0x000fe2000c10191c */
[----:B------:R-:W-:Y:S01]  /*2f0c0*/  LEA R68, P2, R135, R2, 0x2 ;  /* 0x0000000287447211 */ /* 0x000fe200078410ff */
        /* <DEDUP_REMOVED lines=9> */
[----:B------:R-:W-:Y:S01]  /*2f160*/  VIADD R74, R3, 0x91 ;  /* 0x00000091034a7836 */ /* 0x000fe20000000000 */
[----:B----4-:R-:W-:Y:S01]  /*2f170*/  ISETP.LT.AND P1, PT, R70, UR7, !P0 ;  /* 0x0000000746007c0c */ /* 0x010fe2000c721270 */
[C---:B------:R-:W-:Y:S01]  /*2f180*/  VIADD R77, R75.reuse, UR5 ;  /* 0x000000054b4d7c36 */ /* 0x040fe20008000000 */
[----:B------:R4:W-:Y:S01]  /*2f190*/  @P5 STG.E desc[UR28][R72.64], R80 ;  /* 0x0000005048005986 */ /* 0x0009e2000c10191c */
[C---:B------:R-:W-:Y:S01]  /*2f1a0*/  LEA R70, P5, R75.reuse, R2, 0x2 ;  /* 0x000000024b467211 */ /* 0x040fe200078a10ff */
[----:B------:R-:W5:Y:S03]  /*2f1b0*/  LDCU UR7, c[0x0][0x39c] ;  /* 0x00007380ff0777ac */ /* 0x000f660008000800 */
[----:B------:R-:W-:-:S02]  /*2f1c0*/  LEA.HI.X.SX32 R71, R75, R0, 0x2, P5 ;  /* 0x000000004b477211 */ /* 0x000fc400028f16ff */
[----:B---3--:R-:W-:Y:S01]  /*2f1d0*/  ISETP.LT.AND P5, PT, R74, UR4, !P0 ;  /* 0x000000044a007c0c */ /* 0x008fe2000c7a1270 */
[----:B------:R-:W3:Y:S01]  /*2f1e0*/  LDCU UR4, c[0x0][0x39c] ;  /* 0x00007380ff0477ac */ /* 0x000ee20008000800 */
[----:B--2---:R-:W-:Y:S01]  /*2f1f0*/  VIADD R69, R3, 0x92 ;  /* 0x0000009203457836 */ /* 0x004fe20000000000 */
[C---:B------:R-:W-:Y:S01]  /*2f200*/  LEA R68, P6, R77.reuse, R2, 0x2 ;  /* 0x000000024d447211 */ /* 0x040fe200078c10ff */
[----:B----4-:R-:W-:Y:S01]  /*2f210*/  VIADD R73, R77, UR5 ;  /* 0x000000054d497c36 */ /* 0x010fe20008000000 */
        /* <DEDUP_REMOVED lines=9> */
[----:B--2---:R-:W-:Y:S01]  /*2f2b0*/  VIADD R70, R3, 0x94 ;  /* 0x0000009403467836 */ /* 0x004fe20000000000 */
[----:B------:R2:W-:Y:S01]  /*2f2c0*/  @P3 STG.E desc[UR28][R68.64], R82 ;  /* 0x0000005244003986 */ /* 0x0005e2000c10191c */
[----:B-----5:R-:W-:Y:S01]  /*2f2d0*/  ISETP.LT.AND P3, PT, R75, UR7, !P0 ;  /* 0x000000074b007c0c */ /* 0x020fe2000c761270 */
[----:B------:R-:W4:Y:S01]  /*2f2e0*/  LDCU UR7, c[0x0][0x39c] ;  /* 0x00007380ff0777ac */ /* 0x000f220008000800 */
[C---:B------:R-:W-:Y:S01]  /*2f2f0*/  LEA.HI.X.SX32 R75, R77.reuse, R0, 0x2, P6 ;  /* 0x000000004d4b7211 */ /* 0x040fe200030f16ff */
[----:B------:R5:W-:Y:S01]  /*2f300*/  @P2 STG.E desc[UR28][R72.64], R83 ;  /* 0x0000005348002986 */ /* 0x000be2000c10191c */
[----:B---3--:R-:W-:Y:S01]  /*2f310*/  ISETP.LT.AND P2, PT, R70, UR4, !P0 ;  /* 0x0000000446007c0c */ /* 0x008fe2000c741270 */
[----:B------:R-:W3:Y:S01]  /*2f320*/  LDCU UR4, c[0x0][0x39c] ;  /* 0x00007380ff0477ac */ /* 0x000ee20008000800 */
[----:B------:R-:W-:-:S02]  /*2f330*/  VIADD R77, R77, UR5 ;  /* 0x000000054d4d7c36 */ /* 0x000fc40008000000 */
[----:B------:R-:W-:Y:S02]  /*2f340*/  VIADD R70, R3, 0x95 ;  /* 0x0000009503467836 */ /* 0x000fe40000000000 */
[C---:B------:R-:W-:Y:S01]  /*2f350*/  VIADD R71, R77.reuse, UR5 ;  /* 0x000000054d477c36 */ /* 0x040fe20008000000 */
[C---:B--2---:R-:W-:Y:S01]  /*2f360*/  LEA R68, P6, R77.reuse, R2, 0x2 ;  /* 0x000000024d447211 */ /* 0x044fe200078c10ff */
[----:B------:R2:W-:Y:S01]  /*2f370*/  @P1 STG.E desc[UR28][R74.64], R84 ;  /* 0x000000544a001986 */ /* 0x0005e2000c10191c */
[----:B-1----:R-:W-:Y:S01]  /*2f380*/  ISETP.LT.AND P1, PT, R70, UR6, !P0 ;  /* 0x0000000646007c0c */ /* 0x002fe2000c721270 */
[----:B------:R-:W1:Y:S01]  /*2f390*/  LDCU UR6, c[0x0][0x39c] ;  /* 0x00007380ff0677ac */ /* 0x000e620008000800 */
[----:B------:R-:W-:Y:S01]  /*2f3a0*/  LEA.HI.X.SX32 R69, R77, R0, 0x2, P6 ;  /* 0x000000004d457211 */ /* 0x000fe200030f16ff */
[C---:B------:R-:W-:Y:S01]  /*2f3b0*/  VIADD R77, R71.reuse, UR5 ;  /* 0x00000005474d7c36 */ /* 0x040fe20008000000 */
[----:B------:R-:W-:Y:S01]  /*2f3c0*/  LEA R70, P6, R71, R2, 0x2 ;  /* 0x0000000247467211 */ /* 0x000fe200078c10ff */
[----:B-----5:R-:W-:-:S03]  /*2f3d0*/  VIADD R73, R3, 0x96 ;  /* 0x0000009603497836 */ /* 0x020fc60000000000 */
[----:B------:R-:W-:Y:S02]  /*2f3e0*/  LEA.HI.X.SX32 R71, R71, R0, 0x2, P6 ;  /* 0x0000000047477211 */ /* 0x000fe400030f16ff */
[----:B------:R-:W-:Y:S01]  /*2f3f0*/  LEA R72, P6, R77, R2, 0x2 ;  /* 0x000000024d487211 */ /* 0x000fe200078c10ff */
[----:B------:R5:W-:Y:S01]  /*2f400*/  @P5 STG.E desc[UR28][R68.64], R85 ;  /* 0x0000005544005986 */ /* 0x000be2000c10191c */
[----:B---3--:R-:W-:Y:S01]  /*2f410*/  ISETP.LT.AND P5, PT, R73, UR4, !P0 ;  /* 0x0000000449007c0c */ /* 0x008fe2000c7a1270 */
[----:B--2---:R-:W-:Y:S01]  /*2f420*/  VIADD R74, R3, 0x97 ;  /* 0x00000097034a7836 */ /* 0x004fe20000000000 */
[C---:B------:R-:W-:Y:S01]  /*2f430*/  LEA.HI.X.SX32 R73, R77.reuse, R0, 0x2, P6 ;  /* 0x000000004d497211 */ /* 0x040fe200030f16ff */
[----:B------:R-:W2:Y:S01]  /*2f440*/  LDCU UR4, c[0x0][0x39c] ;  /* 0x00007380ff0477ac */ /* 0x000ea20008000800 */
[----:B------:R-:W-:Y:S01]  /*2f450*/  IADD3 R77, PT, PT, R77, UR5, RZ ;  /* 0x000000054d4d7c10 */ /* 0x000fe2000fffe0ff */
[----:B------:R3:W-:Y:S01]  /*2f460*/  @P4 STG.E desc[UR28][R70.64], R86 ;  /* 0x0000005646004986 */ /* 0x0007e2000c10191c */
[----:B----4-:R-:W-:Y:S01]  /*2f470*/  ISETP.LT.AND P4, PT, R74, UR7, !P0 ;  /* 0x000000074a007c0c */ /* 0x010fe2000c781270 */
[----:B------:R-:W4:Y:S01]  /*2f480*/  LDCU UR7, c[0x0][0x39c] ;  /* 0x00007380ff0777ac */ /* 0x000f220008000800 */
[----:B------:R-:W-:-:S02]  /*2f490*/  VIADD R74, R3, 0x98 ;  /* 0x00000098034a7836 */ /* 0x000fc40000000000 */
[C---:B------:R-:W-:Y:S01]  /*2f4a0*/  VIADD R75, R77.reuse, UR5 ;  /* 0x000000054d4b7c36 */ /* 0x040fe20008000000 */
[C---:B-----5:R-:W-:Y:S01]  /*2f4b0*/  LEA R68, P6, R77.reuse, R2, 0x2 ;  /* 0x000000024d447211 */ /* 0x060fe200078c10ff */
[----:B------:R5:W-:Y:S01]  /*2f4c0*/  @P3 STG.E desc[UR28][R72.64], R87 ;  /* 0x0000005748003986 */ /* 0x000be2000c10191c */
[----:B-1----:R-:W-:Y:S01]  /*2f4d0*/  ISETP.LT.AND P3, PT, R74, UR6, !P0 ;  /* 0x000000064a007c0c */ /* 0x002fe2000c761270 */
[----:B------:R-:W1:Y:S01]  /*2f4e0*/  LDCU UR6, c[0x0][0x39c] ;  /* 0x00007380ff0677ac */ /* 0x000e620008000800 */
[----:B------:R-:W-:Y:S01]  /*2f4f0*/  LEA.HI.X.SX32 R69, R77, R0, 0x2, P6 ;  /* 0x000000004d457211 */ /* 0x000fe200030f16ff */
[C---:B------:R-:W-:Y:S01]  /*2f500*/  VIADD R77, R75.reuse, UR5 ;  /* 0x000000054b4d7c36 */ /* 0x040fe20008000000 */
[----:B---3--:R-:W-:Y:S01]  /*2f510*/  LEA R70, P6, R75, R2, 0x2 ;  /* 0x000000024b467211 */ /* 0x008fe200078c10ff */
[----:B------:R-:W-:Y:S02]  /*2f520*/  VIADD R74, R3, 0x99 ;  /* 0x00000099034a7836 */ /* 0x000fe40000000000 */
[----:B------:R-:W-:Y:S01]  /*2f530*/  VIADD R79, R77, UR5 ;  /* 0x000000054d4f7c36 */ /* 0x000fe20008000000 */
[----:B------:R-:W-:Y:S01]  /*2f540*/  LEA.HI.X.SX32 R71, R75, R0, 0x2, P6 ;  /* 0x000000004b477211 */ /* 0x000fe200030f16ff */
[----:B------:R3:W-:Y:S01]  /*2f550*/  @P2 STG.E desc[UR28][R68.64], R88 ;  /* 0x0000005844002986 */ /* 0x0007e2000c10191c */
[----:B-----5:R-:W-:Y:S01]  /*2f560*/  LEA R72, P6, R77, R2, 0x2 ;  /* 0x000000024d487211 */ /* 0x020fe200078c10ff */
[----:B------:R-:W-:Y:S01]  /*2f570*/  VIADD R75, R3, 0x9a ;  /* 0x0000009a034b7836 */ /* 0x000fe20000000000 */
[----:B--2---:R-:W-:Y:S01]  /*2f580*/  ISETP.LT.AND P2, PT, R74, UR4, !P0 ;  /* 0x000000044a007c0c */ /* 0x004fe2000c741270 */
[----:B------:R-:W2:Y:S01]  /*2f590*/  LDCU UR4, c[0x0][0x39c] ;  /* 0x00007380ff0477ac */ /* 0x000ea20008000800 */
[----:B------:R-:W-:-:S02]  /*2f5a0*/  LEA.HI.X.SX32 R73, R77, R0, 0x2, P6 ;  /* 0x000000004d497211 */ /* 0x000fc400030f16ff */
        /* <DEDUP_REMOVED lines=8> */
[----:B-1----:R-:W-:Y:S01]  /*2f630*/  ISETP.LT.AND P5, PT, R76, UR6, !P0 ;  /* 0x000000064c007c0c */ /* 0x002fe2000c7a1270 */
[----:B------:R-:W1:Y:S01]  /*2f640*/  LDCU UR6, c[0x0][0x39c] ;  /* 0x00007380ff0677ac */ /* 0x000e620008000800 */
[C---:B------:R-:W-:Y:S01]  /*2f650*/  VIADD R77, R79.reuse, UR5 ;  /* 0x000000054f4d7c36 */ /* 0x040fe20008000000 */
[----:B------:R4:W-:Y:S01]  /*2f660*/  @P4 STG.E desc[UR28][R74.64], R91 ;  /* 0x0000005b4a004986 */ /* 0x0009e2000c10191c */
[----:B---3--:R-:W-:Y:S01]  /*2f670*/  LEA R68, P4, R79, R2, 0x2 ;  /* 0x000000024f447211 */ /* 0x008fe200078810ff */
[----:B-----5:R-:W-:-:S02]  /*2f680*/  VIADD R71, R3, 0x9c ;  /* 0x0000009c03477836 */ /* 0x020fc40000000000 */
[----:B------:R-:W-:Y:S02]  /*2f690*/  LEA R70, P6, R77, R2, 0x2 ;  /* 0x000000024d467211 */ /* 0x000fe400078c10ff */
[-C--:B------:R-:W-:Y:S02]  /*2f6a0*/  LEA.HI.X.SX32 R69, R79, R0.reuse, 0x2, P4 ;  /* 0x000000004f457211 */ /* 0x080fe400020f16ff */
[----:B--2---:R-:W-:Y:S01]  /*2f6b0*/  ISETP.LT.AND P4, PT, R71, UR4, !P0 ;  /* 0x0000000447007c0c */ /* 0x004fe2000c781270 */
[----:B------:R-:W2:Y:S01]  /*2f6c0*/  LDCU UR4, c[0x0][0x39c] ;  /* 0x00007380ff0477ac */ /* 0x000ea20008000800 */
[----:B------:R-:W-:Y:S01]  /*2f6d0*/  VIADD R72, R3, 0x9d ;  /* 0x0000009d03487836 */ /* 0x000fe20000000000 */
[C---:B------:R-:W-:Y:S01]  /*2f6e0*/  LEA.HI.X.SX32 R71, R77.reuse, R0, 0x2, P6 ;  /* 0x000000004d477211 */ /* 0x040fe200030f16ff */
[----:B------:R-:W-:Y:S01]  /*2f6f0*/  VIADD R77, R77, UR5 ;  /* 0x000000054d4d7c36 */ /* 0x000fe20008000000 */
[----:B------:R3:W-:Y:S01]  /*2f700*/  @P3 STG.E desc[UR28][R68.64], R92 ;  /* 0x0000005c44003986 */ /* 0x0007e2000c10191c */
[----:B----4-:R-:W-:Y:S01]  /*2f710*/  VIADD R74, R3, 0x9e ;  /* 0x0000009e034a7836 */ /* 0x010fe20000000000 */
[----:B------:R-:W-:Y:S01]  /*2f720*/  ISETP.LT.AND P3, PT, R72, UR7, !P0 ;  /* 0x0000000748007c0c */ /* 0x000fe2000c761270 */
[----:B------:R-:W4:Y:S01]  /*2f730*/  LDCU UR7, c[0x0][0x39c] ;  /* 0x00007380ff0777ac */ /* 0x000f220008000800 */
[----:B------:R5:W-:Y:S01]  /*2f740*/  @P2 STG.E desc[UR28][R70.64], R93 ;  /* 0x0000005d46002986 */ /* 0x000be2000c10191c */
[C---:B------:R-:W-:Y:S01]  /*2f750*/  LEA R72, P2, R77.reuse, R2, 0x2 ;  /* 0x000000024d487211 */ /* 0x040fe200078410ff */
[----:B------:R-:W-:-:S03]  /*2f760*/  VIADD R75, R77, UR5 ;  /* 0x000000054d4b7c36 */ /* 0x000fc60008000000 */
[----:B------:R-:W-:Y:S02]  /*2f770*/  LEA.HI.X.SX32 R73, R77, R0, 0x2, P2 ;  /* 0x000000004d497211 */ /* 0x000fe400010f16ff */
[----:B-1----:R-:W-:Y:S01]  /*2f780*/  ISETP.LT.AND P2, PT, R74, UR6, !P0 ;  /* 0x000000064a007c0c */ /* 0x002fe2000c741270 */
[----:B------:R-:W1:Y:S01]  /*2f790*/  LDCU UR6, c[0x0][0x39c] ;  /* 0x00007380ff0677ac */ /* 0x000e620008000800 */
[----:B---3--:R-:W-:Y:S01]  /*2f7a0*/  VIADD R69, R3, 0x9f ;  /* 0x0000009f03457836 */ /* 0x008fe20000000000 */
[C---:B------:R-:W-:Y:S01]  /*2f7b0*/  LEA R68, P6, R75.reuse, R2, 0x2 ;  /* 0x000000024b447211 */ /* 0x040fe200078c10ff */
[----:B-----5:R-:W-:Y:S01]  /*2f7c0*/  VIADD R71, R75, UR5 ;  /* 0x000000054b477c36 */ /* 0x020fe20008000000 */
[----:B------:R3:W-:Y:S02]  /*2f7d0*/  @P1 STG.E desc[UR28][R72.64], R94 ;  /* 0x0000005e48001986 */ /* 0x0007e4000c10191c */
[----:B--2---:R-:W-:Y:S01]  /*2f7e0*/  ISETP.LT.AND P1, PT, R69, UR4, !P0 ;  /* 0x0000000445007c0c */ /* 0x004fe2000c721270 */
[----:B------:R-:W2:Y:S01]  /*2f7f0*/  LDCU UR4, c[0x0][0x39c] ;  /* 0x00007380ff0477ac */ /* 0x000ea20008000800 */
[----:B------:R-:W-:Y:S01]  /*2f800*/  LEA.HI.X.SX32 R69, R75, R0, 0x2, P6 ;  /* 0x000000004b457211 */ /* 0x000fe200030f16ff */
[C---:B------:R-:W-:Y:S01]  /*2f810*/  VIADD R77, R71.reuse, UR5 ;  /* 0x00000005474d7c36 */ /* 0x040fe20008000000 */
[----:B------:R-:W-:Y:S01]  /*2f820*/  LEA R70, P6, R71, R2, 0x2 ;  /* 0x0000000247467211 */ /* 0x000fe200078c10ff */
[----:B------:R-:W-:-:S03]  /*2f830*/  VIADD R75, R3, 0xa0 ;  /* 0x000000a0034b7836 */ /* 0x000fc60000000000 */
[----:B------:R-:W-:Y:S02]  /*2f840*/  LEA.HI.X.SX32 R71, R71, R0, 0x2, P6 ;  /* 0x0000000047477211 */ /* 0x000fe400030f16ff */
[----:B------:R-:W-:Y:S01]  /*2f850*/  LEA R74, P6, R77, R2, 0x2 ;  /* 0x000000024d4a7211 */ /* 0x000fe200078c10ff */
[----:B---3--:R-:W-:Y:S01]  /*2f860*/  VIADD R72, R3, 0xa1 ;  /* 0x000000a103487836 */ /* 0x008fe20000000000 */
[----:B------:R3:W-:Y:S01]  /*2f870*/  @P5 STG.E desc[UR28][R68.64], R95 ;  /* 0x0000005f44005986 */ /* 0x0007e2000c10191c */
[----:B----4-:R-:W-:Y:S01]  /*2f880*/  ISETP.LT.AND P5, PT, R75, UR7, !P0 ;  /* 0x000000074b007c0c */ /* 0x010fe2000c7a1270 */
[----:B------:R-:W4:Y:S01]  /*2f890*/  LDCU UR7, c[0x0][0x39c] ;  /* 0x00007380ff0777ac */ /* 0x000f220008000800 */
[C---:B------:R-:W-:Y:S01]  /*2f8a0*/  LEA.HI.X.SX32 R75, R77.reuse, R0, 0x2, P6 ;  /* 0x000000004d4b7211 */ /* 0x040fe200030f16ff */
[----:B------:R5:W-:Y:S01]  /*2f8b0*/  @P4 STG.E desc[UR28][R70.64], R96 ;  /* 0x0000006046004986 */ /* 0x000be2000c10191c */
[----:B-1----:R-:W-:Y:S01]  /*2f8c0*/  ISETP.LT.AND P4, PT, R72, UR6, !P0 ;  /* 0x0000000648007c0c */ /* 0x002fe2000c781270 */
[----:B------:R-:W-:Y:S01]  /*2f8d0*/  VIADD R77, R77, UR5 ;  /* 0x000000054d4d7c36 */ /* 0x000fe20008000000 */
[----:B------:R-:W1:Y:S01]  /*2f8e0*/  LDCU UR6, c[0x0][0x39c] ;  /* 0x00007380ff0677ac */ /* 0x000e620008000800 */
[----:B------:R-:W-:-:S02]  /*2f8f0*/  VIADD R72, R3, 0xa2 ;  /* 0x000000a203487836 */ /* 0x000fc40000000000 */
[C---:B------:R-:W-:Y:S01]  /*2f900*/  VIADD R73, R77.reuse, UR5 ;  /* 0x000000054d497c36 */ /* 0x040fe20008000000 */
[C---:B---3--:R-:W-:Y:S01]  /*2f910*/  LEA R68, P6, R77.reuse, R2, 0x2 ;  /* 0x000000024d447211 */ /* 0x048fe200078c10ff */
[----:B------:R3:W-:Y:S03]  /*2f920*/  @P3 STG.E desc[UR28][R74.64], R97 ;  /* 0x000000614a003986 */ /* 0x0007e6000c10191c */
[----:B------:R-:W-:Y:S01]  /*2f930*/  LEA.HI.X.SX32 R69, R77, R0, 0x2, P6 ;  /* 0x000000004d457211 */ /* 0x000fe200030f16ff */
[C---:B------:R-:W-:Y:S01]  /*2f940*/  VIADD R77, R73.reuse, UR5 ;  /* 0x00000005494d7c36 */ /* 0x040fe20008000000 */
[----:B-----5:R-:W-:Y:S02]  /*2f950*/  LEA R70, P6, R73, R2, 0x2 ;  /* 0x0000000249467211 */ /* 0x020fe400078c10ff */
[----:B--2---:R-:W-:Y:S01]  /*2f960*/  ISETP.LT.AND P3, PT, R72, UR4, !P0 ;  /* 0x0000000448007c0c */ /* 0x004fe2000c761270 */
[----:B------:R-:W2:Y:S01]  /*2f970*/  LDCU UR4, c[0x0][0x39c] ;  /* 0x00007380ff0477ac */ /* 0x000ea20008000800 */
[----:B------:R-:W-:Y:S01]  /*2f980*/  VIADD R76, R3, 0xa3 ;  /* 0x000000a3034c7836 */ /* 0x000fe20000000000 */
[----:B------:R-:W-:-:S02]  /*2f990*/  LEA.HI.X.SX32 R71, R73, R0, 0x2, P6 ;  /* 0x0000000049477211 */ /* 0x000fc400030f16ff */
[----:B------:R-:W-:Y:S01]  /*2f9a0*/  LEA R72, P6, R77, R2, 0x2 ;  /* 0x000000024d487211 */ /* 0x000fe200078c10ff */
[----:B------:R5:W-:Y:S01]  /*2f9b0*/  @P2 STG.E desc[UR28][R68.64], R98 ;  /* 0x0000006244002986 */ /* 0x000be2000c10191c */
[----:B-1----:R-:W-:Y:S01]  /*2f9c0*/  ISETP.LT.AND P2, PT, R76, UR6, !P0 ;  /* 0x000000064c007c0c */ /* 0x002fe2000c741270 */
[----:B---3--:R-:W-:Y:S01]  /*2f9d0*/  VIADD R74, R3, 0xa4 ;  /* 0x000000a4034a7836 */ /* 0x008fe20000000000 */
[C---:B------:R-:W-:Y:S01]  /*2f9e0*/  LEA.HI.X.SX32 R73, R77.reuse, R0, 0x2, P6 ;  /* 0x000000004d497211 */ /* 0x040fe200030f16ff */
[----:B------:R-:W1:Y:S01]  /*2f9f0*/  LDCU UR6, c[0x0][0x39c] ;  /* 0x00007380ff0677ac */ /* 0x000e620008000800 */
[----:B------:R-:W-:Y:S01]  /*2fa00*/  VIADD R77, R77, UR5 ;  /* 0x000000054d4d7c36 */ /* 0x000fe20008000000 */
[----:B------:R3:W-:Y:S01]  /*2fa10*/  @P1 STG.E desc[UR28][R70.64], R99 ;  /* 0x0000006346001986 */ /* 0x0007e2000c10191c */
[----:B----4-:R-:W-:Y:S01]  /*2fa20*/  ISETP.LT.AND P1, PT, R74, UR7, !P0 ;  /* 0x000000074a007c0c */ /* 0x010fe2000c721270 */
[----:B------:R-:W4:Y:S01]  /*2fa30*/  LDCU UR7, c[0x0][0x39c] ;  /* 0x00007380ff0777ac */ /* 0x000f220008000800 */
[----:B------:R-:W-:-:S02]  /*2fa40*/  VIADD R75, R77, UR5 ;  /* 0x000000054d4b7c36 */ /* 0x000fc40008000000 */
[----:B------:R-:W-:Y:S01]  /*2fa50*/  VIADD R74, R3, 0xa5 ;  /* 0x000000a5034a7836 */ /* 0x000fe20000000000 */
[C---:B-----5:R-:W-:Y:S01]  /*2fa60*/  LEA R68, P6, R77.reuse, R2, 0x2 ;  /* 0x000000024d447211 */ /* 0x060fe200078c10ff */
[----:B------:R5:W-:Y:S03]  /*2fa70*/  @P5 STG.E desc[UR28][R72.64], R100 ;  /* 0x0000006448005986 */ /* 0x000be6000c10191c */
[----:B------:R-:W-:Y:S01]  /*2fa80*/  LEA.HI.X.SX32 R69, R77, R0, 0x2, P6 ;  /* 0x000000004d457211 */ /* 0x000fe200030f16ff */
[C---:B------:R-:W-:Y:S01]  /*2fa90*/  VIADD R77, R75.reuse, UR5 ;  /* 0x000000054b4d7c36 */ /* 0x040fe20008000000 */
[----:B---3--:R-:W-:Y:S02]  /*2faa0*/  LEA R70, P6, R75, R2, 0x2 ;  /* 0x000000024b467211 */ /* 0x008fe400078c10ff */
[----:B--2---:R-:W-:Y:S01]  /*2fab0*/  ISETP.LT.AND P5, PT, R74, UR4, !P0 ;  /* 0x000000044a007c0c */ /* 0x004fe2000c7a1270 */
[----:B------:R-:W2:Y:S01]  /*2fac0*/  LDCU UR4, c[0x0][0x39c] ;  /* 0x00007380ff0477ac */ /* 0x000ea20008000800 */
        /* <DEDUP_REMOVED lines=17> */
[----:B--2---:R-:W-:Y:S01]  /*2fbe0*/  ISETP.LT.AND P2, PT, R76, UR4, !P0 ;  /* 0x000000044c007c0c */ /* 0x004fe2000c741270 */
[----:B------:R-:W2:Y:S01]  /*2fbf0*/  LDCU UR4, c[0x0][0x39c] ;  /* 0x00007380ff0477ac */ /* 0x000ea20008000800 */
[C---:B------:R-:W-:Y:S01]  /*2fc00*/  VIADD R77, R79.reuse, UR5 ;  /* 0x000000054f4d7c36 */ /* 0x040fe20008000000 */
[----:B------:R4:W-:Y:S01]  /*2fc10*/  @P1 STG.E desc[UR28][R74.64], R104 ;  /* 0x000000684a001986 */ /* 0x0009e2000c10191c */
[----:B---3--:R-:W-:Y:S01]  /*2fc20*/  LEA R68, P1, R79, R2, 0x2 ;  /* 0x000000024f447211 */ /* 0x008fe200078210ff */
        /* <DEDUP_REMOVED lines=16> */
[----:B--2---:R-:W-:Y:S01]  /*2fd30*/  ISETP.LT.AND P4, PT, R74, UR4, !P0 ;  /* 0x000000044a007c0c */ /* 0x004fe2000c781270 */
[----:B------:R-:W2:Y:S01]  /*2fd40*/  LDCU UR4, c[0x0][0x39c] ;  /* 0x00007380ff0477ac */ /* 0x000ea20008000800 */
[----:B---3--:R-:W-:Y:S01]  /*2fd50*/  VIADD R69, R3, 0xac ;  /* 0x000000ac03457836 */ /* 0x008fe20000000000 */
        /* <DEDUP_REMOVED lines=17> */
[----:B--2---:R-:W-:Y:S01]  /*2fe70*/  ISETP.LT.AND P1, PT, R72, UR4, !P0 ;  /* 0x0000000448007c0c */ /* 0x004fe2000c721270 */
[----:B------:R-:W-:Y:S01]  /*2fe80*/  VIADD R77, R77, UR5 ;  /* 0x000000054d4d7c36 */ /* 0x000fe20008000000 */
[----:B------:R-:W2:Y:S01]  /*2fe90*/  LDCU UR4, c[0x0][0x39c] ;  /* 0x00007380ff0477ac */ /* 0x000ea20008000800 */
[----:B------:R-:W-:-:S02]  /*2fea0*/  VIADD R72, R3, 0xaf ;  /* 0x000000af03487836 */ /* 0x000fc40000000000 */
[C---:B------:R-:W-:Y:S01]  /*2feb0*/  VIADD R73, R77.reuse, UR5 ;  /* 0x000000054d497c36 */ /* 0x040fe20008000000 */
[C---:B---3--:R-:W-:Y:S01]  /*2fec0*/  LEA R68, P6, R77.reuse, R2, 0x2 ;  /* 0x000000024d447211 */ /* 0x048fe200078c10ff */
        /* <DEDUP_REMOVED lines=10> */
[----:B--2---:R-:W-:Y:S01]  /*2ff70*/  ISETP.LT.AND P4, PT, R76, UR4, !P0 ;  /* 0x000000044c007c0c */ /* 0x004fe2000c781270 */
[----:B---3--:R-:W-:Y:S01]  /*2ff80*/  VIADD R74, R3, 0xb1 ;  /* 0x000000b1034a7836 */ /* 0x008fe20000000000 */
[C---:B------:R-:W-:Y:S01]  /*2ff90*/  LEA.HI.X.SX32 R73, R77.reuse, R0, 0x2, P6 ;  /* 0x000000004d497211 */ /* 0x040fe200030f16ff */
[----:B------:R-:W2:Y:S01]  /*2ffa0*/  LDCU UR4, c[0x0][0x39c] ;  /* 0x00007380ff0477ac */ /* 0x000ea20008000800 */
        /* <DEDUP_REMOVED lines=11> */
[----:B-1----:R-:W-:Y:S01]  /*30060*/  ISETP.LT.AND P2, PT, R74, UR6, !P0 ;  /* 0x000000064a007c0c */ /* 0x002fe2000c741270 */
[----:B------:R-:W1:Y:S01]  /*30070*/  LDCU UR6, c[0x0][0x39c] ;  /* 0x00007380ff0677ac */ /* 0x000e620008000800 */
[----:B------:R-:W-:Y:S01]  /*30080*/  VIADD R74, R3, 0xb3 ;  /* 0x000000b3034a7836 */ /* 0x000fe20000000000 */
[----:B------:R-:W-:Y:S01]  /*30090*/  LEA.HI.X.SX32 R71, R75, R0, 0x2, P6 ;  /* 0x000000004b477211 */ /* 0x000fe200030f16ff */
[C---:B------:R-:W-:Y:S01]  /*300a0*/  VIADD R79, R77.reuse, UR5 ;  /* 0x000000054d4f7c36 */ /* 0x040fe20008000000 */
[----:B-----5:R-:W-:Y:S01]  /*300b0*/  LEA R72, P6, R77, R2, 0x2 ;  /* 0x000000024d487211 */ /* 0x020fe200078c10ff */
[----:B------:R3:W-:Y:S01]  /*300c0*/  @P1 STG.E desc[UR28][R68.64], R114 ;  /* 0x0000007244001986 */ /* 0x0007e2000c10191c */
[----:B--2---:R-:W-:Y:S01]  /*300d0*/  ISETP.LT.AND P1, PT, R74, UR4, !P0 ;  /* 0x000000044a007c0c */ /* 0x004fe2000c721270 */
[----:B------:R-:W-:Y:S01]  /*300e0*/  VIADD R75, R3, 0xb4 ;  /* 0x000000b4034b7836 */ /* 0x000fe20000000000 */
[----:B------:R-:W-:Y:S01]  /*300f0*/  LEA.HI.X.SX32 R73, R77, R0, 0x2, P6 ;  /* 0x000000004d497211 */ /* 0x000fe200030f16ff */
[----:B------:R-:W2:Y:S01]  /*30100*/  LDCU UR4, c[0x0][0x39c] ;  /* 0x00007380ff0477ac */ /* 0x000ea20008000800 */
        /* <DEDUP_REMOVED lines=24> */
[C---:B------:R-:W-:Y:S01]  /*30290*/  VIADD R75, R77.reuse, UR5 ;  /* 0x000000054d4b7c36 */ /* 0x040fe20008000000 */
[----:B------:R4:W-:Y:S01]  /*302a0*/  @P1 STG.E desc[UR28][R70.64], R119 ;  /* 0x0000007746001986 */ /* 0x0009e2000c10191c */
[C---:B------:R-:W-:Y:S01]  /*302b0*/  LEA R72, P1, R77.reuse, R2, 0x2 ;  /* 0x000000024d487211 */ /* 0x040fe200078210ff */
[----:B------:R-:W5:Y:S03]  /*302c0*/  LDCU UR7, c[0x0][0x39c] ;  /* 0x00007380ff0777ac */ /* 0x000f660008000800 */
[----:B------:R-:W-:-:S02]  /*302d0*/  LEA.HI.X.SX32 R73, R77, R0, 0x2, P1 ;  /* 0x000000004d497211 */ /* 0x000fc400008f16ff */
[----:B-1----:R-:W-:Y:S01]  /*302e0*/  ISETP.LT.AND P1, PT, R74, UR6, !P0 ;  /* 0x000000064a007c0c */ /* 0x002fe2000c721270 */
[----:B------:R-:W1:Y:S01]  /*302f0*/  LDCU UR6, c[0x0][0x39c] ;  /* 0x00007380ff0677ac */ /* 0x000e620008000800 */
[----:B---3--:R-:W-:Y:S01]  /*30300*/  VIADD R69, R3, 0xb9 ;  /* 0x000000b903457836 */ /* 0x008fe20000000000 */
[C---:B------:R-:W-:Y:S01]  /*30310*/  LEA R68, P6, R75.reuse, R2, 0x2 ;  /* 0x000000024b447211 */ /* 0x040fe200078c10ff */
[----:B----4-:R-:W-:Y:S01]  /*30320*/  VIADD R71, R75, UR5 ;  /* 0x000000054b477c36 */ /* 0x010fe20008000000 */
        /* <DEDUP_REMOVED lines=11> */
[----:B-----5:R-:W-:Y:S01]  /*303e0*/  ISETP.LT.AND P4, PT, R75, UR7, !P0 ;  /* 0x000000074b007c0c */ /* 0x020fe2000c781270 */
[----:B------:R-:W4:Y:S01]  /*303f0*/  LDCU UR7, c[0x0][0x39c] ;  /* 0x00007380ff0777ac */ /* 0x000f220008000800 */
[C---:B------:R-:W-:Y:S01]  /*30400*/  LEA.HI.X.SX32 R75, R77.reuse, R0, 0x2, P6 ;  /* 0x000000004d4b7211 */ /* 0x040fe200030f16ff */
[----:B------:R5:W-:Y:S01]  /*30410*/  @P3 STG.E desc[UR28][R70.64], R122 ;  /* 0x0000007a46003986 */ /* 0x000be2000c10191c */
[----:B-1----:R-:W-:Y:S01]  /*30420*/  ISETP.LT.AND P3, PT, R72, UR6, !P0 ;  /* 0x0000000648007c0c */ /* 0x002fe2000c761270 */
[----:B------:R-:W1:Y:S01]  /*30430*/  LDCU UR6, c[0x0][0x39c] ;  /* 0x00007380ff0677ac */ /* 0x000e620008000800 */
[----:B------:R-:W-:-:S02]  /*30440*/  VIADD R77, R77, UR5 ;  /* 0x000000054d4d7c36 */ /* 0x000fc40008000000 */
[----:B------:R-:W-:-:S03]  /*30450*/  VIADD R72, R3, 0xbc ;  /* 0x000000bc03487836 */ /* 0x000fc60000000000 */
[C---:B---3--:R-:W-:Y:S02]  /*30460*/  LEA R68, P6, R77.reuse, R2, 0x2 ;  /* 0x000000024d447211 */ /* 0x048fe400078c10ff */
[C---:B------:R-:W-:Y:S02]  /*30470*/  IADD3 R73, PT, PT, R77.reuse, UR5, RZ ;  /* 0x000000054d497c10 */ /* 0x040fe4000fffe0ff */
[----:B------:R-:W-:Y:S01]  /*30480*/  LEA.HI.X.SX32 R69, R77, R0, 0x2, P6 ;  /* 0x000000004d457211 */ /* 0x000fe200030f16ff */
[----:B------:R3:W-:Y:S01]  /*30490*/  @P2 STG.E desc[UR28][R74.64], R123 ;  /* 0x0000007b4a002986 */ /* 0x0007e2000c10191c */
[C---:B-----5:R-:W-:Y:S01]  /*304a0*/  LEA R70, P6, R73.reuse, R2, 0x2 ;  /* 0x0000000249467211 */ /* 0x060fe200078c10ff */
[----:B------:R-:W-:Y:S01]  /*304b0*/  VIADD R77, R73, UR5 ;  /* 0x00000005494d7c36 */ /* 0x000fe20008000000 */
[----:B--2---:R-:W-:Y:S01]  /*304c0*/  ISETP.LT.AND P2, PT, R72, UR4, !P0 ;  /* 0x0000000448007c0c */ /* 0x004fe2000c741270 */
[----:B------:R-:W2:Y:S01]  /*304d0*/  LDCU UR4, c[0x0][0x39c] ;  /* 0x00007380ff0477ac */ /* 0x000ea20008000800 */
[----:B------:R-:W-:Y:S01]  /*304e0*/  VIADD R76, R3, 0xbd ;  /* 0x000000bd034c7836 */ /* 0x000fe20000000000 */
[----:B------:R-:W-:-:S02]  /*304f0*/  LEA.HI.X.SX32 R71, R73, R0, 0x2, P6 ;  /* 0x0000000049477211 */ /* 0x000fc400030f16ff */
[----:B------:R-:W-:Y:S01]  /*30500*/  LEA R72, P6, R77, R2, 0x2 ;  /* 0x000000024d487211 */ /* 0x000fe200078c10ff */
[----:B------:R5:W-:Y:S01]  /*30510*/  @P1 STG.E desc[UR28][R68.64], R124 ;  /* 0x0000007c44001986 */ /* 0x000be2000c10191c */
[----:B-1----:R-:W-:Y:S01]  /*30520*/  ISETP.LT.AND P1, PT, R76, UR6, !P0 ;  /* 0x000000064c007c0c */ /* 0x002fe2000c721270 */
[----:B------:R-:W1:Y:S01]  /*30530*/  LDCU UR6, c[0x0][0x39c] ;  /* 0x00007380ff0677ac */ /* 0x000e620008000800 */
[----:B---3--:R-:W-:Y:S01]  /*30540*/  VIADD R74, R3, 0xbe ;  /* 0x000000be034a7836 */ /* 0x008fe20000000000 */
[C---:B------:R-:W-:Y:S01]  /*30550*/  LEA.HI.X.SX32 R73, R77.reuse, R0, 0x2, P6 ;  /* 0x000000004d497211 */ /* 0x040fe200030f16ff */
[----:B------:R-:W-:Y:S01]  /*30560*/  VIADD R77, R77, UR5 ;  /* 0x000000054d4d7c36 */ /* 0x000fe20008000000 */
[----:B------:R3:W-:Y:S02]  /*30570*/  @P5 STG.E desc[UR28][R70.64], R125 ;  /* 0x0000007d46005986 */ /* 0x0007e4000c10191c */
[----:B----4-:R-:W-:Y:S01]  /*30580*/  ISETP.LT.AND P5, PT, R74, UR7, !P0 ;  /* 0x000000074a007c0c */ /* 0x010fe2000c7a1270 */
[----:B------:R-:W-:Y:S01]  /*30590*/  VIADD R75, R77, UR5 ;  /* 0x000000054d4b7c36 */ /* 0x000fe20008000000 */
[----:B------:R-:W4:Y:S01]  /*305a0*/  LDCU UR7, c[0x0][0x39c] ;  /* 0x00007380ff0777ac */ /* 0x000f220008000800 */
[----:B------:R-:W-:Y:S01]  /*305b0*/  VIADD R74, R3, 0xbf ;  /* 0x000000bf034a7836 */ /* 0x000fe20000000000 */
[C---:B-----5:R-:W-:Y:S01]  /*305c0*/  LEA R68, P6, R77.reuse, R2, 0x2 ;  /* 0x000000024d447211 */ /* 0x060fe200078c10ff */
[----:B------:R5:W-:Y:S03]  /*305d0*/  @P4 STG.E desc[UR28][R72.64], R126 ;  /* 0x0000007e48004986 */ /* 0x000be6000c10191c */
[----:B------:R-:W-:Y:S01]  /*305e0*/  LEA.HI.X.SX32 R69, R77, R0, 0x2, P6 ;  /* 0x000000004d457211 */ /* 0x000fe200030f16ff */
[C---:B------:R-:W-:Y:S01]  /*305f0*/  VIADD R77, R75.reuse, UR5 ;  /* 0x000000054b4d7c36 */ /* 0x040fe20008000000 */
[----:B---3--:R-:W-:-:S02]  /*30600*/  LEA R70, P6, R75, R2, 0x2 ;  /* 0x000000024b467211 */ /* 0x008fc400078c10ff */
        /* <DEDUP_REMOVED lines=9> */
[----:B------:R-:W1:Y:S01]  /*306a0*/  LDCU UR6, c[0x0][0x39c] ;  /* 0x00007380ff0677ac */ /* 0x000e620008000800 */
        /* <DEDUP_REMOVED lines=34> */
[----:B------:R3:W-:Y:S01]  /*308d0*/  @P2 STG.E desc[UR28][R72.64], R5 ;  /* 0x0000000548002986 */ /* 0x0007e2000c10191c */
[----:B-----5:R-:W-:Y:S02]  /*308e0*/  VIADD R71, R75, UR5 ;  /* 0x000000054b477c36 */ /* 0x020fe40008000000 */
[----:B-1----:R-:W-:Y:S01]  /*308f0*/  ISETP.LT.AND P2, PT, R69, UR6, !P0 ;  /* 0x0000000645007c0c */ /* 0x002fe2000c741270 */
[----:B------:R-:W-:Y:S01]  /*30900*/  VIADD R4, R3, 0xc7 ;  /* 0x000000c703047836 */ /* 0x000fe20000000000 */
[----:B------:R-:W-:Y:S01]  /*30910*/  LEA.HI.X.SX32 R69, R75, R0, 0x2, P6 ;  /* 0x000000004b457211 */ /* 0x000fe200030f16ff */
[----:B------:R-:W1:Y:S01]  /*30920*/  LDCU UR6, c[0x0][0x39c] ;  /* 0x00007380ff0677ac */ /* 0x000e620008000800 */
[C---:B------:R-:W-:Y:S01]  /*30930*/  LEA R70, P6, R71.reuse, R2, 0x2 ;  /* 0x0000000247467211 */ /* 0x040fe200078c10ff */
[----:B------:R-:W-:-:S02]  /*30940*/  VIADD R77, R71, UR5 ;  /* 0x00000005474d7c36 */ /* 0x000fc40008000000 */
[----:B------:R5:W-:Y:S01]  /*30950*/  @P1 STG.E desc[UR28][R68.64], R6 ;  /* 0x0000000644001986 */ /* 0x000be2000c10191c */
[----:B------:R-:W-:Y:S02]  /*30960*/  LEA.HI.X.SX32 R71, R71, R0, 0x2, P6 ;  /* 0x0000000047477211 */ /* 0x000fe400030f16ff */
[----:B----4-:R-:W-:Y:S01]  /*30970*/  ISETP.LT.AND P1, PT, R4, UR7, !P0 ;  /* 0x0000000704007c0c */ /* 0x010fe2000c721270 */
[----:B------:R-:W-:Y:S01]  /*30980*/  VIADD R4, R3, 0xc8 ;  /* 0x000000c803047836 */ /* 0x000fe20000000000 */
[----:B------:R-:W-:Y:S01]  /*30990*/  LEA R74, P6, R77, R2, 0x2 ;  /* 0x000000024d4a7211 */ /* 0x000fe200078c10ff */
[----:B------:R4:W-:Y:S01]  /*309a0*/  @P5 STG.E desc[UR28][R70.64], R7 ;  /* 0x0000000746005986 */ /* 0x0009e2000c10191c */
[----:B---3--:R-:W-:Y:S01]  /*309b0*/  VIADD R5, R3, 0xc9 ;  /* 0x000000c903057836 */ /* 0x008fe20000000000 */
[----:B------:R-:W3:Y:S01]  /*309c0*/  LDCU UR7, c[0x0][0x39c] ;  /* 0x00007380ff0777ac */ /* 0x000ee20008000800 */
[----:B--2---:R-:W-:Y:S02]  /*309d0*/  ISETP.LT.AND P5, PT, R4, UR4, !P0 ;  /* 0x0000000404007c0c */ /* 0x004fe4000c7a1270 */
[C---:B------:R-:W-:Y:S01]  /*309e0*/  LEA.HI.X.SX32 R75, R77.reuse, R0, 0x2, P6 ;  /* 0x000000004d4b7211 */ /* 0x040fe200030f16ff */
[----:B------:R-:W2:Y:S01]  /*309f0*/  LDCU UR4, c[0x0][0x39c] ;  /* 0x00007380ff0477ac */ /* 0x000ea20008000800 */
[----:B------:R-:W-:-:S04]  /*30a00*/  VIADD R77, R77, UR5 ;  /* 0x000000054d4d7c36 */ /* 0x000fc80008000000 */
[C---:B-----5:R-:W-:Y:S01]  /*30a10*/  VIADD R69, R77.reuse, UR5 ;  /* 0x000000054d457c36 */ /* 0x060fe20008000000 */
[----:B------:R-:W-:Y:S01]  /*30a20*/  LEA R4, P6, R77, R2, 0x2 ;  /* 0x000000024d047211 */ /* 0x000fe200078c10ff */
[----:B------:R5:W-:Y:S01]  /*30a30*/  @P4 STG.E desc[UR28][R74.64], R8 ;  /* 0x000000084a004986 */ /* 0x000be2000c10191c */
[----:B-1----:R-:W-:Y:S01]  /*30a40*/  ISETP.LT.AND P4, PT, R5, UR6, !P0 ;  /* 0x0000000605007c0c */ /* 0x002fe2000c781270 */
[----:B----4-:R-:W-:Y:S01]  /*30a50*/  VIADD R71, R69, UR5 ;  /* 0x0000000545477c36 */ /* 0x010fe20008000000 */
[----:B------:R-:W-:Y:S01]  /*30a60*/  LEA.HI.X.SX32 R5, R77, R0, 0x2, P6 ;  /* 0x000000004d057211 */ /* 0x000fe200030f16ff */
[----:B------:R-:W1:Y:S01]  /*30a70*/  LDCU UR6, c[0x0][0x39c] ;  /* 0x00007380ff0677ac */ /* 0x000e620008000800 */
[----:B------:R-:W-:Y:S01]  /*30a80*/  LEA R6, P6, R69, R2, 0x2 ;  /* 0x0000000245067211 */ /* 0x000fe200078c10ff */
[----:B------:R-:W-:Y:S02]  /*30a90*/  VIADD R70, R3, 0xca ;  /* 0x000000ca03467836 */ /* 0x000fe40000000000 */
[----:B------:R4:W-:Y:S01]  /*30aa0*/  @P3 STG.E desc[UR28][R4.64], R9 ;  /* 0x0000000904003986 */ /* 0x0009e2000c10191c */
[----:B------:R-:W-:-:S02]  /*30ab0*/  LEA.HI.X.SX32 R7, R69, R0, 0x2, P6 ;  /* 0x0000000045077211 */ /* 0x000fc400030f16ff */
[----:B------:R-:W-:Y:S02]  /*30ac0*/  LEA R68, P6, R71, R2, 0x2 ;  /* 0x0000000247447211 */ /* 0x000fe400078c10ff */
[----:B--2---:R-:W-:Y:S01]  /*30ad0*/  ISETP.LT.AND P3, PT, R70, UR4, !P0 ;  /* 0x0000000446007c0c */ /* 0x004fe2000c761270 */
[----:B------:R-:W2:Y:S01]  /*30ae0*/  LDCU UR4, c[0x0][0x39c] ;  /* 0x00007380ff0477ac */ /* 0x000ea20008000800 */
[----:B-----5:R-:W-:Y:S01]  /*30af0*/  VIADD R8, R3, 0xcb ;  /* 0x000000cb03087836 */ /* 0x020fe20000000000 */
[C---:B------:R-:W-:Y:S01]  /*30b00*/  LEA.HI.X.SX32 R69, R71.reuse, R0, 0x2, P6 ;  /* 0x0000000047457211 */ /* 0x040fe200030f16ff */
[----:B------:R-:W-:Y:S01]  /*30b10*/  VIADD R71, R71, UR5 ;  /* 0x0000000547477c36 */ /* 0x000fe20008000000 */
[----:B------:R5:W-:Y:S02]  /*30b20*/  @P2 STG.E desc[UR28][R6.64], R10 ;  /* 0x0000000a06002986 */ /* 0x000be4000c10191c */
[----:B---3--:R-:W-:Y:S01]  /*30b30*/  ISETP.LT.AND P2, PT, R8, UR7, !P0 ;  /* 0x0000000708007c0c */ /* 0x008fe2000c741270 */
[----:B------:R-:W-:Y:S01]  /*30b40*/  VIADD R8, R3, 0xcc ;  /* 0x000000cc03087836 */ /* 0x000fe20000000000 */
[C---:B----4-:R-:W-:Y:S01]  /*30b50*/  LEA R4, P6, R71.reuse, R2, 0x2 ;  /* 0x0000000247047211 */ /* 0x050fe200078c10ff */
[----:B------:R-:W-:Y:S01]  /*30b60*/  VIADD R9, R71, UR5 ;  /* 0x0000000547097c36 */ /* 0x000fe20008000000 */
[----:B------:R-:W3:Y:S01]  /*30b70*/  LDCU UR7, c[0x0][0x39c] ;  /* 0x00007380ff0777ac */ /* 0x000ee20008000800 */
[----:B------:R4:W-:Y:S01]  /*30b80*/  @P1 STG.E desc[UR28][R68.64], R11 ;  /* 0x0000000b44001986 */ /* 0x0009e2000c10191c */
[----:B-1----:R-:W-:Y:S01]  /*30b90*/  ISETP.LT.AND P1, PT, R8, UR6, !P0 ;  /* 0x0000000608007c0c */ /* 0x002fe2000c721270 */
[----:B------:R-:W-:Y:S01]  /*30ba0*/  VIADD R8, R3, 0xcd ;  /* 0x000000cd03087836 */ /* 0x000fe20000000000 */
[----:B------:R-:W-:Y:S01]  /*30bb0*/  LEA.HI.X.SX32 R5, R71, R0, 0x2, P6 ;  /* 0x0000000047057211 */ /* 0x000fe200030f16ff */
[C---:B------:R-:W-:Y:S01]  /*30bc0*/  VIADD R71, R9.reuse, UR5 ;  /* 0x0000000509477c36 */ /* 0x040fe20008000000 */
[C---:B-----5:R-:W-:Y:S01]  /*30bd0*/  LEA R6, P6, R9.reuse, R2, 0x2 ;  /* 0x0000000209067211 */ /* 0x060fe200078c10ff */
[----:B------:R-:W1:Y:S02]  /*30be0*/  LDCU UR6, c[0x0][0x39c] ;  /* 0x00007380ff0677ac */ /* 0x000e640008000800 */
[----:B------:R-:W-:Y:S01]  /*30bf0*/  @P5 STG.E desc[UR28][R4.64], R12 ;  /* 0x0000000c04005986 */ /* 0x000fe2000c10191c */
[----:B------:R-:W-:-:S02]  /*30c00*/  LEA.HI.X.SX32 R7, R9, R0, 0x2, P6 ;  /* 0x0000000009077211 */ /* 0x000fc400030f16ff */
[----:B--2---:R-:W-:Y:S01]  /*30c10*/  ISETP.LT.AND P5, PT, R8, UR4, !P0 ;  /* 0x0000000408007c0c */ /* 0x004fe2000c7a1270 */
[C---:B----4-:R-:W-:Y:S01]  /*30c20*/  VIADD R69, R71.reuse, UR5 ;  /* 0x0000000547457c36 */ /* 0x050fe20008000000 */
[----:B------:R-:W-:Y:S01]  /*30c30*/  LEA R8, P6, R71, R2, 0x2 ;  /* 0x0000000247087211 */ /* 0x000fe200078c10ff */
[----:B------:R-:W-:Y:S01]  /*30c40*/  VIADD R11, R3, 0xce ;  /* 0x000000ce030b7836 */ /* 0x000fe20000000000 */
[----:B------:R-:W2:Y:S02]  /*30c50*/  LDCU UR4, c[0x0][0x39c] ;  /* 0x00007380ff0477ac */ /* 0x000ea40008000800 */
[----:B------:R-:W-:Y:S02]  /*30c60*/  LEA.HI.X.SX32 R9, R71, R0, 0x2, P6 ;  /* 0x0000000047097211 */ /* 0x000fe400030f16ff */
[----:B------:R-:W-:Y:S01]  /*30c70*/  LEA R10, P6, R69, R2, 0x2 ;  /* 0x00000002450a7211 */ /* 0x000fe200078c10ff */
[----:B------:R4:W-:Y:S01]  /*30c80*/  @P4 STG.E desc[UR28][R6.64], R13 ;  /* 0x0000000d06004986 */ /* 0x0009e2000c10191c */
[----:B---3--:R-:W-:Y:S01]  /*30c90*/  ISETP.LT.AND P4, PT, R11, UR7, !P0 ;  /* 0x000000070b007c0c */ /* 0x008fe2000c781270 */
[----:B------:R-:W-:Y:S01]  /*30ca0*/  VIADD R68, R3, 0xcf ;  /* 0x000000cf03447836 */ /* 0x000fe20000000000 */
[C---:B------:R-:W-:Y:S01]  /*30cb0*/  LEA.HI.X.SX32 R11, R69.reuse, R0, 0x2, P6 ;  /* 0x00000000450b7211 */ /* 0x040fe200030f16ff */
[----:B------:R-:W3:Y:S01]  /*30cc0*/  LDCU UR7, c[0x0][0x39c] ;  /* 0x00007380ff0777ac */ /* 0x000ee20008000800 */
[----:B------:R-:W-:Y:S01]  /*30cd0*/  VIADD R69, R69, UR5 ;  /* 0x0000000545457c36 */ /* 0x000fe20008000000 */
[----:B------:R5:W-:Y:S01]  /*30ce0*/  @P3 STG.E desc[UR28][R8.64], R14 ;  /* 0x0000000e08003986 */ /* 0x000be2000c10191c */
[----:B-1----:R-:W-:Y:S01]  /*30cf0*/  ISETP.LT.AND P3, PT, R68, UR6, !P0 ;  /* 0x0000000644007c0c */ /* 0x002fe2000c761270 */
[----:B------:R-:W1:Y:S02]  /*30d00*/  LDCU UR6, c[0x0][0x39c] ;  /* 0x00007380ff0677ac */ /* 0x000e640008000800 */
[----:B------:R1:W-:Y:S01]  /*30d10*/  @P2 STG.E desc[UR28][R10.64], R15 ;  /* 0x0000000f0a002986 */ /* 0x0003e2000c10191c */
[C---:B----4-:R-:W-:Y:S01]  /*30d20*/  VIADD R13, R69.reuse, UR5 ;  /* 0x00000005450d7c36 */ /* 0x050fe20008000000 */
[----:B------:R-:W-:Y:S01]  /*30d30*/  LEA R4, P2, R69, R2, 0x2 ;  /* 0x0000000245047211 */ /* 0x000fe200078410ff */
[----:B------:R-:W-:-:S03]  /*30d40*/  VIADD R7, R3, 0xd0 ;  /* 0x000000d003077836 */ /* 0x000fc60000000000 */
[----:B------:R-:W-:Y:S02]  /*30d50*/  LEA R6, P6, R13, R2, 0x2 ;  /* 0x000000020d067211 */ /* 0x000fe400078c10ff */
[-C--:B------:R-:W-:Y:S01]  /*30d60*/  LEA.HI.X.SX32 R5, R69, R0.reuse, 0x2, P2 ;  /* 0x0000000045057211 */ /* 0x080fe200010f16ff */
[----:B-----5:R-:W-:Y:S01]  /*30d70*/  VIADD R8, R3, 0xd1 ;  /* 0x000000d103087836 */ /* 0x020fe20000000000 */
[----:B--2---:R-:W-:Y:S01]  /*30d80*/  ISETP.LT.AND P2, PT, R7, UR4, !P0 ;  /* 0x0000000407007c0c */ /* 0x004fe2000c741270 */
[----:B------:R-:W2:Y:S01]  /*30d90*/  LDCU UR4, c[0x0][0x39c] ;  /* 0x00007380ff0477ac */ /* 0x000ea20008000800 */
[C---:B------:R-:W-:Y:S01]  /*30da0*/  LEA.HI.X.SX32 R7, R13.reuse, R0, 0x2, P6 ;  /* 0x000000000d077211 */ /* 0x040fe200030f16ff */
[----:B------:R-:W-:Y:S01]  /*30db0*/  VIADD R13, R13, UR5 ;  /* 0x000000050d0d7c36 */ /* 0x000fe20008000000 */
[----:B------:R4:W-:Y:S01]  /*30dc0*/  @P1 STG.E desc[UR28][R4.64], R16 ;  /* 0x0000001004001986 */ /* 0x0009e2000c10191c */
[----:B---3--:R-:W-:Y:S01]  /*30dd0*/  ISETP.LT.AND P1, PT, R8, UR7, !P0 ;  /* 0x0000000708007c0c */ /* 0x008fe2000c721270 */
[----:B-1----:R-:W-:Y:S01]  /*30de0*/  VIADD R10, R3, 0xd2 ;  /* 0x000000d2030a7836 */ /* 0x002fe20000000000 */
[----:B------:R-:W1:Y:S01]  /*30df0*/  LDCU UR7, c[0x0][0x39c] ;  /* 0x00007380ff0777ac */ /* 0x000e620008000800 */
[----:B------:R3:W-:Y:S01]  /*30e00*/  @P5 STG.E desc[UR28][R6.64], R17 ;  /* 0x0000001106005986 */ /* 0x0007e2000c10191c */
[C---:B------:R-:W-:Y:S01]  /*30e10*/  LEA R8, P5, R13.reuse, R2, 0x2 ;  /* 0x000000020d087211 */ /* 0x040fe200078a10ff */
[----:B------:R-:W-:-:S03]  /*30e20*/  VIADD R11, R13, UR5 ;  /* 0x000000050d0b7c36 */ /* 0x000fc60008000000 */
[----:B------:R-:W-:Y:S02]  /*30e30*/  LEA.HI.X.SX32 R9, R13, R0, 0x2, P5 ;  /* 0x000000000d097211 */ /* 0x000fe400028f16ff */
[----:B------:R-:W-:Y:S01]  /*30e40*/  ISETP.LT.AND P5, PT, R10, UR6, !P0 ;  /* 0x000000060a007c0c */ /* 0x000fe2000c7a1270 */
[----:B------:R-:W5:Y:S01]  /*30e50*/  LDCU UR6, c[0x0][0x39c] ;  /* 0x00007380ff0677ac */ /* 0x000f620008000800 */
[----:B----4-:R-:W-:Y:S01]  /*30e60*/  VIADD R5, R3, 0xd3 ;  /* 0x000000d303057836 */ /* 0x010fe20000000000 */
[C---:B------:R-:W-:Y:S01]  /*30e70*/  LEA R4, P6, R11.reuse, R2, 0x2 ;  /* 0x000000020b047211 */ /* 0x040fe200078c10ff */
[----:B---3--:R-:W-:Y:S01]  /*30e80*/  VIADD R7, R11, UR5 ;  /* 0x000000050b077c36 */ /* 0x008fe20008000000 */
        /* <DEDUP_REMOVED lines=11> */
[----:B-1----:R-:W-:Y:S01]  /*30f40*/  ISETP.LT.AND P3, PT, R11, UR7, !P0 ;  /* 0x000000070b007c0c */ /* 0x002fe2000c761270 */
[----:B------:R-:W1:Y:S01]  /*30f50*/  LDCU UR7, c[0x0][0x39c] ;  /* 0x00007380ff0777ac */ /* 0x000e620008000800 */
[C---:B------:R-:W-:Y:S01]  /*30f60*/  LEA.HI.X.SX32 R11, R13.reuse, R0, 0x2, P6 ;  /* 0x000000000d0b7211 */ /* 0x040fe200030f16ff */
[----:B------:R4:W-:Y:S01]  /*30f70*/  @P2 STG.E desc[UR28][R6.64], R20 ;  /* 0x0000001406002986 */ /* 0x0009e2000c10191c */
[----:B-----5:R-:W-:Y:S01]  /*30f80*/  ISETP.LT.AND P2, PT, R8, UR6, !P0 ;  /* 0x0000000608007c0c */ /* 0x020fe2000c741270 */
[----:B------:R-:W-:Y:S01]  /*30f90*/  VIADD R13, R13, UR5 ;  /* 0x000000050d0d7c36 */ /* 0x000fe20008000000 */
[----:B------:R-:W5:Y:S01]  /*30fa0*/  LDCU UR6, c[0x0][0x39c] ;  /* 0x00007380ff0677ac */ /* 0x000f620008000800 */
[----:B------:R-:W-:-:S02]  /*30fb0*/  VIADD R8, R3, 0xd6 ;  /* 0x000000d603087836 */ /* 0x000fc40000000000 */
[C---:B------:R-:W-:Y:S01]  /*30fc0*/  VIADD R9, R13.reuse, UR5 ;  /* 0x000000050d097c36 */ /* 0x040fe20008000000 */
[C---:B---3--:R-:W-:Y:S01]  /*30fd0*/  LEA R4, P6, R13.reuse, R2, 0x2 ;  /* 0x000000020d047211 */ /* 0x048fe200078c10ff */
[----:B------:R3:W-:Y:S03]  /*30fe0*/  @P1 STG.E desc[UR28][R10.64], R21 ;  /* 0x000000150a001986 */ /* 0x0007e6000c10191c */
[----:B------:R-:W-:Y:S01]  /*30ff0*/  LEA.HI.X.SX32 R5, R13, R0, 0x2, P6 ;  /* 0x000000000d057211 */ /* 0x000fe200030f16ff */
[C---:B------:R-:W-:Y:S01]  /*31000*/  VIADD R13, R9.reuse, UR5 ;  /* 0x00000005090d7c36 */ /* 0x040fe20008000000 */
[----:B----4-:R-:W-:Y:S02]  /*31010*/  LEA R6, P6, R9, R2, 0x2 ;  /* 0x0000000209067211 */ /* 0x010fe400078c10ff */
[----:B--2---:R-:W-:Y:S01]  /*31020*/  ISETP.LT.AND P1, PT, R8, UR4, !P0 ;  /* 0x0000000408007c0c */ /* 0x004fe2000c721270 */
[----:B------:R-:W2:Y:S01]  /*31030*/  LDCU UR4, c[0x0][0x39c] ;  /* 0x00007380ff0477ac */ /* 0x000ea20008000800 */
[----:B------:R-:W-:Y:S01]  /*31040*/  VIADD R12, R3, 0xd7 ;  /* 0x000000d7030c7836 */ /* 0x000fe20000000000 */
[----:B------:R-:W-:-:S02]  /*31050*/  LEA.HI.X.SX32 R7, R9, R0, 0x2, P6 ;  /* 0x0000000009077211 */ /* 0x000fc400030f16ff */
[----:B------:R-:W-:Y:S01]  /*31060*/  LEA R8, P6, R13, R2, 0x2 ;  /* 0x000000020d087211 */ /* 0x000fe200078c10ff */
[----:B------:R4:W-:Y:S01]  /*31070*/  @P5 STG.E desc[UR28][R4.64], R22 ;  /* 0x0000001604005986 */ /* 0x0009e2000c10191c */
[----:B-----5:R-:W-:Y:S01]  /*31080*/  ISETP.LT.AND P5, PT, R12, UR6, !P0 ;  /* 0x000000060c007c0c */ /* 0x020fe2000c7a1270 */
[----:B---3--:R-:W-:Y:S01]  /*31090*/  VIADD R10, R3, 0xd8 ;  /* 0x000000d8030a7836 */ /* 0x008fe20000000000 */
[C---:B------:R-:W-:Y:S01]  /*310a0*/  LEA.HI.X.SX32 R9, R13.reuse, R0, 0x2, P6 ;  /* 0x000000000d097211 */ /* 0x040fe200030f16ff */
[----:B------:R-:W3:Y:S01]  /*310b0*/  LDCU UR6, c[0x0][0x39c] ;  /* 0x00007380ff0677ac */ /* 0x000ee20008000800 */
[----:B------:R-:W-:Y:S01]  /*310c0*/  VIADD R13, R13, UR5 ;  /* 0x000000050d0d7c36 */ /* 0x000fe20008000000 */
[----:B------:R5:W-:Y:S01]  /*310d0*/  @P4 STG.E desc[UR28][R6.64], R23 ;  /* 0x0000001706004986 */ /* 0x000be2000c10191c */
[----:B-1----:R-:W-:Y:S01]  /*310e0*/  ISETP.LT.AND P4, PT, R10, UR7, !P0 ;  /* 0x000000070a007c0c */ /* 0x002fe2000c781270 */
[----:B------:R-:W1:Y:S01]  /*310f0*/  LDCU UR7, c[0x0][0x39c] ;  /* 0x00007380ff0777ac */ /* 0x000e620008000800 */
[----:B------:R-:W-:-:S02]  /*31100*/  VIADD R11, R13, UR5 ;  /* 0x000000050d0b7c36 */ /* 0x000fc40008000000 */
[----:B------:R-:W-:Y:S01]  /*31110*/  VIADD R10, R3, 0xd9 ;  /* 0x000000d9030a7836 */ /* 0x000fe20000000000 */
[C---:B----4-:R-:W-:Y:S01]  /*31120*/  LEA R4, P6, R13.reuse, R2, 0x2 ;  /* 0x000000020d047211 */ /* 0x050fe200078c10ff */
[----:B------:R4:W-:Y:S03]  /*31130*/  @P3 STG.E desc[UR28][R8.64], R24 ;  /* 0x0000001808003986 */ /* 0x0009e6000c10191c */
[----:B------:R-:W-:Y:S01]  /*31140*/  LEA.HI.X.SX32 R5, R13, R0, 0x2, P6 ;  /* 0x000000000d057211 */ /* 0x000fe200030f16ff */
[C---:B------:R-:W-:Y:S01]  /*31150*/  VIADD R13, R11.reuse, UR5 ;  /* 0x000000050b0d7c36 */ /* 0x040fe20008000000 */
[----:B-----5:R-:W-:Y:S02]  /*31160*/  LEA R6, P6, R11, R2, 0x2 ;  /* 0x000000020b067211 */ /* 0x020fe400078c10ff */
[----:B--2---:R-:W-:Y:S01]  /*31170*/  ISETP.LT.AND P3, PT, R10, UR4, !P0 ;  /* 0x000000040a007c0c */ /* 0x004fe2000c761270 */
[----:B------:R-:W2:Y:S01]  /*31180*/  LDCU UR4, c[0x0][0x39c] ;  /* 0x00007380ff0477ac */ /* 0x000ea20008000800 */
[----:B------:R-:W-:Y:S01]  /*31190*/  VIADD R10, R3, 0xda ;  /* 0x000000da030a7836 */ /* 0x000fe20000000000 */
[----:B------:R-:W-:Y:S01]  /*311a0*/  LEA.HI.X.SX32 R7, R11, R0, 0x2, P6 ;  /* 0x000000000b077211 */ /* 0x000fe200030f16ff */
[C---:B------:R-:W-:Y:S01]  /*311b0*/  VIADD R15, R13.reuse, UR5 ;  /* 0x000000050d0f7c36 */ /* 0x040fe20008000000 */
[----:B----4-:R-:W-:Y:S01]  /*311c0*/  LEA R8, P6, R13, R2, 0x2 ;  /* 0x000000020d087211 */ /* 0x010fe200078c10ff */
[----:B------:R4:W-:Y:S01]  /*311d0*/  @P2 STG.E desc[UR28][R4.64], R25 ;  /* 0x0000001904002986 */ /* 0x0009e2000c10191c */
[----:B---3--:R-:W-:Y:S01]  /*311e0*/  ISETP.LT.AND P2, PT, R10, UR6, !P0 ;  /* 0x000000060a007c0c */ /* 0x008fe2000c741270 */
[----:B------:R-:W-:Y:S01]  /*311f0*/  VIADD R11, R3, 0xdb ;  /* 0x000000db030b7836 */ /* 0x000fe20000000000 */
[----:B------:R-:W-:Y:S01]  /*31200*/  LEA.HI.X.SX32 R9, R13, R0, 0x2, P6 ;  /* 0x000000000d097211 */ /* 0x000fe200030f16ff */
[----:B------:R-:W3:Y:S01]  /*31210*/  LDCU UR6, c[0x0][0x39c] ;  /* 0x00007380ff0677ac */ /* 0x000ee20008000800 */
[----:B------:R-:W-:Y:S01]  /*31220*/  LEA R10, P6, R15, R2, 0x2 ;  /* 0x000000020f0a7211 */ /* 0x000fe200078c10ff */
[----:B------:R5:W-:Y:S01]  /*31230*/  @P1 STG.E desc[UR28][R6.64], R26 ;  /* 0x0000001a06001986 */ /* 0x000be2000c10191c */
[----:B-1----:R-:W-:Y:S01]  /*31240*/  ISETP.LT.AND P1, PT, R11, UR7, !P0 ;  /* 0x000000070b007c0c */ /* 0x002fe2000c721270 */
[----:B------:R-:W-:Y:S01]  /*31250*/  VIADD R12, R3, 0xdc ;  /* 0x000000dc030c7836 */ /* 0x000fe20000000000 */
[C---:B------:R-:W-:Y:S01]  /*31260*/  LEA.HI.X.SX32 R11, R15.reuse, R0, 0x2, P6 ;  /* 0x000000000f0b7211 */ /* 0x040fe200030f16ff */
[----:B------:R-:W1:Y:S01]  /*31270*/  LDCU UR7, c[0x0][0x39c] ;  /* 0x00007380ff0777ac */ /* 0x000e620008000800 */
[----:B------:R-:W-:Y:S01]  /*31280*/  VIADD R15, R15, UR5 ;  /* 0x000000050f0f7c36 */ /* 0x000fe20008000000 */
[----:B------:R3:W-:Y:S01]  /*31290*/  @P5 STG.E desc[UR28][R8.64], R27 ;  /* 0x0000001b08005986 */ /* 0x0007e2000c10191c */
[----:B--2---:R-:W-:Y:S01]  /*312a0*/  ISETP.LT.AND P5, PT, R12, UR4, !P0 ;  /* 0x000000040c007c0c */ /* 0x004fe2000c7a1270 */
[----:B------:R-:W2:Y:S01]  /*312b0*/  LDCU UR4, c[0x0][0x39c] ;  /* 0x00007380ff0477ac */ /* 0x000ea20008000800 */
        /* <DEDUP_REMOVED lines=12> */
[----:B-1----:R-:W-:Y:S01]  /*31380*/  VIADD R10, R3, 0xdf ;  /* 0x000000df030a7836 */ /* 0x002fe20000000000 */
[----:B------:R-:W-:Y:S01]  /*31390*/  ISETP.LT.AND P3, PT, R8, UR7, !P0 ;  /* 0x0000000708007c0c */ /* 0x000fe2000c761270 */
[----:B------:R-:W1:Y:S01]  /*313a0*/  LDCU UR7, c[0x0][0x39c] ;  /* 0x00007380ff0777ac */ /* 0x000e620008000800 */
[----:B------:R5:W-:Y:S01]  /*313b0*/  @P2 STG.E desc[UR28][R6.64], R30 ;  /* 0x0000001e06002986 */ /* 0x000be2000c10191c */
[C---:B------:R-:W-:Y:S01]  /*313c0*/  LEA R8, P2, R13.reuse, R2, 0x2 ;  /* 0x000000020d087211 */ /* 0x040fe200078410ff */
[----:B------:R-:W-:-:S03]  /*313d0*/  VIADD R11, R13, UR5 ;  /* 0x000000050d0b7c36 */ /* 0x000fc60008000000 */
[----:B------:R-:W-:Y:S02]  /*313e0*/  LEA.HI.X.SX32 R9, R13, R0, 0x2, P2 ;  /* 0x000000000d097211 */ /* 0x000fe400010f16ff */
[----:B--2---:R-:W-:Y:S01]  /*313f0*/  ISETP.LT.AND P2, PT, R10, UR4, !P0 ;  /* 0x000000040a007c0c */ /* 0x004fe2000c741270 */
[----:B------:R-:W2:Y:S01]  /*31400*/  LDCU UR4, c[0x0][0x39c] ;  /* 0x00007380ff0477ac */ /* 0x000ea20008000800 */
[----:B----4-:R-:W-:Y:S01]  /*31410*/  VIADD R5, R3, 0xe0 ;  /* 0x000000e003057836 */ /* 0x010fe20000000000 */
[C---:B------:R-:W-:Y:S01]  /*31420*/  LEA R4, P6, R11.reuse, R2, 0x2 ;  /* 0x000000020b047211 */ /* 0x040fe200078c10ff */
[----:B-----5:R-:W-:Y:S01]  /*31430*/  VIADD R7, R11, UR5 ;  /* 0x000000050b077c36 */ /* 0x020fe20008000000 */
[----:B------:R4:W-:Y:S02]  /*31440*/  @P1 STG.E desc[UR28][R8.64], R31 ;  /* 0x0000001f08001986 */ /* 0x0009e4000c10191c */
[----:B---3--:R-:W-:Y:S01]  /*31450*/  ISETP.LT.AND P1, PT, R5, UR6, !P0 ;  /* 0x0000000605007c0c */ /* 0x008fe2000c721270 */
[----:B------:R-:W3:Y:S01]  /*31460*/  LDCU UR6, c[0x0][0x39c] ;  /* 0x00007380ff0677ac */ /* 0x000ee20008000800 */
[----:B------:R-:W-:-:S02]  /*31470*/  LEA.HI.X.SX32 R5, R11, R0, 0x2, P6 ;  /* 0x000000000b057211 */ /* 0x000fc400030f16ff */
[C---:B------:R-:W-:Y:S02]  /*31480*/  LEA R6, P6, R7.reuse, R2, 0x2 ;  /* 0x0000000207067211 */ /* 0x040fe400078c10ff */
[----:B------:R-:W-:Y:S01]  /*31490*/  IADD3 R13, PT, PT, R7, UR5, RZ ;  /* 0x00000005070d7c10 */ /* 0x000fe2000fffe0ff */
[----:B------:R-:W-:Y:S01]  /*314a0*/  VIADD R11, R3, 0xe1 ;  /* 0x000000e1030b7836 */ /* 0x000fe20000000000 */
[----:B------:R-:W-:Y:S02]  /*314b0*/  LEA.HI.X.SX32 R7, R7, R0, 0x2, P6 ;  /* 0x0000000007077211 */ /* 0x000fe400030f16ff */
[----:B------:R-:W-:Y:S01]  /*314c0*/  LEA R10, P6, R13, R2, 0x2 ;  /* 0x000000020d0a7211 */ /* 0x000fe200078c10ff */
[----:B----4-:R-:W-:Y:S01]  /*314d0*/  VIADD R8, R3, 0xe2 ;  /* 0x000000e203087836 */ /* 0x010fe20000000000 */
[----:B------:R4:W-:Y:S01]  /*314e0*/  @P5 STG.E desc[UR28][R4.64], R32 ;  /* 0x0000002004005986 */ /* 0x0009e2000c10191c */
[----:B-1----:R-:W-:Y:S01]  /*314f0*/  ISETP.LT.AND P5, PT, R11, UR7, !P0 ;  /* 0x000000070b007c0c */ /* 0x002fe2000c7a1270 */
[----:B------:R-:W1:Y:S01]  /*31500*/  LDCU UR7, c[0x0][0x39c] ;  /* 0x00007380ff0777ac */ /* 0x000e620008000800 */
[C---:B------:R-:W-:Y:S01]  /*31510*/  LEA.HI.X.SX32 R11, R13.reuse, R0, 0x2, P6 ;  /* 0x000000000d0b7211 */ /* 0x040fe200030f16ff */
[----:B------:R5:W-:Y:S01]  /*31520*/  @P4 STG.E desc[UR28][R6.64], R33 ;  /* 0x0000002106004986 */ /* 0x000be2000c10191c */
[----:B--2---:R-:W-:Y:S01]  /*31530*/  ISETP.LT.AND P4, PT, R8, UR4, !P0 ;  /* 0x0000000408007c0c */ /* 0x004fe2000c781270 */
[----:B------:R-:W-:Y:S01]  /*31540*/  VIADD R13, R13, UR5 ;  /* 0x000000050d0d7c36 */ /* 0x000fe20008000000 */
[----:B------:R-:W2:Y:S01]  /*31550*/  LDCU UR4, c[0x0][0x39c] ;  /* 0x00007380ff0477ac */ /* 0x000ea20008000800 */
        /* <DEDUP_REMOVED lines=13> */
[----:B--2---:R-:W-:Y:S01]  /*31630*/  ISETP.LT.AND P2, PT, R12, UR4, !P0 ;  /* 0x000000040c007c0c */ /* 0x004fe2000c741270 */
[----:B----4-:R-:W-:Y:S01]  /*31640*/  VIADD R10, R3, 0xe5 ;  /* 0x000000e5030a7836 */ /* 0x010fe20000000000 */
[C---:B------:R-:W-:Y:S01]  /*31650*/  LEA.HI.X.SX32 R9, R13.reuse, R0, 0x2, P6 ;  /* 0x000000000d097211 */ /* 0x040fe200030f16ff */
[----:B------:R-:W2:Y:S01]  /*31660*/  LDCU UR4, c[0x0][0x39c] ;  /* 0x00007380ff0477ac */ /* 0x000ea20008000800 */
[----:B------:R-:W-:Y:S01]  /*31670*/  VIADD R13, R13, UR5 ;  /* 0x000000050d0d7c36 */ /* 0x000fe20008000000 */
[----:B------:R4:W-:Y:S01]  /*31680*/  @P1 STG.E desc[UR28][R6.64], R36 ;  /* 0x0000002406001986 */ /* 0x0009e2000c10191c */
[----:B-1----:R-:W-:Y:S01]  /*31690*/  ISETP.LT.AND P1, PT, R10, UR7, !P0 ;  /* 0x000000070a007c0c */ /* 0x002fe2000c721270 */
[----:B------:R-:W1:Y:S01]  /*316a0*/  LDCU UR7, c[0x0][0x39c] ;  /* 0x00007380ff0777ac */ /* 0x000e620008000800 */
        /* <DEDUP_REMOVED lines=98> */
[----:B--2---:R-:W-:Y:S01]  /*31cd0*/  ISETP.LT.AND P2, PT, R10, UR4, !P0 ;  /* 0x000000040a007c0c */ /* 0x004fe2000c741270 */
[----:B------:R-:W2:Y:S01]  /*31ce0*/  LDCU UR4, c[0x0][0x39c] ;  /* 0x00007380ff0477ac */ /* 0x000ea20008000800 */
        /* <DEDUP_REMOVED lines=33> */
[C---:B------:R-:W-:Y:S01]  /*31f00*/  VIADD R11, R13.reuse, UR5 ;  /* 0x000000050d0b7c36 */ /* 0x040fe20008000000 */
[----:B------:R1:W-:Y:S01]  /*31f10*/  @P1 STG.E desc[UR28][R6.64], R56 ;  /* 0x0000003806001986 */ /* 0x0003e2000c10191c */
[C---:B------:R-:W-:Y:S01]  /*31f20*/  LEA R8, P1, R13.reuse, R2, 0x2 ;  /* 0x000000020d087211 */ /* 0x040fe200078210ff */
[----:B------:R-:W5:Y:S03]  /*31f30*/  LDCU UR7, c[0x0][0x39c] ;  /* 0x00007380ff0777ac */ /* 0x000f660008000800 */
[----:B------:R-:W-:-:S02]  /*31f40*/  LEA.HI.X.SX32 R9, R13, R0, 0x2, P1 ;  /* 0x000000000d097211 */ /* 0x000fc400008f16ff */
[----:B--2---:R-:W-:Y:S01]  /*31f50*/  ISETP.LT.AND P1, PT, R10, UR4, !P0 ;  /* 0x000000040a007c0c */ /* 0x004fe2000c721270 */
[----:B------:R-:W2:Y:S01]  /*31f60*/  LDCU UR4, c[0x0][0x39c] ;  /* 0x00007380ff0477ac */ /* 0x000ea20008000800 */
[----:B----4-:R-:W-:Y:S01]  /*31f70*/  VIADD R5, R3, 0xfa ;  /* 0x000000fa03057836 */ /* 0x010fe20000000000 */
[C---:B------:R-:W-:Y:S01]  /*31f80*/  LEA R4, P6, R11.reuse, R2, 0x2 ;  /* 0x000000020b047211 */ /* 0x040fe200078c10ff */
[----:B-1----:R-:W-:Y:S01]  /*31f90*/  VIADD R7, R11, UR5 ;  /* 0x000000050b077c36 */ /* 0x002fe20008000000 */
[----:B------:R1:W-:Y:S02]  /*31fa0*/  @P5 STG.E desc[UR28][R8.64], R57 ;  /* 0x0000003908005986 */ /* 0x0003e4000c10191c */
[----:B---3--:R-:W-:Y:S01]  /*31fb0*/  ISETP.LT.AND P5, PT, R5, UR6, !P0 ;  /* 0x0000000605007c0c */ /* 0x008fe2000c7a1270 */
[----:B------:R-:W3:Y:S01]  /*31fc0*/  LDCU UR6, c[0x0][0x39c] ;  /* 0x00007380ff0677ac */ /* 0x000ee20008000800 */
[----:B------:R-:W-:Y:S01]  /*31fd0*/  LEA.HI.X.SX32 R5, R11, R0, 0x2, P6 ;  /* 0x000000000b057211 */ /* 0x000fe200030f16ff */
[C---:B------:R-:W-:Y:S01]  /*31fe0*/  VIADD R11, R7.reuse, UR5 ;  /* 0x00000005070b7c36 */ /* 0x040fe20008000000 */
[----:B------:R-:W-:Y:S01]  /*31ff0*/  LEA R6, P6, R7, R2, 0x2 ;  /* 0x0000000207067211 */ /* 0x000fe200078c10ff */
[----:B------:R-:W-:-:S02]  /*32000*/  VIADD R10, R3, 0xfb ;  /* 0x000000fb030a7836 */ /* 0x000fc40000000000 */
[----:B------:R-:W-:Y:S01]  /*32010*/  VIADD R13, R11, UR5 ;  /* 0x000000050b0d7c36 */ /* 0x000fe20008000000 */
[----:B------:R-:W-:Y:S01]  /*32020*/  LEA.HI.X.SX32 R7, R7, R0, 0x2, P6 ;  /* 0x0000000007077211 */ /* 0x000fe200030f16ff */
[----:B-1----:R-:W-:Y:S01]  /*32030*/  VIADD R9, R3, 0xfc ;  /* 0x000000fc03097836 */ /* 0x002fe20000000000 */
[----:B------:R-:W-:Y:S01]  /*32040*/  LEA R8, P6, R11, R2, 0x2 ;  /* 0x000000020b087211 */ /* 0x000fe200078c10ff */
[----:B------:R1:W-:Y:S01]  /*32050*/  @P4 STG.E desc[UR28][R4.64], R58 ;  /* 0x0000003a04004986 */ /* 0x0003e2000c10191c */
[----:B------:R-:W-:Y:S01]  /*32060*/  VIADD R15, R13, UR5 ;  /* 0x000000050d0f7c36 */ /* 0x000fe20008000000 */
[----:B-----5:R-:W-:Y:S02]  /*32070*/  ISETP.LT.AND P4, PT, R10, UR7, !P0 ;  /* 0x000000070a007c0c */ /* 0x020fe4000c781270 */
[----:B------:R4:W-:Y:S01]  /*32080*/  @P3 STG.E desc[UR28][R6.64], R59 ;  /* 0x0000003b06003986 */ /* 0x0009e2000c10191c */
[----:B--2---:R-:W-:Y:S01]  /*32090*/  ISETP.LT.AND P3, PT, R9, UR4, !P0 ;  /* 0x0000000409007c0c */ /* 0x004fe2000c761270 */
[----:B------:R-:W-:Y:S01]  /*320a0*/  VIADD R17, R15, UR5 ;  /* 0x000000050f117c36 */ /* 0x000fe20008000000 */
[----:B------:R-:W-:Y:S01]  /*320b0*/  LEA.HI.X.SX32 R9, R11, R0, 0x2, P6 ;  /* 0x000000000b097211 */ /* 0x000fe200030f16ff */
[----:B------:R-:W2:Y:S01]  /*320c0*/  LDCU UR4, c[0x0][0x39c] ;  /* 0x00007380ff0477ac */ /* 0x000ea20008000800 */
[----:B------:R-:W-:Y:S01]  /*320d0*/  LEA R10, P6, R13, R2, 0x2 ;  /* 0x000000020d0a7211 */ /* 0x000fe200078c10ff */
[----:B-1----:R-:W-:-:S03]  /*320e0*/  VIADD R4, R3, 0xfd ;  /* 0x000000fd03047836 */ /* 0x002fc60000000000 */
[----:B------:R-:W-:Y:S01]  /*320f0*/  LEA.HI.X.SX32 R11, R13, R0, 0x2, P6 ;  /* 0x000000000d0b7211 */ /* 0x000fe200030f16ff */
[----:B------:R1:W-:Y:S01]  /*32100*/  @P2 STG.E desc[UR28][R8.64], R60 ;  /* 0x0000003c08002986 */ /* 0x0003e2000c10191c */
[----:B------:R-:W-:Y:S01]  /*32110*/  VIADD R13, R17, UR5 ;  /* 0x00000005110d7c36 */ /* 0x000fe20008000000 */
[----:B---3--:R-:W-:Y:S01]  /*32120*/  ISETP.LT.AND P2, PT, R4, UR6, !P0 ;  /* 0x0000000604007c0c */ /* 0x008fe2000c741270 */
[----:B------:R-:W3:Y:S02]  /*32130*/  LDCU UR6, c[0x0][0x39c] ;  /* 0x00007380ff0677ac */ /* 0x000ee40008000800 */
[----:B------:R-:W-:Y:S01]  /*32140*/  VIADD R19, R13, UR5 ;  /* 0x000000050d137c36 */ /* 0x000fe20008000000 */
[----:B------:R5:W-:Y:S01]  /*32150*/  @P1 STG.E desc[UR28][R10.64], R61 ;  /* 0x0000003d0a001986 */ /* 0x000be2000c10191c */
[-C--:B------:R-:W-:Y:S02]  /*32160*/  LEA R4, P1, R15, R2.reuse, 0x2 ;  /* 0x000000020f047211 */ /* 0x080fe400078210ff */
[----:B----4-:R-:W-:Y:S01]  /*32170*/  LEA R6, P6, R17, R2, 0x2 ;  /* 0x0000000211067211 */ /* 0x010fe200078c10ff */
[----:B------:R-:W-:Y:S01]  /*32180*/  VIADD R21, R19, UR5 ;  /* 0x0000000513157c36 */ /* 0x000fe20008000000 */
[----:B------:R-:W-:-:S02]  /*32190*/  LEA.HI.X.SX32 R5, R15, R0, 0x2, P1 ;  /* 0x000000000f057211 */ /* 0x000fc400008f16ff */
[----:B------:R-:W-:Y:S01]  /*321a0*/  LEA.HI.X.SX32 R7, R17, R0, 0x2, P6 ;  /* 0x0000000011077211 */ /* 0x000fe200030f16ff */
[----:B------:R-:W-:Y:S01]  /*321b0*/  VIADD R15, R21, UR5 ;  /* 0x00000005150f7c36 */ /* 0x000fe20008000000 */
[-C--:B-1----:R-:W-:Y:S01]  /*321c0*/  LEA R8, P6, R13, R2.reuse, 0x2 ;  /* 0x000000020d087211 */ /* 0x082fe200078c10ff */
[----:B------:R-:W-:Y:S01]  /*321d0*/  VIADD R14, R3, 0xfe ;  /* 0x000000fe030e7836 */ /* 0x000fe20000000000 */
[----:B------:R-:W-:Y:S01]  /*321e0*/  LEA R12, P1, R19, R2, 0x2 ;  /* 0x00000002130c7211 */ /* 0x000fe200078210ff */
[----:B------:R-:W-:Y:S01]  /*321f0*/  VIADD R3, R3, 0xff ;  /* 0x000000ff03037836 */ /* 0x000fe20000000000 */
[----:B------:R-:W-:Y:S02]  /*32200*/  LEA.HI.X.SX32 R9, R13, R0, 0x2, P6 ;  /* 0x000000000d097211 */ /* 0x000fe400030f16ff */
[----:B-----5:R-:W-:Y:S02]  /*32210*/  LEA R10, P6, R15, R2, 0x2 ;  /* 0x000000020f0a7211 */ /* 0x020fe400078c10ff */
[----:B------:R-:W-:-:S02]  /*32220*/  LEA.HI.X.SX32 R13, R19, R0, 0x2, P1 ;  /* 0x00000000130d7211 */ /* 0x000fc400008f16ff */
[----:B--2---:R-:W-:Y:S02]  /*32230*/  ISETP.LT.AND P1, PT, R14, UR4, !P0 ;  /* 0x000000040e007c0c */ /* 0x004fe4000c721270 */
[----:B---3--:R-:W-:Y:S02]  /*32240*/  ISETP.LT.AND P0, PT, R3, UR6, !P0 ;  /* 0x0000000603007c0c */ /* 0x008fe4000c701270 */
[----:B------:R-:W-:Y:S02]  /*32250*/  LEA.HI.X.SX32 R11, R15, R0, 0x2, P6 ;  /* 0x000000000f0b7211 */ /* 0x000fe400030f16ff */
[C---:B------:R-:W-:Y:S01]  /*32260*/  LEA R2, P6, R21.reuse, R2, 0x2 ;  /* 0x0000000215027211 */ /* 0x040fe200078c10ff */
[----:B------:R1:W-:Y:S03]  /*32270*/  @P5 STG.E desc[UR28][R4.64], R62 ;  /* 0x0000003e04005986 */ /* 0x0003e6000c10191c */
[----:B------:R-:W-:Y:S01]  /*32280*/  LEA.HI.X.SX32 R3, R21, R0, 0x2, P6 ;  /* 0x0000000015037211 */ /* 0x000fe200030f16ff */
[----:B------:R1:W-:Y:S04]  /*32290*/  @P4 STG.E desc[UR28][R6.64], R63 ;  /* 0x0000003f06004986 */ /* 0x0003e8000c10191c */
[----:B------:R1:W-:Y:S04]  /*322a0*/  @P3 STG.E desc[UR28][R8.64], R64 ;  /* 0x0000004008003986 */ /* 0x0003e8000c10191c */
[----:B------:R1:W-:Y:S04]  /*322b0*/  @P2 STG.E desc[UR28][R12.64], R65 ;  /* 0x000000410c002986 */ /* 0x0003e8000c10191c */
[----:B------:R1:W-:Y:S04]  /*322c0*/  @P1 STG.E desc[UR28][R2.64], R66 ;  /* 0x0000004202001986 */ /* 0x0003e8000c10191c */
[----:B------:R1:W-:Y:S01]  /*322d0*/  @P0 STG.E desc[UR28][R10.64], R67 ;  /* 0x000000430a000986 */ /* 0x0003e2000c10191c */
[----:B------:R-:W-:Y:S06]  /*322e0*/  BAR.SYNC.DEFER_BLOCKING 0x0 ;  /* 0x0000000000007b1d */ /* 0x000fec0000010000 */
[----:B------:R-:W-:Y:S05]  /*322f0*/  BRA.U UP0, `(.L_x_14) ;  /* 0x0000000100a07547 */ /* 0x000fea000b800000 */
[----:B------:R-:W2:Y:S01]  /*32300*/  S2UR UR5, SR_CgaCtaId ;  /* 0x00000000000579c3 */ /* 0x000ea20000008800 */
[----:B------:R-:W-:Y:S01]  /*32310*/  NOP ;  /* 0x0000000000007918 */ /* 0x000fe20000000000 */
[----:B------:R-:W-:Y:S01]  /*32320*/  UMOV UR4, 0x50 ;  /* 0x0000005000047882 */ /* 0x000fe20000000000 */
[----:B------:R-:W-:Y:S02]  /*32330*/  IMAD.U32 R0, RZ, RZ, UR11 ;  /* 0x0000000bff007e24 */ /* 0x000fe4000f8e00ff */
[----:B-1----:R-:W-:Y:S02]  /*32340*/  IMAD.MOV.U32 R3, RZ, RZ, 0xffff ;  /* 0x0000ffffff037424 */ /* 0x002fe400078e00ff */
[----:B------:R-:W-:Y:S01]  /*32350*/  IMAD.MOV.U32 R7, RZ, RZ, 0x1 ;  /* 0x00000001ff077424 */ /* 0x000fe200078e00ff */
[----:B------:R-:W-:-:S04]  /*32360*/  LOP3.LUT R0, R0, 0xffff, RZ, 0xc0, !PT ;  /* 0x0000ffff00007812 */ /* 0x000fc800078ec0ff */
[----:B------:R-:W-:-:S05]  /*32370*/  SHF.R.U32.HI R0, RZ, 0x5, R0 ;  /* 0x00000005ff007819 */ /* 0x000fca0000011600 */
[----:B------:R-:W-:Y:S01]  /*32380*/  VIADD R2, R0, 0x10 ;  /* 0x0000001000027836 */ /* 0x000fe20000000000 */
[----:B------:R-:W-:Y:S01]  /*32390*/  SHF.L.U32 R0, R3, R0, RZ ;  /* 0x0000000003007219 */ /* 0x000fe200000006ff */
[----:B--2---:R-:W-:-:S03]  /*323a0*/  ULEA UR6, UR5, UR4, 0x18 ;  /* 0x0000000405067291 */ /* 0x004fc6000f8ec0ff */
[----:B------:R-:W-:-:S04]  /*323b0*/  SHF.L.U32 R3, R7, R2, RZ ;  /* 0x0000000207037219 */ /* 0x000fc800000006ff */
[----:B------:R-:W-:Y:S02]  /*323c0*/  LOP3.LUT R0, R3, R0, RZ, 0xfc, !PT ;  /* 0x0000000003007212 */ /* 0x000fe400078efcff */
[----:B------:R-:W1:Y:S02]  /*323d0*/  LDS R5, [UR6] ;  /* 0x00000006ff057984 */ /* 0x000e640008000800 */
[C---:B------:R-:W-:Y:S02]  /*323e0*/  LOP3.LUT R2, R0.reuse, 0xffff, RZ, 0xc0, !PT ;  /* 0x0000ffff00027812 */ /* 0x040fe400078ec0ff */
[----:B-1----:R-:W-:-:S04]  /*323f0*/  LOP3.LUT R3, R0, 0xffff, R5, 0x80, !PT ;  /* 0x0000ffff00037812 */ /* 0x002fc800078e8005 */
[----:B------:R-:W-:-:S13]  /*32400*/  ISETP.NE.AND P0, PT, R3, R2, PT ;  /* 0x000000020300720c */ /* 0x000fda0003f05270 */
[----:B------:R-:W-:Y:S05]  /*32410*/  @P0 BRA `(.L_x_15) ;  /* 0x0000000000500947 */ /* 0x000fea0003800000 */
[----:B------:R-:W-:Y:S02]  /*32420*/  SHF.R.U32.HI R5, RZ, 0x10, R5 ;  /* 0x00000010ff057819 */ /* 0x000fe40000011605 */
[----:B------:R-:W-:-:S04]  /*32430*/  SHF.R.U32.HI R2, RZ, 0x10, R0 ;  /* 0x00000010ff027819 */ /* 0x000fc80000011600 */
[----:B------:R-:W-:-:S04]  /*32440*/  LOP3.LUT R5, R5, R2, RZ, 0xc0, !PT ;  /* 0x0000000205057212 */ /* 0x000fc800078ec0ff */
[----:B------:R-:W-:-:S13]  /*32450*/  ISETP.NE.AND P0, PT, R5, R2, PT ;  /* 0x000000020500720c */ /* 0x000fda0003f05270 */
[----:B------:R-:W-:Y:S05]  /*32460*/  @P0 BRA `(.L_x_16) ;  /* 0x0000000000300947 */ /* 0x000fea0003800000 */
[----:B------:R-:W-:Y:S01]  /*32470*/  R2UR UR4, R0 ;  /* 0x00000000000472ca */ /* 0x000fe200000e0000 */
[----:B------:R-:W-:Y:S01]  /*32480*/  VOTEU.ANY UR5, UPT, PT ;  /* 0x0000000000057886 */ /* 0x000fe200038e0100 */
[----:B------:R-:W1:Y:S01]  /*32490*/  S2R R0, SR_LANEID ;  /* 0x0000000000007919 */ /* 0x000e620000000000 */
[----:B------:R-:W-:-:S10]  /*324a0*/  UFLO.U32 UR5, UR5 ;  /* 0x00000005000572bd */ /* 0x000fd400080e0000 */
[----:B------:R-:W-:-:S06]  /*324b0*/  ULOP3.LUT UR4, URZ, UR4, URZ, 0x33, !UPT ;  /* 0x00000004ff047292 */ /* 0x000fcc000f8e33ff */
[----:B------:R-:W-:-:S04]  /*324c0*/  IMAD.U32 R2, RZ, RZ, UR4 ;  /* 0x00000004ff027e24 */ /* 0x000fc8000f8e00ff */
[----:B------:R-:W2:Y:S02]  /*324d0*/  REDUX UR7, R2 ;  /* 0x00000000020773c4 */ /* 0x000ea40000000000 */
[----:B------:R3:W-:Y:S01]  /*324e0*/  UTCATOMSWS.AND URZ, UR4 ;  /* 0x0000000400ff79e3 */ /* 0x0007e20008000000 */
[----:B-1----:R-:W-:Y:S01]  /*324f0*/  ISETP.EQ.U32.AND P0, PT, R0, UR5, PT ;  /* 0x0000000500007c0c */ /* 0x002fe2000bf02070 */
[----:B--2---:R-:W-:-:S12]  /*32500*/  IMAD.U32 R0, RZ, RZ, UR7 ;  /* 0x00000007ff007e24 */ /* 0x004fd8000f8e00ff */
[----:B------:R3:W-:Y:S01]  /*32510*/  @P0 ATOMS.AND RZ, [UR6], R0 ;  /* 0x00000000ffff098c */ /* 0x0007e2000a800006 */
[----:B------:R-:W-:Y:S05]  /*32520*/  BRA `(.L_x_14) ;  /* 0x0000000000147947 */ /* 0x000fea0003800000 */
.L_x_16:
[----:B------:R-:W-:-:S07]  /*32530*/  MOV R2, 0x32550 ;  /* 0x0003255000027802 */ /* 0x000fce0000000f00 */
[----:B------:R-:W-:Y:S05]  /*32540*/  CALL.REL.NOINC `($__internal_0_$__cuda_sm10x_tcgen05_guardrail_trap_col_being_dealloced_not_returned_by_alloc) ;  /* 0x00000000002c7944 */ /* 0x000fea0003c00000 */
[----:B------:R-:W-:Y:S05]  /*32550*/  BRA `(.L_x_14) ;  /* 0x0000000000087947 */ /* 0x000fea0003800000 */
.L_x_15:
[----:B------:R-:W-:-:S07]  /*32560*/  MOV R2, 0x32580 ;  /* 0x0003258000027802 */ /* 0x000fce0000000f00 */
[----:B------:R-:W-:Y:S05]  /*32570*/  CALL.REL.NOINC `($__internal_2_$__cuda_sm10x_tcgen05_guardrail_trap_unallocated_columns_being_dealloced) ;  /* 0x0000000000387944 */ /* 0x000fea0003c00000 */
.L_x_14:
[----:B------:R-:W-:Y:S01]  /*32580*/  NOP ;  /* 0x0000000000007918 */ /* 0x000fe20000000000 */
[----:B---3--:R-:W-:Y:S05]  /*32590*/  EXIT ;  /* 0x000000000000794d */ /* 0x008fea0003800000 */
.L_x_9:
[----:B------:R-:W2:Y:S02]  /*325a0*/  SYNCS.PHASECHK.TRANS64.TRYWAIT P2, [UR8], R4 ;  /* 0x00000004ff0075a7 */ /* 0x000ea40008041108 */
[----:B--2---:R-:W-:Y:S05]  /*325b0*/  @!P2 BRA `(.L_x_9) ;  /* 0xfffffffc00f8a947 */ /* 0x004fea000383ffff */
[----:B------:R-:W-:Y:S05]  /*325c0*/  BRA `(.L_x_17) ;  /* 0xffffff1000787947 */ /* 0x000fea000383ffff */
.L_x_13:
[----:B------:R-:W1:Y:S02]  /*325d0*/  SYNCS.PHASECHK.TRANS64.TRYWAIT P4, [UR8], R4 ;  /* 0x00000004ff0075a7 */ /* 0x000e640008081108 */
[----:B-1----:R-:W-:Y:S05]  /*325e0*/  @!P4 BRA `(.L_x_13) ;  /* 0xfffffffc00f8c947 */ /* 0x002fea000383ffff */
[----:B------:R-:W-:Y:S05]  /*325f0*/  BRA `(.L_x_12) ;  /* 0xffffff8000507947 */ /* 0x000fea000383ffff */
        .weak           $__internal_0_$__cuda_sm10x_tcgen05_guardrail_trap_col_being_dealloced_not_returned_by_alloc
        .type           $__internal_0_$__cuda_sm10x_tcgen05_guardrail_trap_col_being_dealloced_not_returned_by_alloc,@function
        .size           $__internal_0_$__cuda_sm10x_tcgen05_guardrail_trap_col_being_dealloced_not_returned_by_alloc,($__internal_1_$__cuda_sm10x_tcgen05_guardrail_trap_phase_invalid_during_alloc - $__internal_0_$__cuda_sm10x_tcgen05_guardrail_trap_col_being_dealloced_not_returned_by_alloc)
$__internal_0_$__cuda_sm10x_tcgen05_guardrail_trap_col_being_dealloced_not_returned_by_alloc:
[----:B------:R-:W-:Y:S05]  /*32600*/  BPT.TRAP 0x1 ;  /* 0x000000040000795c */ /* 0x000fea0000300000 */
[----:B------:R-:W-:-:S04]  /*32610*/  IMAD.MOV.U32 R3, RZ, RZ, 0x0 ;  /* 0x00000000ff037424 */ /* 0x000fc800078e00ff */
[----:B------:R-:W-:Y:S05]  /*32620*/  RET.REL.NODEC R2 `(matmul_kernel) ;  /* 0xfffffcd802747950 */ /* 0x000fea0003c3ffff */
        .weak           $__internal_1_$__cuda_sm10x_tcgen05_guardrail_trap_phase_invalid_during_alloc
        .type           $__internal_1_$__cuda_sm10x_tcgen05_guardrail_trap_phase_invalid_during_alloc,@function
        .size           $__internal_1_$__cuda_sm10x_tcgen05_guardrail_trap_phase_invalid_during_alloc,($__internal_2_$__cuda_sm10x_tcgen05_guardrail_trap_unallocated_columns_being_dealloced - $__internal_1_$__cuda_sm10x_tcgen05_guardrail_trap_phase_invalid_during_alloc)
$__internal_1_$__cuda_sm10x_tcgen05_guardrail_trap_phase_invalid_during_alloc:
[----:B------:R-:W-:Y:S05]  /*32630*/  BPT.TRAP 0x1 ;  /* 0x000000040000795c */ /* 0x000fea0000300000 */
[----:B------:R-:W-:-:S04]  /*32640*/  IMAD.MOV.U32 R3, RZ, RZ, 0x0 ;  /* 0x00000000ff037424 */ /* 0x000fc800078e00ff */
[----:B------:R-:W-:Y:S05]  /*32650*/  RET.REL.NODEC R2 `(matmul_kernel) ;  /* 0xfffffcd802687950 */ /* 0x000fea0003c3ffff */
        .weak           $__internal_2_$__cuda_sm10x_tcgen05_guardrail_trap_unallocated_columns_being_dealloced
        .type           $__internal_2_$__cuda_sm10x_tcgen05_guardrail_trap_unallocated_columns_being_dealloced,@function
        .size           $__internal_2_$__cuda_sm10x_tcgen05_guardrail_trap_unallocated_columns_being_dealloced,(.L_x_21 - $__internal_2_$__cuda_sm10x_tcgen05_guardrail_trap_unallocated_columns_being_dealloced)
$__internal_2_$__cuda_sm10x_tcgen05_guardrail_trap_unallocated_columns_being_dealloced:
[----:B------:R-:W-:Y:S05]  /*32660*/  BPT.TRAP 0x1 ;  /* 0x000000040000795c */ /* 0x000fea0000300000 */
[----:B------:R-:W-:-:S04]  /*32670*/  IMAD.MOV.U32 R3, RZ, RZ, 0x0 ;  /* 0x00000000ff037424 */ /* 0x000fc800078e00ff */
[----:B------:R-:W-:Y:S05]  /*32680*/  RET.REL.NODEC R2 `(matmul_kernel) ;  /* 0xfffffcd8025c7950 */ /* 0x000fea0003c3ffff */
.L_x_18:
[----:B------:R-:W-:-:S00]  /*32690*/  BRA `(.L_x_18) ;  /* 0xfffffffc00fc7947 */ /* 0x000fc0000383ffff */
[----:B------:R-:W-:-:S00]  /*326a0*/  NOP ;  /* 0x0000000000007918 */ /* 0x000fc00000000000 */
        /* <DEDUP_REMOVED lines=13> */
.L_x_21:


//--------------------- .nv.shared.matmul_kernel  --------------------------
	.section	.nv.shared.matmul_kernel,"aw",@nobits
	.sectionflags	@""
	.align	16
	.zero		1024


//--------------------- .nv.shared.reserved.0     --------------------------
	.section	.nv.shared.reserved.0,"aw",@nobits
	.align	8
	.weak		__nv_reservedSMEM_offset_0_alias
	.size		__nv_reservedSMEM_offset_0_alias, 0, 64
	.other		__nv_reservedSMEM_offset_0_alias,@"STO_CUDA_RESERVED_SHARED STV_DEFAULT"
__nv_reservedSMEM_offset_0_alias:
	.zero		0
.nv.shared.reserved.0:
	.zero		64
	.weak		__nv_reservedSMEM_allocation_phase
	.type		__nv_reservedSMEM_allocation_phase,@object
	.size		__nv_reservedSMEM_allocation_phase,(.L_0 - __nv_reservedSMEM_allocation_phase)
__nv_reservedSMEM_allocation_phase:
	.zero		1
.L_0:
	.zero		7
	.weak		__nv_reservedSMEM_devtool_atexit_pc
	.type		__nv_reservedSMEM_devtool_atexit_pc,@object
	.size		__nv_reservedSMEM_devtool_atexit_pc,(__nv_reservedSMEM_allocation_mask - __nv_reservedSMEM_devtool_atexit_pc)
__nv_reservedSMEM_devtool_atexit_pc:
	.zero		8
	.weak		__nv_reservedSMEM_allocation_mask
	.type		__nv_reservedSMEM_allocation_mask,@object
	.size		__nv_reservedSMEM_allocation_mask,(.L_2 - __nv_reservedSMEM_allocation_mask)
__nv_reservedSMEM_allocation_mask:
	.zero		4
.L_2:


//--------------------- .nv.constant0.matmul_kernel --------------------------
	.section	.nv.constant0.matmul_kernel,"a",@progbits
	.sectionflags	@""
	.align	4
.nv.constant0.matmul_kernel:
	.zero		976


//--------------------- SYMBOLS --------------------------

	.type		.nv.reservedSmem.offset0,@object
	.size		.nv.reservedSmem.offset0,0x4
	.type		.nv.reservedSmem.cap,@object
	.size		.nv.reservedSmem.cap,0x4
